def attn_fwd(
    Q,
    K,
    V,
    Out,
    Lse,
    sm_scale,
    stride_qz,
    stride_qh,
    stride_qm,
    stride_qk,
    stride_kz,
    stride_kh,
    stride_kn,
    stride_kk,
    stride_vz,
    stride_vh,
    stride_vn,
    stride_vk,
    stride_oz,
    stride_oh,
    stride_om,
    stride_ok,
    seqlen_q,
    seqlen_k,
    BLOCK_M: tl.constexpr,
    BLOCK_N: tl.constexpr,
    HEAD_DIM: tl.constexpr,
    CAUSAL: tl.constexpr,
):
    start_m = tl.program_id(0)
    off_hz = tl.program_id(1)
    q_off = off_hz * stride_qh
    k_off = off_hz * stride_kh
    v_off = off_hz * stride_vh
    offs_m = start_m * BLOCK_M + tl.arange(0, BLOCK_M)
    offs_d = tl.arange(0, HEAD_DIM)
    offs_n = tl.arange(0, BLOCK_N)
    q_ptrs = Q + q_off + offs_m[:, None] * stride_qm + offs_d[None, :] * stride_qk
    k_ptrs = K + k_off + offs_d[:, None] * stride_kk + offs_n[None, :] * stride_kn
    v_ptrs = V + v_off + offs_n[:, None] * stride_vn + offs_d[None, :] * stride_vk
    m_i = tl.full([BLOCK_M], float("-inf"), dtype=tl.float32)
    l_i = tl.zeros([BLOCK_M], dtype=tl.float32) + 1.0
    acc = tl.zeros([BLOCK_M, HEAD_DIM], dtype=tl.float32)
    q = tl.load(q_ptrs)
    acc, l_i, m_i = _attn_fwd_inner(
        acc,
        l_i,
        m_i,
        q,
        k_ptrs,
        v_ptrs,
        sm_scale,
        stride_kn,
        stride_vn,
        start_m,
        seqlen_k,
        BLOCK_M,
        BLOCK_N,
        HEAD_DIM,
        CAUSAL,
    )
    acc = acc / l_i[:, None]
    lse = m_i + tl.math.log2(l_i) / 1.4426950408889634
    o_ptrs = (
        Out
        + off_hz * stride_oh
        + offs_m[:, None] * stride_om
        + offs_d[None, :] * stride_ok
    )
    tl.store(o_ptrs, acc.to(Out.dtype.element_ty))
    tl.store(Lse + off_hz * seqlen_q + offs_m, lse)

# config = {"BLOCK_M": 256, "BLOCK_N": 64, "HEAD_DIM": 256, "arch": "sm_90", "causal": true, "dtype": "fp16", "num_stages": 2, "num_warps": 8}
# arch = sm_90


// ===== COMPILED SASS (sm_90a) =====

	.target	sm_90a

	.elftype	@"ET_EXEC"


//--------------------- .note.nv.tkinfo           --------------------------
	.section	.note.nv.tkinfo,"",@"SHT_NOTE"
	.sectionflags	@"SHF_NOTE_NV_TKINFO"
	.tkinfo
        /*0018*/ 	.word	0x00000002
        /*0030*/ 	.string	""
        /*0030*/ 	.string	"ptxas"
        /*0030*/ 	.string	"Cuda compilation tools, release 13.0, V13.0.88"
        /*0030*/ 	.string	"Build cuda_13.0.r13.0/compiler.36424714_0"
        /*0030*/ 	.string	"-v  -suppress-debug-info  -lineinfo  -arch sm_90a "



//--------------------- .note.nv.cuinfo           --------------------------
	.section	.note.nv.cuinfo,"",@"SHT_NOTE"
	.sectionflags	@"SHF_NOTE_NV_CUINFO"
        /*0018*/ 	.short	0x0002
        /*001a*/ 	.short	0x005a
        /*001c*/ 	.short	0x0082
	.zero		2


//--------------------- .nv.info                  --------------------------
	.section	.nv.info,"",@"SHT_CUDA_INFO"
	.align	4


	//----- nvinfo : EIATTR_REGCOUNT
	.align		4
        /*0000*/ 	.byte	0x04, 0x2f
        /*0002*/ 	.short	(.L_2 - .L_1)
	.align		4
.L_1:
        /*0004*/ 	.word	index@(attn_fwd)
        /*0008*/ 	.word	0x000000ff


	//----- nvinfo : EIATTR_FRAME_SIZE
	.align		4
.L_2:
        /*000c*/ 	.byte	0x04, 0x11
        /*000e*/ 	.short	(.L_4 - .L_3)
	.align		4
.L_3:
        /*0010*/ 	.word	index@(attn_fwd)
        /*0014*/ 	.word	0x00000860


	//----- nvinfo : EIATTR_MIN_STACK_SIZE
	.align		4
.L_4:
        /*0018*/ 	.byte	0x04, 0x12
        /*001a*/ 	.short	(.L_6 - .L_5)
	.align		4
.L_5:
        /*001c*/ 	.word	index@(attn_fwd)
        /*0020*/ 	.word	0x00000860
.L_6:


//--------------------- .nv.compat                --------------------------
	.section	.nv.compat,"",@"SHT_CUDA_COMPAT_INFO"
	.align	4
        /*0000*/ 	.byte	0x02, 0x09, 0x01, 0x00, 0x02, 0x02, 0x04, 0x00, 0x02, 0x05, 0x05, 0x00, 0x03, 0x07, 0x01, 0x01
        /*0010*/ 	.byte	0x02, 0x03, 0x00, 0x00, 0x02, 0x06, 0x01, 0x00, 0x04, 0x0b, 0x08, 0x00, 0x00, 0x00, 0x00, 0x00
        /*0020*/ 	.byte	0x00, 0x00, 0x00, 0x00


//--------------------- .nv.info.attn_fwd         --------------------------
	.section	.nv.info.attn_fwd,"",@"SHT_CUDA_INFO"
	.sectionflags	@""
	.align	4


	//----- nvinfo : EIATTR_CUDA_API_VERSION
	.align		4
        /*0000*/ 	.byte	0x04, 0x37
        /*0002*/ 	.short	(.L_8 - .L_7)
.L_7:
        /*0004*/ 	.word	0x00000082


	//----- nvinfo : EIATTR_KPARAM_INFO
	.align		4
.L_8:
        /*0008*/ 	.byte	0x04, 0x17
        /*000a*/ 	.short	(.L_10 - .L_9)
.L_9:
        /*000c*/ 	.word	0x00000000
        /*0010*/ 	.short	0x0019
        /*0012*/ 	.short	0x0080
        /*0014*/ 	.byte	0x00, 0xf4, 0x21, 0x00


	//----- nvinfo : EIATTR_KPARAM_INFO
	.align		4
.L_10:
        /*0018*/ 	.byte	0x04, 0x17
        /*001a*/ 	.short	(.L_12 - .L_11)
.L_11:
        /*001c*/ 	.word	0x00000000
        /*0020*/ 	.short	0x0018
        /*0022*/ 	.short	0x0078
        /*0024*/ 	.byte	0x00, 0xf4, 0x21, 0x00


	//----- nvinfo : EIATTR_KPARAM_INFO
	.align		4
.L_12:
        /*0028*/ 	.byte	0x04, 0x17
        /*002a*/ 	.short	(.L_14 - .L_13)
.L_13:
        /*002c*/ 	.word	0x00000000
        /*0030*/ 	.short	0x0017
        /*0032*/ 	.short	0x0070
        /*0034*/ 	.byte	0x00, 0xf0, 0x11, 0x00


	//----- nvinfo : EIATTR_KPARAM_INFO
	.align		4
.L_14:
        /*0038*/ 	.byte	0x04, 0x17
        /*003a*/ 	.short	(.L_16 - .L_15)
.L_15:
        /*003c*/ 	.word	0x00000000
        /*0040*/ 	.short	0x0016
        /*0042*/ 	.short	0x006c
        /*0044*/ 	.byte	0x00, 0xf0, 0x11, 0x00


	//----- nvinfo : EIATTR_KPARAM_INFO
	.align		4
.L_16:
        /*0048*/ 	.byte	0x04, 0x17
        /*004a*/ 	.short	(.L_18 - .L_17)
.L_17:
        /*004c*/ 	.word	0x00000000
        /*0050*/ 	.short	0x0015
        /*0052*/ 	.short	0x0068
        /*0054*/ 	.byte	0x00, 0xf0, 0x11, 0x00


	//----- nvinfo : EIATTR_KPARAM_INFO
	.align		4
.L_18:
        /*0058*/ 	.byte	0x04, 0x17
        /*005a*/ 	.short	(.L_20 - .L_19)
.L_19:
        /*005c*/ 	.word	0x00000000
        /*0060*/ 	.short	0x0014
        /*0062*/ 	.short	0x0064
        /*0064*/ 	.byte	0x00, 0xf0, 0x11, 0x00


	//----- nvinfo : EIATTR_KPARAM_INFO
	.align		4
.L_20:
        /*0068*/ 	.byte	0x04, 0x17
        /*006a*/ 	.short	(.L_22 - .L_21)
.L_21:
        /*006c*/ 	.word	0x00000000
        /*0070*/ 	.short	0x0013
        /*0072*/ 	.short	0x0060
        /*0074*/ 	.byte	0x00, 0xf0, 0x11, 0x00


	//----- nvinfo : EIATTR_KPARAM_INFO
	.align		4
.L_22:
        /*0078*/ 	.byte	0x04, 0x17
        /*007a*/ 	.short	(.L_24 - .L_23)
.L_23:
        /*007c*/ 	.word	0x00000000
        /*0080*/ 	.short	0x0012
        /*0082*/ 	.short	0x005c
        /*0084*/ 	.byte	0x00, 0xf0, 0x11, 0x00


	//----- nvinfo : EIATTR_KPARAM_INFO
	.align		4
.L_24:
        /*0088*/ 	.byte	0x04, 0x17
        /*008a*/ 	.short	(.L_26 - .L_25)
.L_25:
        /*008c*/ 	.word	0x00000000
        /*0090*/ 	.short	0x0011
        /*0092*/ 	.short	0x0058
        /*0094*/ 	.byte	0x00, 0xf0, 0x11, 0x00


	//----- nvinfo : EIATTR_KPARAM_INFO
	.align		4
.L_26:
        /*0098*/ 	.byte	0x04, 0x17
        /*009a*/ 	.short	(.L_28 - .L_27)
.L_27:
        /*009c*/ 	.word	0x00000000
        /*00a0*/ 	.short	0x0010
        /*00a2*/ 	.short	0x0054
        /*00a4*/ 	.byte	0x00, 0xf0, 0x11, 0x00


	//----- nvinfo : EIATTR_KPARAM_INFO
	.align		4
.L_28:
        /*00a8*/ 	.byte	0x04, 0x17
        /*00aa*/ 	.short	(.L_30 - .L_29)
.L_29:
        /*00ac*/ 	.word	0x00000000
        /*00b0*/ 	.short	0x000f
        /*00b2*/ 	.short	0x0050
        /*00b4*/ 	.byte	0x00, 0xf0, 0x11, 0x00


	//----- nvinfo : EIATTR_KPARAM_INFO
	.align		4
.L_30:
        /*00b8*/ 	.byte	0x04, 0x17
        /*00ba*/ 	.short	(.L_32 - .L_31)
.L_31:
        /*00bc*/ 	.word	0x00000000
        /*00c0*/ 	.short	0x000e
        /*00c2*/ 	.short	0x004c
        /*00c4*/ 	.byte	0x00, 0xf0, 0x11, 0x00


	//----- nvinfo : EIATTR_KPARAM_INFO
	.align		4
.L_32:
        /*00c8*/ 	.byte	0x04, 0x17
        /*00ca*/ 	.short	(.L_34 - .L_33)
.L_33:
        /*00cc*/ 	.word	0x00000000
        /*00d0*/ 	.short	0x000d
        /*00d2*/ 	.short	0x0048
        /*00d4*/ 	.byte	0x00, 0xf0, 0x11, 0x00


	//----- nvinfo : EIATTR_KPARAM_INFO
	.align		4
.L_34:
        /*00d8*/ 	.byte	0x04, 0x17
        /*00da*/ 	.short	(.L_36 - .L_35)
.L_35:
        /*00dc*/ 	.word	0x00000000
        /*00e0*/ 	.short	0x000c
        /*00e2*/ 	.short	0x0044
        /*00e4*/ 	.byte	0x00, 0xf0, 0x11, 0x00


	//----- nvinfo : EIATTR_KPARAM_INFO
	.align		4
.L_36:
        /*00e8*/ 	.byte	0x04, 0x17
        /*00ea*/ 	.short	(.L_38 - .L_37)
.L_37:
        /*00ec*/ 	.word	0x00000000
        /*00f0*/ 	.short	0x000b
        /*00f2*/ 	.short	0x0040
        /*00f4*/ 	.byte	0x00, 0xf0, 0x11, 0x00


	//----- nvinfo : EIATTR_KPARAM_INFO
	.align		4
.L_38:
        /*00f8*/ 	.byte	0x04, 0x17
        /*00fa*/ 	.short	(.L_40 - .L_39)
.L_39:
        /*00fc*/ 	.word	0x00000000
        /*0100*/ 	.short	0x000a
        /*0102*/ 	.short	0x003c
        /*0104*/ 	.byte	0x00, 0xf0, 0x11, 0x00


	//----- nvinfo : EIATTR_KPARAM_INFO
	.align		4
.L_40:
        /*0108*/ 	.byte	0x04, 0x17
        /*010a*/ 	.short	(.L_42 - .L_41)
.L_41:
        /*010c*/ 	.word	0x00000000
        /*0110*/ 	.short	0x0009
        /*0112*/ 	.short	0x0038
        /*0114*/ 	.byte	0x00, 0xf0, 0x11, 0x00


	//----- nvinfo : EIATTR_KPARAM_INFO
	.align		4
.L_42:
        /*0118*/ 	.byte	0x04, 0x17
        /*011a*/ 	.short	(.L_44 - .L_43)
.L_43:
        /*011c*/ 	.word	0x00000000
        /*0120*/ 	.short	0x0008
        /*0122*/ 	.short	0x0034
        /*0124*/ 	.byte	0x00, 0xf0, 0x11, 0x00


	//----- nvinfo : EIATTR_KPARAM_INFO
	.align		4
.L_44:
        /*0128*/ 	.byte	0x04, 0x17
        /*012a*/ 	.short	(.L_46 - .L_45)
.L_45:
        /*012c*/ 	.word	0x00000000
        /*0130*/ 	.short	0x0007
        /*0132*/ 	.short	0x0030
        /*0134*/ 	.byte	0x00, 0xf0, 0x11, 0x00


	//----- nvinfo : EIATTR_KPARAM_INFO
	.align		4
.L_46:
        /*0138*/ 	.byte	0x04, 0x17
        /*013a*/ 	.short	(.L_48 - .L_47)
.L_47:
        /*013c*/ 	.word	0x00000000
        /*0140*/ 	.short	0x0006
        /*0142*/ 	.short	0x002c
        /*0144*/ 	.byte	0x00, 0xf0, 0x11, 0x00


	//----- nvinfo : EIATTR_KPARAM_INFO
	.align		4
.L_48:
        /*0148*/ 	.byte	0x04, 0x17
        /*014a*/ 	.short	(.L_50 - .L_49)
.L_49:
        /*014c*/ 	.word	0x00000000
        /*0150*/ 	.short	0x0005
        /*0152*/ 	.short	0x0028
        /*0154*/ 	.byte	0x00, 0xf0, 0x11, 0x00


	//----- nvinfo : EIATTR_KPARAM_INFO
	.align		4
.L_50:
        /*0158*/ 	.byte	0x04, 0x17
        /*015a*/ 	.short	(.L_52 - .L_51)
.L_51:
        /*015c*/ 	.word	0x00000000
        /*0160*/ 	.short	0x0004
        /*0162*/ 	.short	0x0020
        /*0164*/ 	.byte	0x00, 0xf4, 0x21, 0x00


	//----- nvinfo : EIATTR_KPARAM_INFO
	.align		4
.L_52:
        /*0168*/ 	.byte	0x04, 0x17
        /*016a*/ 	.short	(.L_54 - .L_53)
.L_53:
        /*016c*/ 	.word	0x00000000
        /*0170*/ 	.short	0x0003
        /*0172*/ 	.short	0x0018
        /*0174*/ 	.byte	0x00, 0xf4, 0x21, 0x00


	//----- nvinfo : EIATTR_KPARAM_INFO
	.align		4
.L_54:
        /*0178*/ 	.byte	0x04, 0x17
        /*017a*/ 	.short	(.L_56 - .L_55)
.L_55:
        /*017c*/ 	.word	0x00000000
        /*0180*/ 	.short	0x0002
        /*0182*/ 	.short	0x0010
        /*0184*/ 	.byte	0x00, 0xf4, 0x21, 0x00


	//----- nvinfo : EIATTR_KPARAM_INFO
	.align		4
.L_56:
        /*0188*/ 	.byte	0x04, 0x17
        /*018a*/ 	.short	(.L_58 - .L_57)
.L_57:
        /*018c*/ 	.word	0x00000000
        /*0190*/ 	.short	0x0001
        /*0192*/ 	.short	0x0008
        /*0194*/ 	.byte	0x00, 0xf4, 0x21, 0x00


	//----- nvinfo : EIATTR_KPARAM_INFO
	.align		4
.L_58:
        /*0198*/ 	.byte	0x04, 0x17
        /*019a*/ 	.short	(.L_60 - .L_59)
.L_59:
        /*019c*/ 	.word	0x00000000
        /*01a0*/ 	.short	0x0000
        /*01a2*/ 	.short	0x0000
        /*01a4*/ 	.byte	0x00, 0xf4, 0x21, 0x00


	//----- nvinfo : EIATTR_SPARSE_MMA_MASK
	.align		4
.L_60:
        /*01a8*/ 	.byte	0x03, 0x50
        /*01aa*/ 	.short	0x0000


	//----- nvinfo : EIATTR_MAXREG_COUNT
	.align		4
        /*01ac*/ 	.byte	0x03, 0x1b
        /*01ae*/ 	.short	0x00ff


	//----- nvinfo : EIATTR_NUM_BARRIERS
	.align		4
        /*01b0*/ 	.byte	0x02, 0x4c
        /*01b2*/ 	.byte	0x01
	.zero		1


	//----- nvinfo : EIATTR_ANNOTATIONS
	.align		4
        /*01b4*/ 	.byte	0x04, 0x55
        /*01b6*/ 	.short	(.L_62 - .L_61)


	//   ....[0]....
.L_61:
        /*01b8*/ 	.word	0x00000001
        /*01bc*/ 	.byte	0x20, 0x60, 0x00, 0x00, 0x01, 0x00, 0x00, 0x00, 0x30, 0x60, 0x00, 0x00, 0x01, 0x00, 0x00, 0x00
        /* <DEDUP_REMOVED lines=472> */
        /*1f4c*/ 	.byte	0x20, 0x84, 0x01, 0x00, 0x01, 0x00, 0x00, 0x00, 0x60, 0x84, 0x01, 0x00


	//----- nvinfo : EIATTR_MERCURY_ISA_VERSION
	.align		4
.L_62:
        /*1f58*/ 	.byte	0x03, 0x5f
        /*1f5a*/ 	.short	0x0101


	//----- nvinfo : EIATTR_COOP_GROUP_MASK_REGIDS
	.align		4
        /*1f5c*/ 	.byte	0x04, 0x29
        /*1f5e*/ 	.short	(.L_64 - .L_63)


	//   ....[0]....
.L_63:
        /*1f60*/ 	.word	0xffffffff


	//   ....[1]....
        /*1f64*/ 	.word	0xffffffff


	//   ....[2]....
        /*1f68*/ 	.word	0xffffffff


	//   ....[3]....
        /*1f6c*/ 	.word	0xffffffff


	//   ....[4]....
        /*1f70*/ 	.word	0xffffffff


	//   ....[5]....
        /*1f74*/ 	.word	0xffffffff


	//   ....[6]....
        /*1f78*/ 	.word	0xffffffff


	//   ....[7]....
        /*1f7c*/ 	.word	0xffffffff


	//   ....[8]....
        /*1f80*/ 	.word	0xffffffff


	//   ....[9]....
        /*1f84*/ 	.word	0xffffffff


	//   ....[10]....
        /*1f88*/ 	.word	0xffffffff


	//   ....[11]....
        /*1f8c*/ 	.word	0xffffffff


	//   ....[12]....
        /*1f90*/ 	.word	0xffffffff


	//   ....[13]....
        /*1f94*/ 	.word	0xffffffff


	//   ....[14]....
        /*1f98*/ 	.word	0xffffffff


	//   ....[15]....
        /*1f9c*/ 	.word	0xffffffff


	//----- nvinfo : EIATTR_COOP_GROUP_INSTR_OFFSETS
	.align		4
.L_64:
        /*1fa0*/ 	.byte	0x04, 0x28
        /*1fa2*/ 	.short	(.L_66 - .L_65)


	//   ....[0]....
.L_65:
        /*1fa4*/ 	.word	0x0000e000


	//   ....[1]....
        /*1fa8*/ 	.word	0x0000e140


	//   ....[2]....
        /*1fac*/ 	.word	0x0000e150


	//   ....[3]....
        /*1fb0*/ 	.word	0x0000e180


	//   ....[4]....
        /*1fb4*/ 	.word	0x0000fa10


	//   ....[5]....
        /*1fb8*/ 	.word	0x0000fb90


	//   ....[6]....
        /*1fbc*/ 	.word	0x0000fc20


	//   ....[7]....
        /*1fc0*/ 	.word	0x0000fcc0


	//   ....[8]....
        /*1fc4*/ 	.word	0x000117f0


	//   ....[9]....
        /*1fc8*/ 	.word	0x00011a80


	//   ....[10]....
        /*1fcc*/ 	.word	0x00011a90


	//   ....[11]....
        /*1fd0*/ 	.word	0x00011aa0


	//   ....[12]....
        /*1fd4*/ 	.word	0x00011ae0


	//   ....[13]....
        /*1fd8*/ 	.word	0x00011af0


	//   ....[14]....
        /*1fdc*/ 	.word	0x00011b00


	//   ....[15]....
        /*1fe0*/ 	.word	0x00011b10


	//----- nvinfo : EIATTR_EXIT_INSTR_OFFSETS
	.align		4
.L_66:
        /*1fe4*/ 	.byte	0x04, 0x1c
        /*1fe6*/ 	.short	(.L_68 - .L_67)


	//   ....[0]....
.L_67:
        /*1fe8*/ 	.word	0x0001f1e0


	//----- nvinfo : EIATTR_REQNTID
	.align		4
.L_68:
        /*1fec*/ 	.byte	0x04, 0x10
        /*1fee*/ 	.short	(.L_70 - .L_69)
.L_69:
        /*1ff0*/ 	.word	0x00000100
        /*1ff4*/ 	.word	0x00000001
        /*1ff8*/ 	.word	0x00000001


	//----- nvinfo : EIATTR_CBANK_PARAM_SIZE
	.align		4
.L_70:
        /*1ffc*/ 	.byte	0x03, 0x19
        /*1ffe*/ 	.short	0x0088


	//----- nvinfo : EIATTR_PARAM_CBANK
	.align		4
        /*2000*/ 	.byte	0x04, 0x0a
        /*2002*/ 	.short	(.L_72 - .L_71)
	.align		4
.L_71:
        /*2004*/ 	.word	index@(.nv.constant0.attn_fwd)
        /*2008*/ 	.short	0x0210
        /*200a*/ 	.short	0x0088


	//----- nvinfo : EIATTR_SW_WAR
	.align		4
.L_72:
        /*200c*/ 	.byte	0x04, 0x36
        /*200e*/ 	.short	(.L_74 - .L_73)
.L_73:
        /*2010*/ 	.word	0x00000008
.L_74:


//--------------------- .nv.callgraph             --------------------------
	.section	.nv.callgraph,"",@"SHT_CUDA_CALLGRAPH"
	.align	4
	.sectionentsize	8
	.align		4
        /*0000*/ 	.word	0x00000000
	.align		4
        /*0004*/ 	.word	0xffffffff
	.align		4
        /*0008*/ 	.word	0x00000000
	.align		4
        /*000c*/ 	.word	0xfffffffe
	.align		4
        /*0010*/ 	.word	0x00000000
	.align		4
        /*0014*/ 	.word	0xfffffffd
	.align		4
        /*0018*/ 	.word	0x00000000
	.align		4
        /*001c*/ 	.word	0xfffffffc


//--------------------- .nv.constant4             --------------------------
	.section	.nv.constant4,"a",@progbits
	.align	8
	.align		8
.nv.constant4:
        /*0000*/ 	.dword	_$_str


//--------------------- .text.attn_fwd            --------------------------
	.section	.text.attn_fwd,"ax",@progbits
	.align	128
        .global         attn_fwd
        .type           attn_fwd,@function
        .size           attn_fwd,(.L_x_3 - attn_fwd)
        .other          attn_fwd,@"STO_CUDA_ENTRY STV_DEFAULT"
attn_fwd:
.text.attn_fwd:
[----:B------:R-:W0:Y:S01]  /*0000*/  LDC R1, c[0x0][0x28] ;  /* 0x00000a00ff017b82 */ /* 0x000e220000000800 */
[----:B------:R-:W1:Y:S07]  /*0010*/  S2R R232, SR_CTAID.X ;  /* 0x0000000000e87919 */ /* 0x000e6e0000002500 */
[----:B------:R-:W2:Y:S01]  /*0020*/  S2UR UR6, SR_CTAID.Y ;  /* 0x00000000000679c3 */ /* 0x000ea20000002600 */
[----:B------:R-:W-:Y:S01]  /*0030*/  ULDC.64 UR4, c[0x0][0x240] ;  /* 0x0000900000047ab9 */ /* 0x000fe20000000a00 */
[----:B0-----:R-:W-:Y:S01]  /*0040*/  IADD3 R1, R1, -0x860, RZ ;  /* 0xfffff7a001017810 */ /* 0x001fe20007ffe0ff */
[----:B------:R-:W1:Y:S05]  /*0050*/  S2R R236, SR_TID.X ;  /* 0x0000000000ec7919 */ /* 0x000e6a0000002100 */
[----:B------:R-:W0:Y:S08]  /*0060*/  LDC.64 R6, c[0x0][0x210] ;  /* 0x00008400ff067b82 */ /* 0x000e300000000a00 */
[----:B------:R-:W3:Y:S01]  /*0070*/  LDC R3, c[0x0][0x248] ;  /* 0x00009200ff037b82 */ /* 0x000ee20000000800 */
[----:B--2---:R-:W-:-:S07]  /*0080*/  UIMAD UR4, UR6, UR4, URZ ;  /* 0x00000004060472a4 */ /* 0x004fce000f8e023f */
[----:B------:R-:W2:Y:S01]  /*0090*/  LDC R193, c[0x0][0x248] ;  /* 0x00009200ffc17b82 */ /* 0x000ea20000000800 */
[----:B------:R-:W-:-:S07]  /*00a0*/  USHF.L.U32 UR6, UR4, 0x1, URZ ;  /* 0x0000000104067899 */ /* 0x000fce000800063f */
[----:B------:R-:W4:Y:S01]  /*00b0*/  LDC R2, c[0x0][0x248] ;  /* 0x00009200ff027b82 */ /* 0x000f220000000800 */
[----:B-1----:R-:W-:-:S05]  /*00c0*/  PRMT R0, R236, 0x6540, R232 ;  /* 0x00006540ec007816 */ /* 0x002fca00000000e8 */
[----:B------:R-:W-:Y:S01]  /*00d0*/  IMAD R0, R0, UR5, RZ ;  /* 0x0000000500007c24 */ /* 0x000fe2000f8e02ff */
[----:B------:R-:W-:Y:S01]  /*00e0*/  UIMAD.WIDE UR4, UR4, 0x2, URZ ;  /* 0x00000002040478a5 */ /* 0x000fe2000f8e023f */
[C---:B---3--:R-:W-:Y:S01]  /*00f0*/  IMAD R105, R3.reuse, 0x90, RZ ;  /* 0x0000009003697824 */ /* 0x048fe200078e02ff */
[----:B------:R-:W-:Y:S01]  /*0100*/  SHF.L.U32 R5, R3, 0x3, RZ ;  /* 0x0000000303057819 */ /* 0x000fe200000006ff */
[C---:B------:R-:W-:Y:S01]  /*0110*/  IMAD.SHL.U32 R123, R0.reuse, 0x2, RZ ;  /* 0x00000002007b7824 */ /* 0x040fe200078e00ff */
[----:B------:R-:W1:Y:S01]  /*0120*/  LDC R195, c[0x0][0x248] ;  /* 0x00009200ffc37b82 */ /* 0x000e620000000800 */
[----:B------:R-:W-:-:S03]  /*0130*/  IMAD.HI R0, R0, 0x2, RZ ;  /* 0x0000000200007827 */ /* 0x000fc600078e02ff */
[----:B0-----:R-:W-:Y:S01]  /*0140*/  IADD3 R122, P0, P1, R123, UR6, R6 ;  /* 0x000000067b7a7c10 */ /* 0x001fe2000f91e006 */
[C---:B------:R-:W-:Y:S01]  /*0150*/  IMAD R47, R3.reuse, 0x48, RZ ;  /* 0x00000048032f7824 */ /* 0x040fe200078e02ff */
[----:B------:R-:W-:Y:S01]  /*0160*/  ULDC.64 UR6, c[0x0][0x208] ;  /* 0x0000820000067ab9 */ /* 0x000fe20000000a00 */
[C---:B------:R-:W-:Y:S01]  /*0170*/  IMAD R13, R3.reuse, 0x50, RZ ;  /* 0x00000050030d7824 */ /* 0x040fe200078e02ff */
[----:B------:R-:W-:Y:S01]  /*0180*/  IADD3.X R123, R0, UR5, R7, P0, P1 ;  /* 0x00000005007b7c10 */ /* 0x000fe200087e2407 */
[----:B------:R-:W0:Y:S01]  /*0190*/  LDC R24, c[0x0][0x248] ;  /* 0x00009200ff187b82 */ /* 0x000e220000000800 */
[-C--:B------:R-:W-:Y:S02]  /*01a0*/  LEA R4, P0, R3, R122.reuse, 0x4 ;  /* 0x0000007a03047211 */ /* 0x080fe400078020ff */
[-C--:B------:R-:W-:Y:S01]  /*01b0*/  IADD3 R6, P1, R105, R122.reuse, RZ ;  /* 0x0000007a69067210 */ /* 0x080fe20007f3e0ff */
[----:B------:R-:W-:Y:S01]  /*01c0*/  IMAD R37, R3, 0x28, RZ ;  /* 0x0000002803257824 */ /* 0x000fe200078e02ff */
[-C--:B------:R-:W-:Y:S01]  /*01d0*/  LEA.HI.X.SX32 R5, R5, R123.reuse, 0x1, P0 ;  /* 0x0000007b05057211 */ /* 0x080fe200000f0eff */
[----:B------:R-:W-:Y:S01]  /*01e0*/  IMAD R81, R3, 0xa0, RZ ;  /* 0x000000a003517824 */ /* 0x000fe200078e02ff */
[-C--:B------:R-:W-:Y:S01]  /*01f0*/  LEA.HI.X.SX32 R7, R47, R123.reuse, 0x1, P1 ;  /* 0x0000007b2f077211 */ /* 0x080fe200008f0eff */
[----:B------:R-:W-:Y:S01]  /*0200*/  IMAD R11, R3, 0x30, RZ ;  /* 0x00000030030b7824 */ /* 0x000fe200078e02ff */
[-C--:B------:R-:W-:Y:S01]  /*0210*/  IADD3 R8, P0, R13, R122.reuse, RZ ;  /* 0x0000007a0d087210 */ /* 0x080fe20007f1e0ff */
[----:B------:R-:W-:Y:S01]  /*0220*/  IMAD R15, R3, 0x18, RZ ;  /* 0x00000018030f7824 */ /* 0x000fe200078e02ff */
[-C--:B------:R-:W-:Y:S01]  /*0230*/  IADD3 R12, P1, R81, R122.reuse, RZ ;  /* 0x0000007a510c7210 */ /* 0x080fe20007f3e0ff */
[----:B------:R3:W5:Y:S01]  /*0240*/  LDG.E.U16 R23, desc[UR6][R6.64] ;  /* 0x0000000606177981 */ /* 0x000762000c1e1500 */
[-C--:B------:R-:W-:Y:S01]  /*0250*/  LEA.HI.X.SX32 R9, R37, R123.reuse, 0x1, P0 ;  /* 0x0000007b25097211 */ /* 0x080fe200000f0eff */
[C---:B------:R-:W-:Y:S01]  /*0260*/  IMAD R17, R3.reuse, 0x60, RZ ;  /* 0x0000006003117824 */ /* 0x040fe200078e02ff */
[----:B------:R-:W0:Y:S01]  /*0270*/  LDC R26, c[0x0][0x248] ;  /* 0x00009200ff1a7b82 */ /* 0x000e220000000800 */
[----:B------:R-:W-:Y:S01]  /*0280*/  IMAD R101, R3, 0xc0, RZ ;  /* 0x000000c003657824 */ /* 0x000fe200078e02ff */
[-C--:B------:R-:W-:Y:S01]  /*0290*/  LEA.HI.X.SX32 R13, R13, R123.reuse, 0x1, P1 ;  /* 0x0000007b0d0d7211 */ /* 0x080fe200008f0eff */
[----:B------:R2:W5:Y:S01]  /*02a0*/  LDG.E.U16 R22, desc[UR6][R8.64] ;  /* 0x0000000608167981 */ /* 0x000562000c1e1500 */
[-C--:B---3--:R-:W-:Y:S01]  /*02b0*/  IADD3 R6, P0, R11, R122.reuse, RZ ;  /* 0x0000007a0b067210 */ /* 0x088fe20007f1e0ff */
[----:B------:R-:W-:Y:S01]  /*02c0*/  IMAD R103, R3, 0xb0, RZ ;  /* 0x000000b003677824 */ /* 0x000fe200078e02ff */
[-C--:B------:R-:W-:Y:S01]  /*02d0*/  IADD3 R10, P1, R17, R122.reuse, RZ ;  /* 0x0000007a110a7210 */ /* 0x080fe20007f3e0ff */
[----:B------:R-:W-:Y:S01]  /*02e0*/  IMAD R19, R3, 0x38, RZ ;  /* 0x0000003803137824 */ /* 0x000fe200078e02ff */
[-C--:B------:R-:W-:Y:S01]  /*02f0*/  LEA.HI.X.SX32 R7, R15, R123.reuse, 0x1, P0 ;  /* 0x0000007b0f077211 */ /* 0x080fe200000f0eff */
[----:B------:R3:W5:Y:S01]  /*0300*/  LDG.E.U16 R163, desc[UR6][R4.64] ;  /* 0x0000000604a37981 */ /* 0x000762000c1e1500 */
[-C--:B--2---:R-:W-:Y:S01]  /*0310*/  IADD3 R8, P0, R101, R122.reuse, RZ ;  /* 0x0000007a65087210 */ /* 0x084fe20007f1e0ff */
[----:B------:R-:W-:Y:S01]  /*0320*/  IMAD R49, R3, 0x58, RZ ;  /* 0x0000005803317824 */ /* 0x000fe200078e02ff */
[-C--:B------:R-:W-:Y:S01]  /*0330*/  LEA.HI.X.SX32 R11, R11, R123.reuse, 0x1, P1 ;  /* 0x0000007b0b0b7211 */ /* 0x080fe200008f0eff */
[----:B------:R-:W-:Y:S01]  /*0340*/  IMAD R95, R3, 0xd0, RZ ;  /* 0x000000d0035f7824 */ /* 0x000fe200078e02ff */
[-C--:B------:R-:W-:Y:S01]  /*0350*/  LEA.HI.X.SX32 R9, R17, R123.reuse, 0x1, P0 ;  /* 0x0000007b11097211 */ /* 0x080fe200000f0eff */
[----:B------:R-:W-:Y:S01]  /*0360*/  IMAD R191, R3, 0x1c, RZ ;  /* 0x0000001c03bf7824 */ /* 0x000fe200078e02ff */
[-C--:B------:R-:W-:Y:S01]  /*0370*/  IADD3 R62, P0, R19, R122.reuse, RZ ;  /* 0x0000007a133e7210 */ /* 0x080fe20007f1e0ff */
[----:B------:R-:W-:Y:S01]  /*0380*/  IMAD R85, R3, 0xe0, RZ ;  /* 0x000000e003557824 */ /* 0x000fe200078e02ff */
[----:B------:R2:W5:Y:S01]  /*0390*/  LDG.E.U16 R41, desc[UR6][R12.64] ;  /* 0x000000060c297981 */ /* 0x000562000c1e1500 */
[-C--:B---3--:R-:W-:Y:S01]  /*03a0*/  IADD3 R4, P2, R103, R122.reuse, RZ ;  /* 0x0000007a67047210 */ /* 0x088fe20007f5e0ff */
[----:B------:R-:W-:Y:S01]  /*03b0*/  IMAD R21, R3, 0x70, RZ ;  /* 0x0000007003157824 */ /* 0x000fe200078e02ff */
[-C--:B------:R-:W-:Y:S01]  /*03c0*/  LEA.HI.X.SX32 R63, R191, R123.reuse, 0x1, P0 ;  /* 0x0000007bbf3f7211 */ /* 0x080fe200000f0eff */
[----:B------:R3:W5:Y:S01]  /*03d0*/  LDG.E.U16 R27, desc[UR6][R10.64] ;  /* 0x000000060a1b7981 */ /* 0x000762000c1e1500 */
[----:B------:R-:W-:Y:S01]  /*03e0*/  IMAD R55, R3, 0x68, RZ ;  /* 0x0000006803377824 */ /* 0x000fe200078e02ff */
[----:B------:R-:W-:Y:S01]  /*03f0*/  LEA.HI.X.SX32 R5, R49, R123, 0x1, P2 ;  /* 0x0000007b31057211 */ /* 0x000fe200010f0eff */
[----:B------:R-:W-:Y:S01]  /*0400*/  IMAD R109, R3, 0xf0, RZ ;  /* 0x000000f0036d7824 */ /* 0x000fe200078e02ff */
[----:B------:R4:W5:Y:S01]  /*0410*/  LDG.E.U16 R137, desc[UR6][R6.64] ;  /* 0x0000000606897981 */ /* 0x000962000c1e1500 */
[-C--:B------:R-:W-:Y:S01]  /*0420*/  IADD3 R16, P2, R85, R122.reuse, RZ ;  /* 0x0000007a55107210 */ /* 0x080fe20007f5e0ff */
[----:B------:R-:W0:Y:S01]  /*0430*/  LDC R44, c[0x0][0x248] ;  /* 0x00009200ff2c7b82 */ /* 0x000e220000000800 */
[----:B--2---:R-:W-:Y:S01]  /*0440*/  IADD3 R12, P1, R95, R122, RZ ;  /* 0x0000007a5f0c7210 */ /* 0x004fe20007f3e0ff */
[----:B------:R2:W5:Y:S01]  /*0450*/  LDG.E.U16 R25, desc[UR6][R8.64] ;  /* 0x0000000608197981 */ /* 0x000562000c1e1500 */
[----:B---3--:R-:W-:-:S02]  /*0460*/  IMAD R11, R3, 0x78, RZ ;  /* 0x00000078030b7824 */ /* 0x008fc400078e02ff */
[-C--:B------:R-:W-:Y:S01]  /*0470*/  LEA.HI.X.SX32 R13, R55, R123.reuse, 0x1, P1 ;  /* 0x0000007b370d7211 */ /* 0x080fe200008f0eff */
[----:B------:R-:W-:Y:S01]  /*0480*/  IMAD R192, R3, 0x3c, RZ ;  /* 0x0000003c03c07824 */ /* 0x000fe200078e02ff */
[----:B------:R-:W3:Y:S01]  /*0490*/  LDG.E.U16 R62, desc[UR6][R62.64] ;  /* 0x000000063e3e7981 */ /* 0x000ee2000c1e1500 */
[-C--:B----4-:R-:W-:Y:S01]  /*04a0*/  IADD3 R6, P0, R21, R122.reuse, RZ ;  /* 0x0000007a15067210 */ /* 0x090fe20007f1e0ff */
[----:B------:R-:W-:Y:S01]  /*04b0*/  IMAD R51, R3, 0xb8, RZ ;  /* 0x000000b803337824 */ /* 0x000fe200078e02ff */
[-C--:B------:R-:W-:Y:S01]  /*04c0*/  LEA.HI.X.SX32 R17, R21, R123.reuse, 0x1, P2 ;  /* 0x0000007b15117211 */ /* 0x080fe200010f0eff */
[----:B------:R-:W-:Y:S01]  /*04d0*/  IMAD R83, R3, 0xf8, RZ ;  /* 0x000000f803537824 */ /* 0x000fe200078e02ff */
[-C--:B--2---:R-:W-:Y:S01]  /*04e0*/  IADD3 R8, P1, R11, R122.reuse, RZ ;  /* 0x0000007a0b087210 */ /* 0x084fe20007f3e0ff */
[----:B------:R-:W-:Y:S01]  /*04f0*/  IMAD R196, R3, 0x5c, RZ ;  /* 0x0000005c03c47824 */ /* 0x000fe200078e02ff */
[-C--:B------:R-:W-:Y:S01]  /*0500*/  LEA.HI.X.SX32 R7, R19, R123.reuse, 0x1, P0 ;  /* 0x0000007b13077211 */ /* 0x080fe200000f0eff */
[----:B------:R-:W-:Y:S01]  /*0510*/  IMAD R199, R3, 0x7c, RZ ;  /* 0x0000007c03c77824 */ /* 0x000fe200078e02ff */
[-C--:B------:R-:W-:Y:S01]  /*0520*/  IADD3 R10, P2, R109, R122.reuse, RZ ;  /* 0x0000007a6d0a7210 */ /* 0x080fe20007f5e0ff */
[----:B------:R-:W-:Y:S01]  /*0530*/  IMAD R33, R3, 0x12, RZ ;  /* 0x0000001203217824 */ /* 0x000fe200078e02ff */
[-C--:B------:R-:W-:Y:S01]  /*0540*/  LEA.HI.X.SX32 R9, R192, R123.reuse, 0x1, P1 ;  /* 0x0000007bc0097211 */ /* 0x080fe200008f0eff */
[----:B------:R2:W4:Y:S01]  /*0550*/  LDG.E.U16 R108, desc[UR6][R6.64] ;  /* 0x00000006066c7981 */ /* 0x000522000c1e1500 */
[-C--:B------:R-:W-:Y:S01]  /*0560*/  IADD3 R56, P0, R51, R122.reuse, RZ ;  /* 0x0000007a33387210 */ /* 0x080fe20007f1e0ff */
[----:B------:R-:W-:Y:S01]  /*0570*/  IMAD R35, R3, 0x22, RZ ;  /* 0x0000002203237824 */ /* 0x000fe200078e02ff */
[-C--:B------:R-:W-:Y:S01]  /*0580*/  LEA.HI.X.SX32 R11, R11, R123.reuse, 0x1, P2 ;  /* 0x0000007b0b0b7211 */ /* 0x080fe200010f0eff */
[C---:B------:R-:W-:Y:S01]  /*0590*/  IMAD R39, R3.reuse, 0x32, RZ ;  /* 0x0000003203277824 */ /* 0x040fe200078e02ff */
[----:B------:R1:W3:Y:S01]  /*05a0*/  LDG.E.U16 R45, desc[UR6][R12.64] ;  /* 0x000000060c2d7981 */ /* 0x0002e2000c1e1500 */
[----:B------:R-:W-:Y:S01]  /*05b0*/  LEA.HI.X.SX32 R57, R196, R123, 0x1, P0 ;  /* 0x0000007bc4397211 */ /* 0x000fe200000f0eff */
[----:B------:R-:W-:Y:S01]  /*05c0*/  IMAD R19, R3, 0x19, RZ ;  /* 0x0000001903137824 */ /* 0x000fe200078e02ff */
[----:B------:R-:W0:Y:S01]  /*05d0*/  LDC R52, c[0x0][0x248] ;  /* 0x00009200ff347b82 */ /* 0x000e220000000800 */
[----:B------:R1:W4:Y:S01]  /*05e0*/  LDG.E.U16 R0, desc[UR6][R16.64] ;  /* 0x0000000610007981 */ /* 0x000322000c1e1500 */
[----:B--2---:R-:W-:-:S03]  /*05f0*/  IADD3 R6, P2, R83, R122, RZ ;  /* 0x0000007a53067210 */ /* 0x004fc60007f5e0ff */
[----:B------:R2:W4:Y:S01]  /*0600*/  LDG.E.U16 R59, desc[UR6][R8.64] ;  /* 0x00000006083b7981 */ /* 0x000522000c1e1500 */
[----:B------:R-:W-:Y:S01]  /*0610*/  LEA.HI.X.SX32 R7, R199, R123, 0x1, P2 ;  /* 0x0000007bc7077211 */ /* 0x000fe200010f0eff */
[----:B-1----:R-:W-:Y:S01]  /*0620*/  IMAD R13, R3, 0x9, RZ ;  /* 0x00000009030d7824 */ /* 0x002fe200078e02ff */
[-C--:B------:R-:W-:Y:S01]  /*0630*/  IADD3 R12, P2, R39, R122.reuse, RZ ;  /* 0x0000007a270c7210 */ /* 0x080fe20007f5e0ff */
[----:B------:R1:W4:Y:S01]  /*0640*/  LDG.E.U16 R50, desc[UR6][R10.64] ;  /* 0x000000060a327981 */ /* 0x000322000c1e1500 */
[----:B------:R-:W0:Y:S01]  /*0650*/  LDC R82, c[0x0][0x248] ;  /* 0x00009200ff527b82 */ /* 0x000e220000000800 */
[C---:B------:R-:W-:Y:S02]  /*0660*/  IMAD R17, R3.reuse, 0x11, RZ ;  /* 0x0000001103117824 */ /* 0x040fe400078e02ff */
[----:B------:R-:W-:Y:S01]  /*0670*/  IMAD R43, R3, 0x42, RZ ;  /* 0x00000042032b7824 */ /* 0x000fe200078e02ff */
[----:B------:R1:W4:Y:S01]  /*0680*/  LDG.E.U16 R53, desc[UR6][R6.64] ;  /* 0x0000000606357981 */ /* 0x000322000c1e1500 */
[----:B--2---:R-:W-:Y:S01]  /*0690*/  IADD3 R8, P0, R33, R122, RZ ;  /* 0x0000007a21087210 */ /* 0x004fe20007f1e0ff */
[----:B------:R-:W-:-:S02]  /*06a0*/  IMAD R63, R3, 0x52, RZ ;  /* 0x00000052033f7824 */ /* 0x000fc400078e02ff */
[----:B------:R-:W-:Y:S01]  /*06b0*/  IMAD R65, R3, 0x62, RZ ;  /* 0x0000006203417824 */ /* 0x000fe200078e02ff */
[-C--:B-1----:R-:W-:Y:S01]  /*06c0*/  IADD3 R10, P1, R35, R122.reuse, RZ ;  /* 0x0000007a230a7210 */ /* 0x082fe20007f3e0ff */
[----:B------:R-:W-:Y:S01]  /*06d0*/  IMAD R21, R3, 0x31, RZ ;  /* 0x0000003103157824 */ /* 0x000fe200078e02ff */
[-C--:B------:R-:W-:Y:S01]  /*06e0*/  LEA.HI.X.SX32 R9, R13, R123.reuse, 0x1, P0 ;  /* 0x0000007b0d097211 */ /* 0x080fe200000f0eff */
[----:B------:R-:W-:Y:S01]  /*06f0*/  IMAD R107, R3, 0x82, RZ ;  /* 0x00000082036b7824 */ /* 0x000fe200078e02ff */
[-C--:B------:R-:W-:Y:S01]  /*0700*/  LEA.HI.X.SX32 R11, R17, R123.reuse, 0x1, P1 ;  /* 0x0000007b110b7211 */ /* 0x080fe200008f0eff */
[----:B------:R-:W-:Y:S01]  /*0710*/  IMAD R17, R3, 0x21, RZ ;  /* 0x0000002103117824 */ /* 0x000fe200078e02ff */
[-C--:B------:R-:W-:Y:S01]  /*0720*/  LEA.HI.X.SX32 R13, R19, R123.reuse, 0x1, P2 ;  /* 0x0000007b130d7211 */ /* 0x080fe200010f0eff */
[----:B------:R-:W-:Y:S01]  /*0730*/  IMAD R7, R3, 0x72, RZ ;  /* 0x0000007203077824 */ /* 0x000fe200078e02ff */
[-C--:B------:R-:W-:Y:S01]  /*0740*/  IADD3 R120, P0, R43, R122.reuse, RZ ;  /* 0x0000007a2b787210 */ /* 0x080fe20007f1e0ff */
[----:B------:R1:W2:Y:S01]  /*0750*/  LDG.E.U16 R161, desc[UR6][R8.64] ;  /* 0x0000000608a17981 */ /* 0x0002a2000c1e1500 */
[----:B------:R-:W-:Y:S01]  /*0760*/  IMAD R19, R3, 0x29, RZ ;  /* 0x0000002903137824 */ /* 0x000fe200078e02ff */
[----:B------:R-:W0:Y:S01]  /*0770*/  LDC R94, c[0x0][0x248] ;  /* 0x00009200ff5e7b82 */ /* 0x000e220000000800 */
[----:B------:R-:W-:Y:S01]  /*0780*/  LEA.HI.X.SX32 R121, R17, R123, 0x1, P0 ;  /* 0x0000007b11797211 */ /* 0x000fe200000f0eff */
[----:B------:R1:W2:Y:S04]  /*0790*/  LDG.E.U16 R135, desc[UR6][R12.64] ;  /* 0x000000060c877981 */ /* 0x0002a8000c1e1500 */
[----:B------:R1:W2:Y:S02]  /*07a0*/  LDG.E.U16 R149, desc[UR6][R10.64] ;  /* 0x000000060a957981 */ /* 0x0002a4000c1e1500 */
[-C--:B-1----:R-:W-:Y:S01]  /*07b0*/  IADD3 R8, P1, R63, R122.reuse, RZ ;  /* 0x0000007a3f087210 */ /* 0x082fe20007f3e0ff */
[C---:B------:R-:W-:Y:S01]  /*07c0*/  IMAD R17, R3.reuse, 0x41, RZ ;  /* 0x0000004103117824 */ /* 0x040fe200078e02ff */
[----:B------:R-:W2:Y:S01]  /*07d0*/  LDG.E.U16 R56, desc[UR6][R56.64] ;  /* 0x0000000638387981 */ /* 0x000ea2000c1e1500 */
[----:B------:R-:W1:Y:S01]  /*07e0*/  LDC R84, c[0x0][0x248] ;  /* 0x00009200ff547b82 */ /* 0x000e620000000800 */
[----:B------:R-:W-:Y:S01]  /*07f0*/  IMAD R13, R3, 0x39, RZ ;  /* 0x00000039030d7824 */ /* 0x000fe200078e02ff */
[-C--:B------:R-:W-:Y:S01]  /*0800*/  IADD3 R12, P0, R7, R122.reuse, RZ ;  /* 0x0000007a070c7210 */ /* 0x080fe20007f1e0ff */
[----:B------:R-:W-:Y:S01]  /*0810*/  IMAD R138, R3, 0x92, RZ ;  /* 0x00000092038a7824 */ /* 0x000fe200078e02ff */
[----:B------:R-:W2:Y:S01]  /*0820*/  LDG.E.U16 R120, desc[UR6][R120.64] ;  /* 0x0000000678787981 */ /* 0x000ea2000c1e1500 */
[----:B------:R-:W-:-:S02]  /*0830*/  IADD3 R10, P2, R65, R122, RZ ;  /* 0x0000007a410a7210 */ /* 0x000fc40007f5e0ff */
[-C--:B------:R-:W-:Y:S01]  /*0840*/  LEA.HI.X.SX32 R9, R19, R123.reuse, 0x1, P1 ;  /* 0x0000007b13097211 */ /* 0x080fe200008f0eff */
[----:B------:R-:W-:Y:S01]  /*0850*/  IMAD R106, R3, 0xa2, RZ ;  /* 0x000000a2036a7824 */ /* 0x000fe200078e02ff */
[-C--:B------:R-:W-:Y:S01]  /*0860*/  LEA.HI.X.SX32 R13, R13, R123.reuse, 0x1, P0 ;  /* 0x0000007b0d0d7211 */ /* 0x080fe200000f0eff */
[----:B------:R-:W-:Y:S01]  /*0870*/  IMAD R130, R3, 0xb2, RZ ;  /* 0x000000b203827824 */ /* 0x000fe200078e02ff */
[-C--:B------:R-:W-:Y:S01]  /*0880*/  LEA.HI.X.SX32 R11, R21, R123.reuse, 0x1, P2 ;  /* 0x0000007b150b7211 */ /* 0x080fe200010f0eff */
[----:B------:R0:W2:Y:S01]  /*0890*/  LDG.E.U16 R119, desc[UR6][R8.64] ;  /* 0x0000000608777981 */ /* 0x0000a2000c1e1500 */
[-C--:B------:R-:W-:Y:S01]  /*08a0*/  IADD3 R16, P0, R107, R122.reuse, RZ ;  /* 0x0000007a6b107210 */ /* 0x080fe20007f1e0ff */
[C---:B------:R-:W-:Y:S01]  /*08b0*/  IMAD R19, R3.reuse, 0x49, RZ ;  /* 0x0000004903137824 */ /* 0x040fe200078e02ff */
[----:B------:R-:W1:Y:S01]  /*08c0*/  LDC R100, c[0x0][0x248] ;  /* 0x00009200ff647b82 */ /* 0x000e620000000800 */
[----:B------:R0:W2:Y:S01]  /*08d0*/  LDG.E.U16 R117, desc[UR6][R12.64] ;  /* 0x000000060c757981 */ /* 0x0000a2000c1e1500 */
[----:B------:R-:W-:Y:S01]  /*08e0*/  IMAD R21, R3, 0x51, RZ ;  /* 0x0000005103157824 */ /* 0x000fe200078e02ff */
[----:B------:R-:W-:Y:S01]  /*08f0*/  LEA.HI.X.SX32 R17, R17, R123, 0x1, P0 ;  /* 0x0000007b11117211 */ /* 0x000fe200000f0eff */
[C---:B------:R-:W-:Y:S01]  /*0900*/  IMAD R131, R3.reuse, 0xc2, RZ ;  /* 0x000000c203837824 */ /* 0x040fe200078e02ff */
[----:B------:R0:W2:Y:S02]  /*0910*/  LDG.E.U16 R118, desc[UR6][R10.64] ;  /* 0x000000060a767981 */ /* 0x0000a4000c1e1500 */
[-C--:B0-----:R-:W-:Y:S01]  /*0920*/  IADD3 R8, P1, R138, R122.reuse, RZ ;  /* 0x0000007a8a087210 */ /* 0x081fe20007f3e0ff */
[C---:B------:R-:W-:Y:S01]  /*0930*/  IMAD R126, R3.reuse, 0xd2, RZ ;  /* 0x000000d2037e7824 */ /* 0x040fe200078e02ff */
[----:B------:R0:W2:Y:S01]  /*0940*/  LDG.E.U16 R116, desc[UR6][R16.64] ;  /* 0x0000000610747981 */ /* 0x0000a2000c1e1500 */
[----:B------:R-:W1:Y:S01]  /*0950*/  LDC R102, c[0x0][0x248] ;  /* 0x00009200ff667b82 */ /* 0x000e620000000800 */
[C---:B------:R-:W-:Y:S01]  /*0960*/  IMAD R13, R3.reuse, 0x59, RZ ;  /* 0x00000059030d7824 */ /* 0x040fe200078e02ff */
[-C--:B------:R-:W-:Y:S01]  /*0970*/  IADD3 R12, P0, R130, R122.reuse, RZ ;  /* 0x0000007a820c7210 */ /* 0x080fe20007f1e0ff */
[----:B------:R-:W-:Y:S01]  /*0980*/  IMAD R124, R3, 0xe2, RZ ;  /* 0x000000e2037c7824 */ /* 0x000fe200078e02ff */
[----:B------:R0:W5:Y:S01]  /*0990*/  LDG.E.U16 R5, desc[UR6][R4.64] ;  /* 0x0000000604057981 */ /* 0x000162000c1e1500 */
[----:B------:R-:W-:-:S02]  /*09a0*/  IADD3 R10, P2, R106, R122, RZ ;  /* 0x0000007a6a0a7210 */ /* 0x000fc40007f5e0ff */
[-C--:B------:R-:W-:Y:S01]  /*09b0*/  LEA.HI.X.SX32 R9, R19, R123.reuse, 0x1, P1 ;  /* 0x0000007b13097211 */ /* 0x080fe200008f0eff */
[----:B------:R-:W-:Y:S01]  /*09c0*/  IMAD R19, R3, 0x61, RZ ;  /* 0x0000006103137824 */ /* 0x000fe200078e02ff */
[-C--:B------:R-:W-:Y:S01]  /*09d0*/  LEA.HI.X.SX32 R11, R21, R123.reuse, 0x1, P2 ;  /* 0x0000007b150b7211 */ /* 0x080fe200010f0eff */
[----:B------:R-:W-:Y:S01]  /*09e0*/  IMAD R29, R3, 0x71, RZ ;  /* 0x00000071031d7824 */ /* 0x000fe200078e02ff */
[-C--:B------:R-:W-:Y:S01]  /*09f0*/  LEA.HI.X.SX32 R13, R13, R123.reuse, 0x1, P0 ;  /* 0x0000007b0d0d7211 */ /* 0x080fe200000f0eff */
[----:B------:R-:W-:Y:S01]  /*0a00*/  IMAD R127, R3, 0xf2, RZ ;  /* 0x000000f2037f7824 */ /* 0x000fe200078e02ff */
[-C--:B------:R-:W-:Y:S01]  /*0a10*/  IADD3 R18, P0, R131, R122.reuse, RZ ;  /* 0x0000007a83127210 */ /* 0x080fe20007f1e0ff */
[C---:B------:R-:W-:Y:S01]  /*0a20*/  IMAD R21, R3.reuse, 0x69, RZ ;  /* 0x0000006903157824 */ /* 0x040fe200078e02ff */
[----:B------:R0:W2:Y:S02]  /*0a30*/  LDG.E.U16 R114, desc[UR6][R10.64] ;  /* 0x000000060a727981 */ /* 0x0000a4000c1e1500 */
[-C--:B0-----:R-:W-:Y:S01]  /*0a40*/  IADD3 R16, P1, R126, R122.reuse, RZ ;  /* 0x0000007a7e107210 */ /* 0x081fe20007f3e0ff */
[----:B------:R-:W-:Y:S01]  /*0a50*/  IMAD R31, R3, 0xa, RZ ;  /* 0x0000000a031f7824 */ /* 0x000fe200078e02ff */
[-C--:B------:R-:W-:Y:S01]  /*0a60*/  LEA.HI.X.SX32 R19, R19, R123.reuse, 0x1, P0 ;  /* 0x0000007b13137211 */ /* 0x080fe200000f0eff */
[----:B------:R0:W2:Y:S01]  /*0a70*/  LDG.E.U16 R115, desc[UR6][R8.64] ;  /* 0x0000000608737981 */ /* 0x0000a2000c1e1500 */
[-C--:B------:R-:W-:Y:S01]  /*0a80*/  IADD3 R20, P0, R124, R122.reuse, RZ ;  /* 0x0000007a7c147210 */ /* 0x080fe20007f1e0ff */
[----:B------:R-:W-:Y:S01]  /*0a90*/  IMAD R79, R3, 0xa8, RZ ;  /* 0x000000a8034f7824 */ /* 0x000fe200078e02ff */
[-C--:B------:R-:W-:Y:S01]  /*0aa0*/  LEA.HI.X.SX32 R17, R21, R123.reuse, 0x1, P1 ;  /* 0x0000007b15117211 */ /* 0x080fe200008f0eff */
[----:B------:R0:W2:Y:S01]  /*0ab0*/  LDG.E.U16 R113, desc[UR6][R12.64] ;  /* 0x000000060c717981 */ /* 0x0000a2000c1e1500 */
[C---:B------:R-:W-:Y:S01]  /*0ac0*/  IMAD R77, R3.reuse, 0xc8, RZ ;  /* 0x000000c8034d7824 */ /* 0x040fe200078e02ff */
[----:B------:R-:W1:Y:S01]  /*0ad0*/  LDC R4, c[0x0][0x248] ;  /* 0x00009200ff047b82 */ /* 0x000e620000000800 */
[----:B------:R-:W-:Y:S01]  /*0ae0*/  IMAD.SHL.U32 R11, R3, 0x2, RZ ;  /* 0x00000002030b7824 */ /* 0x000fe200078e00ff */
[----:B------:R-:W-:Y:S01]  /*0af0*/  IADD3 R28, P2, R127, R122, RZ ;  /* 0x0000007a7f1c7210 */ /* 0x000fe20007f5e0ff */
[----:B------:R0:W2:Y:S02]  /*0b00*/  LDG.E.U16 R112, desc[UR6][R18.64] ;  /* 0x0000000612707981 */ /* 0x0000a4000c1e1500 */
[----:B0-----:R-:W-:Y:S01]  /*0b10*/  IMAD R9, R3, 0x79, RZ ;  /* 0x0000007903097824 */ /* 0x001fe200078e02ff */
[----:B------:R-:W-:-:S02]  /*0b20*/  LEA.HI.X.SX32 R21, R29, R123, 0x1, P0 ;  /* 0x0000007b1d157211 */ /* 0x000fc400000f0eff */
[-C--:B------:R-:W-:Y:S01]  /*0b30*/  IADD3 R8, P0, R11, R122.reuse, RZ ;  /* 0x0000007a0b087210 */ /* 0x080fe20007f1e0ff */
[----:B------:R-:W-:Y:S01]  /*0b40*/  IMAD R13, R3, 0x5, RZ ;  /* 0x00000005030d7824 */ /* 0x000fe200078e02ff */
[-C--:B------:R-:W-:Y:S01]  /*0b50*/  LEA.HI.X.SX32 R29, R9, R123.reuse, 0x1, P2 ;  /* 0x0000007b091d7211 */ /* 0x080fe200010f0eff */
[----:B------:R0:W2:Y:S01]  /*0b60*/  LDG.E.U16 R111, desc[UR6][R16.64] ;  /* 0x00000006106f7981 */ /* 0x0000a2000c1e1500 */
[CC--:B------:R-:W-:Y:S01]  /*0b70*/  LEA.HI.X.SX32 R9, R3.reuse, R123.reuse, 0x1, P0 ;  /* 0x0000007b03097211 */ /* 0x0c0fe200000f0eff */
[----:B------:R-:W3:Y:S01]  /*0b80*/  LDC R104, c[0x0][0x248] ;  /* 0x00009200ff687b82 */ /* 0x000ee20000000800 */
[CC--:B------:R-:W-:Y:S01]  /*0b90*/  LEA R10, P1, R3.reuse, R122.reuse, 0x2 ;  /* 0x0000007a030a7211 */ /* 0x0c0fe200078210ff */
[----:B------:R-:W-:Y:S01]  /*0ba0*/  IMAD R19, R3, 0x14, RZ ;  /* 0x0000001403137824 */ /* 0x000fe200078e02ff */
[----:B------:R-:W-:Y:S01]  /*0bb0*/  IADD3 R12, P0, R31, R122, RZ ;  /* 0x0000007a1f0c7210 */ /* 0x000fe20007f1e0ff */
[----:B------:R0:W2:Y:S01]  /*0bc0*/  LDG.E.U16 R87, desc[UR6][R20.64] ;  /* 0x0000000614577981 */ /* 0x0000a2000c1e1500 */
[----:B------:R-:W-:-:S02]  /*0bd0*/  LEA.HI.X.SX32 R11, R11, R123, 0x1, P1 ;  /* 0x0000007b0b0b7211 */ /* 0x000fc400008f0eff */
[----:B------:R-:W-:Y:S01]  /*0be0*/  LEA.HI.X.SX32 R13, R13, R123, 0x1, P0 ;  /* 0x0000007b0d0d7211 */ /* 0x000fe200000f0eff */
[----:B------:R0:W2:Y:S02]  /*0bf0*/  LDG.E.U16 R110, desc[UR6][R28.64] ;  /* 0x000000061c6e7981 */ /* 0x0000a4000c1e1500 */
[-C--:B0-----:R-:W-:Y:S01]  /*0c00*/  IADD3 R16, P1, R19, R122.reuse, RZ ;  /* 0x0000007a13107210 */ /* 0x081fe20007f3e0ff */
[----:B------:R-:W0:Y:S01]  /*0c10*/  LDC R150, c[0x0][0x248] ;  /* 0x00009200ff967b82 */ /* 0x000e220000000800 */
[----:B------:R1:W2:Y:S01]  /*0c20*/  LDG.E.U16 R167, desc[UR6][R12.64] ;  /* 0x000000060ca77981 */ /* 0x0002a2000c1e1500 */
[----:B------:R-:W-:-:S03]  /*0c30*/  IADD3 R20, P2, R37, R122, RZ ;  /* 0x0000007a25147210 */ /* 0x000fc60007f5e0ff */
[----:B------:R1:W2:Y:S01]  /*0c40*/  LDG.E.U16 R173, desc[UR6][R10.64] ;  /* 0x000000060aad7981 */ /* 0x0002a2000c1e1500 */
[----:B------:R-:W-:Y:S01]  /*0c50*/  IMAD R29, R3, 0x24, RZ ;  /* 0x00000024031d7824 */ /* 0x000fe200078e02ff */
[-C--:B------:R-:W-:Y:S02]  /*0c60*/  LEA.HI.X.SX32 R17, R31, R123.reuse, 0x1, P1 ;  /* 0x0000007b1f117211 */ /* 0x080fe400008f0eff */
[----:B------:R1:W2:Y:S01]  /*0c70*/  LDG.E.U16 R175, desc[UR6][R8.64] ;  /* 0x0000000608af7981 */ /* 0x0002a2000c1e1500 */
[-C--:B------:R-:W-:Y:S01]  /*0c80*/  LEA.HI.X.SX32 R21, R19, R123.reuse, 0x1, P2 ;  /* 0x0000007b13157211 */ /* 0x080fe200010f0eff */
[----:B-1----:R-:W-:Y:S01]  /*0c90*/  IMAD R13, R3, 0x34, RZ ;  /* 0x00000034030d7824 */ /* 0x002fe200078e02ff */
[-C--:B------:R-:W-:Y:S01]  /*0ca0*/  IADD3 R18, P0, R29, R122.reuse, RZ ;  /* 0x0000007a1d127210 */ /* 0x080fe20007f1e0ff */
[----:B------:R-:W-:Y:S01]  /*0cb0*/  IMAD R128, R3, 0x8a, RZ ;  /* 0x0000008a03807824 */ /* 0x000fe200078e02ff */
[-C--:B------:R-:W-:Y:S01]  /*0cc0*/  IADD3 R28, P1, R47, R122.reuse, RZ ;  /* 0x0000007a2f1c7210 */ /* 0x080fe20007f3e0ff */
[----:B------:R-:W-:Y:S01]  /*0cd0*/  IMAD R11, R3, 0x1a, RZ ;  /* 0x0000001a030b7824 */ /* 0x000fe200078e02ff */
[-C--:B------:R-:W-:Y:S01]  /*0ce0*/  LEA.HI.X.SX32 R19, R33, R123.reuse, 0x1, P0 ;  /* 0x0000007b21137211 */ /* 0x080fe200000f0eff */
[----:B------:R1:W2:Y:S01]  /*0cf0*/  LDG.E.U16 R143, desc[UR6][R20.64] ;  /* 0x00000006148f7981 */ /* 0x0002a2000c1e1500 */
[-C--:B------:R-:W-:Y:S01]  /*0d00*/  LEA.HI.X.SX32 R29, R29, R123.reuse, 0x1, P1 ;  /* 0x0000007b1d1d7211 */ /* 0x080fe200008f0eff */
[----:B------:R-:W0:Y:S01]  /*0d10*/  LDC R152, c[0x0][0x248] ;  /* 0x00009200ff987b82 */ /* 0x000e220000000800 */
[-C--:B------:R-:W-:Y:S01]  /*0d20*/  IADD3 R10, P1, R13, R122.reuse, RZ ;  /* 0x0000007a0d0a7210 */ /* 0x080fe20007f3e0ff */
[----:B------:R-:W-:Y:S01]  /*0d30*/  IMAD R9, R3, 0xd, RZ ;  /* 0x0000000d03097824 */ /* 0x000fe200078e02ff */
[-C--:B------:R-:W-:Y:S01]  /*0d40*/  IADD3 R8, P0, R11, R122.reuse, RZ ;  /* 0x0000007a0b087210 */ /* 0x080fe20007f1e0ff */
[----:B------:R1:W2:Y:S02]  /*0d50*/  LDG.E.U16 R147, desc[UR6][R18.64] ;  /* 0x0000000612937981 */ /* 0x0002a4000c1e1500 */
[----:B-1----:R-:W-:Y:S01]  /*0d60*/  IMAD R21, R3, 0x88, RZ ;  /* 0x0000008803157824 */ /* 0x002fe200078e02ff */
[-C--:B------:R-:W-:Y:S01]  /*0d70*/  LEA.HI.X.SX32 R11, R11, R123.reuse, 0x1, P1 ;  /* 0x0000007b0b0b7211 */ /* 0x080fe200008f0eff */
[----:B------:R-:W-:Y:S01]  /*0d80*/  IMAD R31, R3, 0x44, RZ ;  /* 0x00000044031f7824 */ /* 0x000fe200078e02ff */
[----:B------:R1:W2:Y:S01]  /*0d90*/  LDG.E.U16 R159, desc[UR6][R16.64] ;  /* 0x00000006109f7981 */ /* 0x0002a2000c1e1500 */
[-C--:B------:R-:W-:Y:S01]  /*0da0*/  LEA.HI.X.SX32 R9, R9, R123.reuse, 0x1, P0 ;  /* 0x0000007b09097211 */ /* 0x080fe200000f0eff */
[----:B------:R-:W-:Y:S01]  /*0db0*/  IMAD R33, R3, 0x64, RZ ;  /* 0x0000006403217824 */ /* 0x000fe200078e02ff */
[-C--:B------:R-:W-:Y:S01]  /*0dc0*/  IADD3 R18, P1, R21, R122.reuse, RZ ;  /* 0x0000007a15127210 */ /* 0x080fe20007f3e0ff */
[----:B------:R1:W2:Y:S01]  /*0dd0*/  LDG.E.U16 R61, desc[UR6][R28.64] ;  /* 0x000000061c3d7981 */ /* 0x0002a2000c1e1500 */
[-C--:B------:R-:W-:Y:S01]  /*0de0*/  IADD3 R12, P0, R31, R122.reuse, RZ ;  /* 0x0000007a1f0c7210 */ /* 0x080fe20007f1e0ff */
[----:B------:R-:W-:Y:S01]  /*0df0*/  IMAD R125, R3, 0x9a, RZ ;  /* 0x0000009a037d7824 */ /* 0x000fe200078e02ff */
[-C--:B------:R-:W-:Y:S01]  /*0e00*/  LEA.HI.X.SX32 R19, R31, R123.reuse, 0x1, P1 ;  /* 0x0000007b1f137211 */ /* 0x080fe200008f0eff */
[----:B------:R-:W-:Y:S01]  /*0e10*/  IMAD R31, R3, 0x54, RZ ;  /* 0x00000054031f7824 */ /* 0x000fe200078e02ff */
[----:B------:R1:W2:Y:S02]  /*0e20*/  LDG.E.U16 R153, desc[UR6][R8.64] ;  /* 0x0000000608997981 */ /* 0x0002a4000c1e1500 */
[----:B-1----:R-:W-:Y:S01]  /*0e30*/  IADD3 R16, P2, R55, R122, RZ ;  /* 0x0000007a37107210 */ /* 0x002fe20007f5e0ff */
[C---:B------:R-:W-:Y:S01]  /*0e40*/  IMAD R129, R3.reuse, 0xaa, RZ ;  /* 0x000000aa03817824 */ /* 0x040fe200078e02ff */
[----:B------:R-:W1:Y:S01]  /*0e50*/  LDC R20, c[0x0][0x248] ;  /* 0x00009200ff147b82 */ /* 0x000e620000000800 */
[----:B------:R0:W2:Y:S01]  /*0e60*/  LDG.E.U16 R133, desc[UR6][R10.64] ;  /* 0x000000060a857981 */ /* 0x0000a2000c1e1500 */
[----:B------:R-:W-:Y:S01]  /*0e70*/  IMAD R29, R3, 0x2a, RZ ;  /* 0x0000002a031d7824 */ /* 0x000fe200078e02ff */
[----:B------:R-:W-:-:S02]  /*0e80*/  LEA.HI.X.SX32 R17, R13, R123, 0x1, P2 ;  /* 0x0000007b0d117211 */ /* 0x000fc400010f0eff */
[-C--:B------:R-:W-:Y:S01]  /*0e90*/  LEA.HI.X.SX32 R13, R35, R123.reuse, 0x1, P0 ;  /* 0x0000007b230d7211 */ /* 0x080fe200000f0eff */
[----:B------:R-:W2:Y:S01]  /*0ea0*/  LDG.E.U16 R58, desc[UR6][R18.64] ;  /* 0x00000006123a7981 */ /* 0x000ea2000c1e1500 */
[----:B------:R-:W-:Y:S01]  /*0eb0*/  IMAD R9, R3, 0x15, RZ ;  /* 0x0000001503097824 */ /* 0x000fe200078e02ff */
[-C--:B------:R-:W-:Y:S01]  /*0ec0*/  IADD3 R8, P0, R29, R122.reuse, RZ ;  /* 0x0000007a1d087210 */ /* 0x080fe20007f1e0ff */
[----:B------:R-:W3:Y:S01]  /*0ed0*/  LDC R142, c[0x0][0x248] ;  /* 0x00009200ff8e7b82 */ /* 0x000ee20000000800 */
[----:B------:R0:W2:Y:S02]  /*0ee0*/  LDG.E.U16 R99, desc[UR6][R12.64] ;  /* 0x000000060c637981 */ /* 0x0000a4000c1e1500 */
[-C--:B0-----:R-:W-:Y:S02]  /*0ef0*/  IADD3 R10, P1, R31, R122.reuse, RZ ;  /* 0x0000007a1f0a7210 */ /* 0x081fe40007f3e0ff */
[-C--:B------:R-:W-:Y:S01]  /*0f00*/  LEA.HI.X.SX32 R9, R9, R123.reuse, 0x1, P0 ;  /* 0x0000007b09097211 */ /* 0x080fe200000f0eff */
[----:B------:R0:W2:Y:S01]  /*0f10*/  LDG.E.U16 R60, desc[UR6][R16.64] ;  /* 0x00000006103c7981 */ /* 0x0000a2000c1e1500 */
[----:B------:R-:W-:Y:S01]  /*0f20*/  LEA.HI.X.SX32 R11, R29, R123, 0x1, P1 ;  /* 0x0000007b1d0b7211 */ /* 0x000fe200008f0eff */
[----:B------:R-:W-:Y:S01]  /*0f30*/  IMAD R29, R3, 0x3a, RZ ;  /* 0x0000003a031d7824 */ /* 0x000fe200078e02ff */
[----:B------:R-:W3:Y:S01]  /*0f40*/  LDC R144, c[0x0][0x248] ;  /* 0x00009200ff907b82 */ /* 0x000ee20000000800 */
[----:B------:R0:W2:Y:S01]  /*0f50*/  LDG.E.U16 R141, desc[UR6][R8.64] ;  /* 0x00000006088d7981 */ /* 0x0000a2000c1e1500 */
[----:B------:R-:W-:Y:S01]  /*0f60*/  IADD3 R12, P0, R33, R122, RZ ;  /* 0x0000007a210c7210 */ /* 0x000fe20007f1e0ff */
[----:B------:R-:W-:-:S02]  /*0f70*/  IMAD R183, R3, 0xe8, RZ ;  /* 0x000000e803b77824 */ /* 0x000fc400078e02ff */
[----:B------:R-:W4:Y:S01]  /*0f80*/  LDG.E.U16 R177, desc[UR6][R122.64] ;  /* 0x000000067ab17981 */ /* 0x000f22000c1e1500 */
[-C--:B0-----:R-:W-:Y:S02]  /*0f90*/  IADD3 R16, P2, R79, R122.reuse, RZ ;  /* 0x0000007a4f107210 */ /* 0x081fe40007f5e0ff */
[----:B------:R-:W0:Y:S01]  /*0fa0*/  LDC R146, c[0x0][0x248] ;  /* 0x00009200ff927b82 */ /* 0x000e220000000800 */
[-C--:B------:R-:W-:Y:S01]  /*0fb0*/  LEA.HI.X.SX32 R13, R39, R123.reuse, 0x1, P0 ;  /* 0x0000007b270d7211 */ /* 0x080fe200000f0eff */
[----:B------:R1:W2:Y:S01]  /*0fc0*/  LDG.E.U16 R98, desc[UR6][R10.64] ;  /* 0x000000060a627981 */ /* 0x0002a2000c1e1500 */
[-C--:B------:R-:W-:Y:S01]  /*0fd0*/  LEA.HI.X.SX32 R17, R31, R123.reuse, 0x1, P2 ;  /* 0x0000007b1f117211 */ /* 0x080fe200010f0eff */
[----:B------:R-:W-:Y:S01]  /*0fe0*/  IMAD R9, R3, 0x1d, RZ ;  /* 0x0000001d03097824 */ /* 0x000fe200078e02ff */
[-C--:B------:R-:W-:Y:S01]  /*0ff0*/  IADD3 R18, P1, R77, R122.reuse, RZ ;  /* 0x0000007a4d127210 */ /* 0x080fe20007f3e0ff */
[----:B------:R-:W-:Y:S01]  /*1000*/  IMAD R31, R3, 0x74, RZ ;  /* 0x00000074031f7824 */ /* 0x000fe200078e02ff */
[-C--:B------:R-:W-:Y:S01]  /*1010*/  IADD3 R8, P0, R29, R122.reuse, RZ ;  /* 0x0000007a1d087210 */ /* 0x080fe20007f1e0ff */
[----:B------:R1:W2:Y:S01]  /*1020*/  LDG.E.U16 R97, desc[UR6][R12.64] ;  /* 0x000000060c617981 */ /* 0x0002a2000c1e1500 */
[-C--:B------:R-:W-:Y:S01]  /*1030*/  LEA.HI.X.SX32 R19, R33, R123.reuse, 0x1, P1 ;  /* 0x0000007b21137211 */ /* 0x080fe200008f0eff */
[----:B------:R-:W0:Y:S01]  /*1040*/  LDC R148, c[0x0][0x248] ;  /* 0x00009200ff947b82 */ /* 0x000e220000000800 */
[----:B------:R-:W-:Y:S01]  /*1050*/  LEA.HI.X.SX32 R9, R9, R123, 0x1, P0 ;  /* 0x0000007b09097211 */ /* 0x000fe200000f0eff */
[----:B------:R1:W2:Y:S02]  /*1060*/  LDG.E.U16 R57, desc[UR6][R16.64] ;  /* 0x0000000610397981 */ /* 0x0002a4000c1e1500 */
[-C--:B-1----:R-:W-:Y:S01]  /*1070*/  IADD3 R10, P1, R31, R122.reuse, RZ ;  /* 0x0000007a1f0a7210 */ /* 0x082fe20007f3e0ff */
[C---:B------:R-:W-:Y:S01]  /*1080*/  IMAD R136, R3.reuse, 0xca, RZ ;  /* 0x000000ca03887824 */ /* 0x040fe200078e02ff */
[----:B------:R1:W2:Y:S01]  /*1090*/  LDG.E.U16 R40, desc[UR6][R8.64] ;  /* 0x0000000608287981 */ /* 0x0002a2000c1e1500 */
[----:B------:R-:W-:Y:S01]  /*10a0*/  IMAD R13, R3, 0x45, RZ ;  /* 0x00000045030d7824 */ /* 0x000fe200078e02ff */
[----:B------:R-:W-:-:S02]  /*10b0*/  IADD3 R12, P0, R128, R122, RZ ;  /* 0x0000007a800c7210 */ /* 0x000fc40007f1e0ff */
[----:B------:R1:W2:Y:S01]  /*10c0*/  LDG.E.U16 R55, desc[UR6][R18.64] ;  /* 0x0000000612377981 */ /* 0x0002a2000c1e1500 */
[-C--:B------:R-:W-:Y:S01]  /*10d0*/  LEA.HI.X.SX32 R11, R29, R123.reuse, 0x1, P1 ;  /* 0x0000007b1d0b7211 */ /* 0x080fe200008f0eff */
[----:B------:R-:W-:Y:S01]  /*10e0*/  IMAD R17, R3, 0x4d, RZ ;  /* 0x0000004d03117824 */ /* 0x000fe200078e02ff */
[-C--:B------:R-:W-:Y:S01]  /*10f0*/  LEA.HI.X.SX32 R13, R13, R123.reuse, 0x1, P0 ;  /* 0x0000007b0d0d7211 */ /* 0x080fe200000f0eff */
[----:B------:R-:W0:Y:S01]  /*1100*/  LDC R154, c[0x0][0x248] ;  /* 0x00009200ff9a7b82 */ /* 0x000e220000000800 */
[-C--:B-1----:R-:W-:Y:S01]  /*1110*/  IADD3 R8, P0, R125, R122.reuse, RZ ;  /* 0x0000007a7d087210 */ /* 0x082fe20007f1e0ff */
[----:B------:R1:W2:Y:S01]  /*1120*/  LDG.E.U16 R96, desc[UR6][R10.64] ;  /* 0x000000060a607981 */ /* 0x0002a2000c1e1500 */
[-C--:B------:R-:W-:Y:S01]  /*1130*/  IADD3 R28, P2, R183, R122.reuse, RZ ;  /* 0x0000007ab71c7210 */ /* 0x080fe20007f5e0ff */
[----:B------:R-:W-:Y:S02]  /*1140*/  IMAD R19, R3, 0x55, RZ ;  /* 0x0000005503137824 */ /* 0x000fe400078e02ff */
[----:B------:R1:W2:Y:S01]  /*1150*/  LDG.E.U16 R35, desc[UR6][R12.64] ;  /* 0x000000060c237981 */ /* 0x0002a2000c1e1500 */
[-C--:B------:R-:W-:Y:S01]  /*1160*/  LEA.HI.X.SX32 R9, R17, R123.reuse, 0x1, P0 ;  /* 0x0000007b11097211 */ /* 0x080fe200000f0eff */
[C---:B------:R-:W-:Y:S01]  /*1170*/  IMAD R132, R3.reuse, 0xda, RZ ;  /* 0x000000da03847824 */ /* 0x040fe200078e02ff */
[----:B------:R-:W5:Y:S01]  /*1180*/  LDC R156, c[0x0][0x248] ;  /* 0x00009200ff9c7b82 */ /* 0x000f620000000800 */
[----:B------:R-:W-:Y:S01]  /*1190*/  IMAD R121, R3, 0xba, RZ ;  /* 0x000000ba03797824 */ /* 0x000fe200078e02ff */
[-C--:B-1----:R-:W-:Y:S01]  /*11a0*/  IADD3 R10, P1, R129, R122.reuse, RZ ;  /* 0x0000007a810a7210 */ /* 0x082fe20007f3e0ff */
[----:B------:R-:W-:Y:S01]  /*11b0*/  IMAD R174, R3, 0x84, RZ ;  /* 0x0000008403ae7824 */ /* 0x000fe200078e02ff */
[-C--:B------:R-:W-:Y:S01]  /*11c0*/  LEA.HI.X.SX32 R29, R31, R123.reuse, 0x1, P2 ;  /* 0x0000007b1f1d7211 */ /* 0x080fe200010f0eff */
[C---:B------:R-:W-:Y:S01]  /*11d0*/  IMAD R47, R3.reuse, 0x4a, RZ ;  /* 0x0000004a032f7824 */ /* 0x040fe200078e02ff */
[-C--:B------:R-:W-:Y:S01]  /*11e0*/  IADD3 R12, P0, R136, R122.reuse, RZ ;  /* 0x0000007a880c7210 */ /* 0x080fe20007f1e0ff */
[----:B------:R-:W-:Y:S01]  /*11f0*/  IMAD R13, R3, 0x65, RZ ;  /* 0x00000065030d7824 */ /* 0x000fe200078e02ff */
[-C--:B------:R-:W-:Y:S01]  /*1200*/  LEA.HI.X.SX32 R11, R19, R123.reuse, 0x1, P1 ;  /* 0x0000007b130b7211 */ /* 0x080fe200008f0eff */
[----:B------:R-:W-:Y:S01]  /*1210*/  IMAD R19, R3, 0x6d, RZ ;  /* 0x0000006d03137824 */ /* 0x000fe200078e02ff */
[-C--:B------:R-:W-:Y:S01]  /*1220*/  IADD3 R16, P2, R121, R122.reuse, RZ ;  /* 0x0000007a79107210 */ /* 0x080fe20007f5e0ff */
[----:B------:R-:W-:Y:S01]  /*1230*/  IMAD R31, R3, 0x5d, RZ ;  /* 0x0000005d031f7824 */ /* 0x000fe200078e02ff */
[-C--:B------:R-:W-:Y:S01]  /*1240*/  LEA.HI.X.SX32 R13, R13, R123.reuse, 0x1, P0 ;  /* 0x0000007b0d0d7211 */ /* 0x080fe200000f0eff */
[----:B------:R-:W-:Y:S01]  /*1250*/  IMAD R134, R3, 0xea, RZ ;  /* 0x000000ea03867824 */ /* 0x000fe200078e02ff */
[-C--:B------:R-:W-:Y:S01]  /*1260*/  IADD3 R18, P0, R132, R122.reuse, RZ ;  /* 0x0000007a84127210 */ /* 0x080fe20007f1e0ff */
[----:B------:R1:W2:Y:S01]  /*1270*/  LDG.E.U16 R34, desc[UR6][R8.64] ;  /* 0x0000000608227981 */ /* 0x0002a2000c1e1500 */
[-C--:B------:R-:W-:Y:S01]  /*1280*/  LEA.HI.X.SX32 R17, R31, R123.reuse, 0x1, P2 ;  /* 0x0000007b1f117211 */ /* 0x080fe200010f0eff */
[----:B------:R-:W-:Y:S01]  /*1290*/  IMAD R172, R3, 0x94, RZ ;  /* 0x0000009403ac7824 */ /* 0x000fe200078e02ff */
[----:B------:R-:W-:Y:S01]  /*12a0*/  LEA.HI.X.SX32 R19, R19, R123, 0x1, P0 ;  /* 0x0000007b13137211 */ /* 0x000fe200000f0eff */
[----:B------:R1:W2:Y:S01]  /*12b0*/  LDG.E.U16 R54, desc[UR6][R28.64] ;  /* 0x000000061c367981 */ /* 0x0002a2000c1e1500 */
[C---:B------:R-:W-:Y:S01]  /*12c0*/  IMAD R180, R3.reuse, 0xb4, RZ ;  /* 0x000000b403b47824 */ /* 0x040fe200078e02ff */
[----:B------:R-:W5:Y:S02]  /*12d0*/  LDC R158, c[0x0][0x248] ;  /* 0x00009200ff9e7b82 */ /* 0x000f640000000800 */
[----:B------:R0:W2:Y:S01]  /*12e0*/  LDG.E.U16 R33, desc[UR6][R10.64] ;  /* 0x000000060a217981 */ /* 0x0000a2000c1e1500 */
[----:B-1----:R-:W-:Y:S01]  /*12f0*/  IMAD R9, R3, 0x25, RZ ;  /* 0x0000002503097824 */ /* 0x002fe200078e02ff */
[----:B------:R-:W-:-:S02]  /*1300*/  IADD3 R8, P0, R47, R122, RZ ;  /* 0x0000007a2f087210 */ /* 0x000fc40007f1e0ff */
[----:B------:R1:W2:Y:S01]  /*1310*/  LDG.E.U16 R31, desc[UR6][R12.64] ;  /* 0x000000060c1f7981 */ /* 0x0002a2000c1e1500 */
[----:B------:R-:W-:Y:S01]  /*1320*/  IMAD R29, R3, 0x75, RZ ;  /* 0x00000075031d7824 */ /* 0x000fe200078e02ff */
[-C--:B------:R-:W-:Y:S02]  /*1330*/  IADD3 R28, P2, R134, R122.reuse, RZ ;  /* 0x0000007a861c7210 */ /* 0x080fe40007f5e0ff */
[----:B------:R1:W2:Y:S01]  /*1340*/  LDG.E.U16 R30, desc[UR6][R18.64] ;  /* 0x00000006121e7981 */ /* 0x0002a2000c1e1500 */
[----:B------:R-:W5:Y:S01]  /*1350*/  LDC R162, c[0x0][0x248] ;  /* 0x00009200ffa27b82 */ /* 0x000f620000000800 */
[-C--:B0-----:R-:W-:Y:S02]  /*1360*/  IADD3 R10, P1, R174, R122.reuse, RZ ;  /* 0x0000007aae0a7210 */ /* 0x081fe40007f3e0ff */
[-C--:B------:R-:W-:Y:S01]  /*1370*/  LEA.HI.X.SX32 R9, R9, R123.reuse, 0x1, P0 ;  /* 0x0000007b09097211 */ /* 0x080fe200000f0eff */
[----:B------:R-:W-:Y:S01]  /*1380*/  IMAD R179, R3, 0xa4, RZ ;  /* 0x000000a403b37824 */ /* 0x000fe200078e02ff */
[-C--:B------:R-:W-:Y:S01]  /*1390*/  LEA.HI.X.SX32 R11, R43, R123.reuse, 0x1, P1 ;  /* 0x0000007b2b0b7211 */ /* 0x080fe200008f0eff */
[----:B------:R-:W-:Y:S01]  /*13a0*/  IMAD R43, R3, 0x5a, RZ ;  /* 0x0000005a032b7824 */ /* 0x000fe200078e02ff */
[-C--:B------:R-:W-:Y:S01]  /*13b0*/  LEA.HI.X.SX32 R29, R29, R123.reuse, 0x1, P2 ;  /* 0x0000007b1d1d7211 */ /* 0x080fe200010f0eff */
[----:B------:R-:W-:Y:S01]  /*13c0*/  IMAD R37, R3, 0x2d, RZ ;  /* 0x0000002d03257824 */ /* 0x000fe200078e02ff */
[-C--:B-1----:R-:W-:Y:S01]  /*13d0*/  IADD3 R12, P0, R172, R122.reuse, RZ ;  /* 0x0000007aac0c7210 */ /* 0x082fe20007f1e0ff */
[----:B------:R0:W2:Y:S01]  /*13e0*/  LDG.E.U16 R93, desc[UR6][R10.64] ;  /* 0x000000060a5d7981 */ /* 0x0000a2000c1e1500 */
[----:B------:R-:W-:Y:S01]  /*13f0*/  IADD3 R18, P2, R180, R122, RZ ;  /* 0x0000007ab4127210 */ /* 0x000fe20007f5e0ff */
[----:B------:R-:W1:Y:S01]  /*1400*/  LDC R160, c[0x0][0x248] ;  /* 0x00009200ffa07b82 */ /* 0x000e620000000800 */
[-C--:B------:R-:W-:Y:S01]  /*1410*/  LEA.HI.X.SX32 R13, R47, R123.reuse, 0x1, P0 ;  /* 0x0000007b2f0d7211 */ /* 0x080fe200000f0eff */
[----:B------:R0:W2:Y:S01]  /*1420*/  LDG.E.U16 R32, desc[UR6][R16.64] ;  /* 0x0000000610207981 */ /* 0x0000a2000c1e1500 */
[----:B------:R-:W-:Y:S01]  /*1430*/  LEA.HI.X.SX32 R19, R43, R123, 0x1, P2 ;  /* 0x0000007b2b137211 */ /* 0x000fe200010f0eff */
[----:B------:R-:W-:-:S02]  /*1440*/  IMAD R181, R3, 0xc4, RZ ;  /* 0x000000c403b57824 */ /* 0x000fc400078e02ff */
[----:B------:R0:W2:Y:S02]  /*1450*/  LDG.E.U16 R39, desc[UR6][R8.64] ;  /* 0x0000000608277981 */ /* 0x0000a4000c1e1500 */
[-C--:B0-----:R-:W-:Y:S01]  /*1460*/  IADD3 R10, P0, R43, R122.reuse, RZ ;  /* 0x0000007a2b0a7210 */ /* 0x081fe20007f1e0ff */
[----:B------:R-:W-:Y:S01]  /*1470*/  IMAD R43, R3, 0x6a, RZ ;  /* 0x0000006a032b7824 */ /* 0x000fe200078e02ff */
[----:B------:R0:W2:Y:S01]  /*1480*/  LDG.E.U16 R92, desc[UR6][R12.64] ;  /* 0x000000060c5c7981 */ /* 0x0000a2000c1e1500 */
[----:B------:R-:W1:Y:S01]  /*1490*/  LDC R164, c[0x0][0x248] ;  /* 0x00009200ffa47b82 */ /* 0x000e620000000800 */
[-C--:B------:R-:W-:Y:S02]  /*14a0*/  IADD3 R16, P1, R179, R122.reuse, RZ ;  /* 0x0000007ab3107210 */ /* 0x080fe40007f3e0ff */
[-C--:B------:R-:W-:Y:S01]  /*14b0*/  LEA.HI.X.SX32 R11, R37, R123.reuse, 0x1, P0 ;  /* 0x0000007b250b7211 */ /* 0x080fe200000f0eff */
[----:B------:R-:W-:Y:S01]  /*14c0*/  IMAD R184, R3, 0xd4, RZ ;  /* 0x000000d403b87824 */ /* 0x000fe200078e02ff */
[-C--:B------:R-:W-:Y:S01]  /*14d0*/  LEA.HI.X.SX32 R17, R63, R123.reuse, 0x1, P1 ;  /* 0x0000007b3f117211 */ /* 0x080fe200008f0eff */
[----:B------:R-:W-:Y:S01]  /*14e0*/  IMAD R9, R3, 0x35, RZ ;  /* 0x0000003503097824 */ /* 0x000fe200078e02ff */
[-C--:B------:R-:W-:Y:S01]  /*14f0*/  IADD3 R8, P0, R43, R122.reuse, RZ ;  /* 0x0000007a2b087210 */ /* 0x080fe20007f1e0ff */
[----:B------:R-:W-:Y:S01]  /*1500*/  IMAD R63, R3, 0x7a, RZ ;  /* 0x0000007a033f7824 */ /* 0x000fe200078e02ff */
[-C--:B------:R-:W-:Y:S01]  /*1510*/  IADD3 R36, P1, R181, R122.reuse, RZ ;  /* 0x0000007ab5247210 */ /* 0x080fe20007f3e0ff */
[----:B------:R3:W2:Y:S01]  /*1520*/  LDG.E.U16 R38, desc[UR6][R10.64] ;  /* 0x000000060a267981 */ /* 0x0006a2000c1e1500 */
[----:B------:R-:W-:Y:S01]  /*1530*/  IMAD R190, R3, 0xe4, RZ ;  /* 0x000000e403be7824 */ /* 0x000fe200078e02ff */
[-C--:B------:R-:W-:Y:S01]  /*1540*/  LEA.HI.X.SX32 R9, R9, R123.reuse, 0x1, P0 ;  /* 0x0000007b09097211 */ /* 0x080fe200000f0eff */
[----:B------:R-:W-:Y:S01]  /*1550*/  IMAD R140, R3, 0xfa, RZ ;  /* 0x000000fa038c7824 */ /* 0x000fe200078e02ff */
[-C--:B------:R-:W-:Y:S01]  /*1560*/  LEA.HI.X.SX32 R37, R65, R123.reuse, 0x1, P1 ;  /* 0x0000007b41257211 */ /* 0x080fe200008f0eff */
[----:B------:R3:W2:Y:S01]  /*1570*/  LDG.E.U16 R91, desc[UR6][R16.64] ;  /* 0x00000006105b7981 */ /* 0x0006a2000c1e1500 */
[-C--:B0-----:R-:W-:Y:S01]  /*1580*/  IADD3 R12, P0, R63, R122.reuse, RZ ;  /* 0x0000007a3f0c7210 */ /* 0x081fe20007f1e0ff */
[----:B------:R-:W0:Y:S01]  /*1590*/  LDC R166, c[0x0][0x248] ;  /* 0x00009200ffa67b82 */ /* 0x000e220000000800 */
[-C--:B------:R-:W-:Y:S01]  /*15a0*/  IADD3 R64, P1, R184, R122.reuse, RZ ;  /* 0x0000007ab8407210 */ /* 0x080fe20007f3e0ff */
[----:B------:R3:W2:Y:S02]  /*15b0*/  LDG.E.U16 R90, desc[UR6][R18.64] ;  /* 0x00000006125a7981 */ /* 0x0006a4000c1e1500 */
[----:B---3--:R-:W-:Y:S01]  /*15c0*/  IMAD R11, R3, 0x3d, RZ ;  /* 0x0000003d030b7824 */ /* 0x008fe200078e02ff */
[-C--:B------:R-:W-:Y:S01]  /*15d0*/  LEA.HI.X.SX32 R65, R43, R123.reuse, 0x1, P1 ;  /* 0x0000007b2b417211 */ /* 0x080fe200008f0eff */
[----:B------:R-:W-:Y:S01]  /*15e0*/  IMAD R47, R3, 0x16, RZ ;  /* 0x00000016032f7824 */ /* 0x000fe200078e02ff */
[----:B------:R-:W3:Y:S01]  /*15f0*/  LDG.E.U16 R89, desc[UR6][R36.64] ;  /* 0x0000000624597981 */ /* 0x000ee2000c1e1500 */
[-C--:B------:R-:W-:Y:S01]  /*1600*/  IADD3 R16, P2, R190, R122.reuse, RZ ;  /* 0x0000007abe107210 */ /* 0x080fe20007f5e0ff */
[----:B------:R-:W0:Y:S01]  /*1610*/  LDC R168, c[0x0][0x248] ;  /* 0x00009200ffa87b82 */ /* 0x000e220000000800 */
[-C--:B------:R-:W-:Y:S01]  /*1620*/  LEA.HI.X.SX32 R13, R11, R123.reuse, 0x1, P0 ;  /* 0x0000007b0b0d7211 */ /* 0x080fe200000f0eff */
[C---:B------:R-:W-:Y:S01]  /*1630*/  IMAD R11, R3.reuse, 0x7d, RZ ;  /* 0x0000007d030b7824 */ /* 0x040fe200078e02ff */
[-C--:B------:R-:W-:Y:S01]  /*1640*/  IADD3 R10, P1, R140, R122.reuse, RZ ;  /* 0x0000007a8c0a7210 */ /* 0x080fe20007f3e0ff */
[----:B------:R-:W-:Y:S01]  /*1650*/  IMAD R19, R3, 0x6, RZ ;  /* 0x0000000603137824 */ /* 0x000fe200078e02ff */
[-C--:B------:R-:W-:Y:S01]  /*1660*/  LEA.HI.X.SX32 R17, R7, R123.reuse, 0x1, P2 ;  /* 0x0000007b07117211 */ /* 0x080fe200010f0eff */
[----:B------:R-:W-:Y:S01]  /*1670*/  IMAD R189, R3, 0xf4, RZ ;  /* 0x000000f403bd7824 */ /* 0x000fe200078e02ff */
[-C--:B------:R-:W-:Y:S01]  /*1680*/  LEA.HI.X.SX32 R11, R11, R123.reuse, 0x1, P1 ;  /* 0x0000007b0b0b7211 */ /* 0x080fe200008f0eff */
[----:B------:R1:W3:Y:S01]  /*1690*/  LDG.E.U16 R36, desc[UR6][R12.64] ;  /* 0x000000060c247981 */ /* 0x0002e2000c1e1500 */
[----:B------:R-:W-:Y:S01]  /*16a0*/  IMAD R7, R3, 0x3, RZ ;  /* 0x0000000303077824 */ /* 0x000fe200078e02ff */
[-C--:B------:R-:W-:Y:S01]  /*16b0*/  IADD3 R6, P0, R19, R122.reuse, RZ ;  /* 0x0000007a13067210 */ /* 0x080fe20007f1e0ff */
[C---:B------:R-:W-:Y:S01]  /*16c0*/  IMAD R139, R3.reuse, 0x26, RZ ;  /* 0x00000026038b7824 */ /* 0x040fe200078e02ff */
[----:B------:R1:W3:Y:S01]  /*16d0*/  LDG.E.U16 R37, desc[UR6][R8.64] ;  /* 0x0000000608257981 */ /* 0x0002e2000c1e1500 */
[----:B------:R-:W-:Y:S01]  /*16e0*/  IMAD R202, R3, 0x46, RZ ;  /* 0x0000004603ca7824 */ /* 0x000fe200078e02ff */
[----:B------:R-:W-:Y:S01]  /*16f0*/  LEA.HI.X.SX32 R7, R7, R123, 0x1, P0 ;  /* 0x0000007b07077211 */ /* 0x000fe200000f0eff */
[----:B------:R-:W0:Y:S01]  /*1700*/  LDC R170, c[0x0][0x248] ;  /* 0x00009200ffaa7b82 */ /* 0x000e220000000800 */
[----:B------:R-:W3:Y:S01]  /*1710*/  LDG.E.U16 R29, desc[UR6][R28.64] ;  /* 0x000000061c1d7981 */ /* 0x000ee2000c1e1500 */
[----:B-1----:R-:W-:Y:S01]  /*1720*/  IMAD R13, R3, 0xb, RZ ;  /* 0x0000000b030d7824 */ /* 0x002fe200078e02ff */
[----:B------:R-:W-:-:S02]  /*1730*/  IADD3 R12, P1, R47, R122, RZ ;  /* 0x0000007a2f0c7210 */ /* 0x000fc40007f3e0ff */
[----:B------:R1:W3:Y:S01]  /*1740*/  LDG.E.U16 R88, desc[UR6][R16.64] ;  /* 0x0000000610587981 */ /* 0x0002e2000c1e1500 */
[-C--:B------:R-:W-:Y:S02]  /*1750*/  IADD3 R8, P2, R189, R122.reuse, RZ ;  /* 0x0000007abd087210 */ /* 0x080fe40007f5e0ff */
[----:B------:R-:W0:Y:S01]  /*1760*/  LDC R188, c[0x0][0x248] ;  /* 0x00009200ffbc7b82 */ /* 0x000e220000000800 */
[-C--:B------:R-:W-:Y:S01]  /*1770*/  LEA.HI.X.SX32 R13, R13, R123.reuse, 0x1, P1 ;  /* 0x0000007b0d0d7211 */ /* 0x080fe200008f0eff */
[----:B------:R-:W-:Y:S01]  /*1780*/  IMAD R209, R3, 0x56, RZ ;  /* 0x0000005603d17824 */ /* 0x000fe200078e02ff */
[----:B------:R1:W3:Y:S01]  /*1790*/  LDG.E.U16 R28, desc[UR6][R10.64] ;  /* 0x000000060a1c7981 */ /* 0x0002e2000c1e1500 */
[----:B------:R-:W-:Y:S01]  /*17a0*/  LEA.HI.X.SX32 R9, R63, R123, 0x1, P2 ;  /* 0x0000007b3f097211 */ /* 0x000fe200010f0eff */
[C---:B------:R-:W-:Y:S02]  /*17b0*/  IMAD R151, R3.reuse, 0x36, RZ ;  /* 0x0000003603977824 */ /* 0x040fe400078e02ff */
[C---:B-1----:R-:W-:Y:S01]  /*17c0*/  IMAD R17, R3.reuse, 0x13, RZ ;  /* 0x0000001303117824 */ /* 0x042fe200078e02ff */
[----:B------:R1:W3:Y:S01]  /*17d0*/  LDG.E.U16 R171, desc[UR6][R6.64] ;  /* 0x0000000606ab7981 */ /* 0x0002e2000c1e1500 */
[----:B------:R-:W-:Y:S01]  /*17e0*/  IMAD R63, R3, 0x23, RZ ;  /* 0x00000023033f7824 */ /* 0x000fe200078e02ff */
[----:B------:R-:W0:Y:S02]  /*17f0*/  LDC R182, c[0x0][0x248] ;  /* 0x00009200ffb67b82 */ /* 0x000e240000000800 */
[----:B------:R1:W3:Y:S01]  /*1800*/  LDG.E.U16 R157, desc[UR6][R12.64] ;  /* 0x000000060c9d7981 */ /* 0x0002e2000c1e1500 */
[----:B------:R-:W-:Y:S01]  /*1810*/  IADD3 R10, P0, R139, R122, RZ ;  /* 0x0000007a8b0a7210 */ /* 0x000fe20007f1e0ff */
[----:B------:R-:W-:-:S02]  /*1820*/  IMAD R43, R3, 0x1b, RZ ;  /* 0x0000001b032b7824 */ /* 0x000fc400078e02ff */
[----:B------:R1:W3:Y:S01]  /*1830*/  LDG.E.U16 R86, desc[UR6][R8.64] ;  /* 0x0000000608567981 */ /* 0x0002e2000c1e1500 */
[-C--:B------:R-:W-:Y:S01]  /*1840*/  LEA.HI.X.SX32 R11, R17, R123.reuse, 0x1, P0 ;  /* 0x0000007b110b7211 */ /* 0x080fe200000f0eff */
[----:B------:R-:W0:Y:S01]  /*1850*/  LDC R178, c[0x0][0x248] ;  /* 0x00009200ffb27b82 */ /* 0x000e220000000800 */
[-C--:B-1----:R-:W-:Y:S01]  /*1860*/  IADD3 R6, P2, R202, R122.reuse, RZ ;  /* 0x0000007aca067210 */ /* 0x082fe20007f5e0ff */
[C---:B------:R-:W-:Y:S01]  /*1870*/  IMAD R213, R3.reuse, 0x66, RZ ;  /* 0x0000006603d57824 */ /* 0x040fe200078e02ff */
[----:B------:R-:W3:Y:S01]  /*1880*/  LDG.E.U16 R64, desc[UR6][R64.64] ;  /* 0x0000000640407981 */ /* 0x000ee2000c1e1500 */
[----:B------:R-:W-:Y:S01]  /*1890*/  IMAD R13, R3, 0x2b, RZ ;  /* 0x0000002b030d7824 */ /* 0x000fe200078e02ff */
[-C--:B------:R-:W-:Y:S01]  /*18a0*/  IADD3 R12, P0, R209, R122.reuse, RZ ;  /* 0x0000007ad10c7210 */ /* 0x080fe20007f1e0ff */
[----:B------:R-:W-:Y:S01]  /*18b0*/  IMAD R230, R3, 0x86, RZ ;  /* 0x0000008603e67824 */ /* 0x000fe200078e02ff */
[-C--:B------:R-:W-:Y:S01]  /*18c0*/  LEA.HI.X.SX32 R7, R63, R123.reuse, 0x1, P2 ;  /* 0x0000007b3f077211 */ /* 0x080fe200010f0eff */
[----:B------:R1:W3:Y:S01]  /*18d0*/  LDG.E.U16 R145, desc[UR6][R10.64] ;  /* 0x000000060a917981 */ /* 0x0002e2000c1e1500 */
[-C--:B------:R-:W-:Y:S01]  /*18e0*/  IADD3 R8, P1, R151, R122.reuse, RZ ;  /* 0x0000007a97087210 */ /* 0x080fe20007f3e0ff */
[----:B------:R-:W-:Y:S01]  /*18f0*/  IMAD R17, R3, 0x33, RZ ;  /* 0x0000003303117824 */ /* 0x000fe200078e02ff */
[-C--:B------:R-:W-:Y:S01]  /*1900*/  LEA.HI.X.SX32 R13, R13, R123.reuse, 0x1, P0 ;  /* 0x0000007b0d0d7211 */ /* 0x080fe200000f0eff */
[----:B------:R-:W-:Y:S01]  /*1910*/  IMAD R211, R3, 0x76, RZ ;  /* 0x0000007603d37824 */ /* 0x000fe200078e02ff */
[----:B------:R-:W-:Y:S01]  /*1920*/  LEA.HI.X.SX32 R9, R43, R123, 0x1, P1 ;  /* 0x0000007b2b097211 */ /* 0x000fe200008f0eff */
[C---:B------:R-:W-:Y:S01]  /*1930*/  IMAD R228, R3.reuse, 0x96, RZ ;  /* 0x0000009603e47824 */ /* 0x040fe200078e02ff */
[----:B------:R5:W3:Y:S01]  /*1940*/  LDG.E.U16 R74, desc[UR6][R6.64] ;  /* 0x00000006064a7981 */ /* 0x000ae2000c1e1500 */
[----:B------:R-:W-:Y:S01]  /*1950*/  IMAD R63, R3, 0x43, RZ ;  /* 0x00000043033f7824 */ /* 0x000fe200078e02ff */
[----:B------:R-:W0:Y:S01]  /*1960*/  LDC R176, c[0x0][0x248] ;  /* 0x00009200ffb07b82 */ /* 0x000e220000000800 */
[----:B-1----:R-:W-:Y:S01]  /*1970*/  IADD3 R10, P0, R213, R122, RZ ;  /* 0x0000007ad50a7210 */ /* 0x002fe20007f1e0ff */
[----:B------:R1:W3:Y:S01]  /*1980*/  LDG.E.U16 R73, desc[UR6][R12.64] ;  /* 0x000000060c497981 */ /* 0x0002e2000c1e1500 */
[----:B------:R-:W-:-:S02]  /*1990*/  IMAD R43, R3, 0x3b, RZ ;  /* 0x0000003b032b7824 */ /* 0x000fc400078e02ff */
[-C--:B------:R-:W-:Y:S01]  /*19a0*/  LEA.HI.X.SX32 R11, R17, R123.reuse, 0x1, P0 ;  /* 0x0000007b110b7211 */ /* 0x080fe200000f0eff */
[----:B------:R1:W3:Y:S01]  /*19b0*/  LDG.E.U16 R75, desc[UR6][R8.64] ;  /* 0x00000006084b7981 */ /* 0x0002e2000c1e1500 */
[-C--:B-----5:R-:W-:Y:S01]  /*19c0*/  IADD3 R6, P2, R230, R122.reuse, RZ ;  /* 0x0000007ae6067210 */ /* 0x0a0fe20007f5e0ff */
[C---:B------:R-:W-:Y:S02]  /*19d0*/  IMAD R226, R3.reuse, 0xa6, RZ ;  /* 0x000000a603e27824 */ /* 0x040fe400078e02ff */
[----:B------:R5:W3:Y:S01]  /*19e0*/  LDG.E.U16 R72, desc[UR6][R10.64] ;  /* 0x000000060a487981 */ /* 0x000ae2000c1e1500 */
[----:B------:R-:W4:Y:S01]  /*19f0*/  LDC R194, c[0x0][0x248] ;  /* 0x00009200ffc27b82 */ /* 0x000f220000000800 */
[C---:B-1----:R-:W-:Y:S01]  /*1a00*/  IMAD R13, R3.reuse, 0x4b, RZ ;  /* 0x0000004b030d7824 */ /* 0x042fe200078e02ff */
[----:B------:R-:W-:Y:S01]  /*1a10*/  IADD3 R12, P0, R228, R122, RZ ;  /* 0x0000007ae40c7210 */ /* 0x000fe20007f1e0ff */
[----:B------:R-:W-:Y:S01]  /*1a20*/  IMAD R221, R3, 0xc6, RZ ;  /* 0x000000c603dd7824 */ /* 0x000fe200078e02ff */
[----:B------:R-:W-:-:S02]  /*1a30*/  LEA.HI.X.SX32 R7, R63, R123, 0x1, P2 ;  /* 0x0000007b3f077211 */ /* 0x000fc400010f0eff */
[-C--:B------:R-:W-:Y:S01]  /*1a40*/  IADD3 R8, P1, R211, R122.reuse, RZ ;  /* 0x0000007ad3087210 */ /* 0x080fe20007f3e0ff */
[----:B------:R-:W-:Y:S01]  /*1a50*/  IMAD R17, R3, 0x53, RZ ;  /* 0x0000005303117824 */ /* 0x000fe200078e02ff */
[-C--:B------:R-:W-:Y:S01]  /*1a60*/  LEA.HI.X.SX32 R13, R13, R123.reuse, 0x1, P0 ;  /* 0x0000007b0d0d7211 */ /* 0x080fe200000f0eff */
[----:B------:R-:W-:Y:S01]  /*1a70*/  IMAD R224, R3, 0xb6, RZ ;  /* 0x000000b603e07824 */ /* 0x000fe200078e02ff */
[-C--:B------:R-:W-:Y:S01]  /*1a80*/  LEA.HI.X.SX32 R9, R43, R123.reuse, 0x1, P1 ;  /* 0x0000007b2b097211 */ /* 0x080fe200008f0eff */
[----:B------:R1:W3:Y:S01]  /*1a90*/  LDG.E.U16 R70, desc[UR6][R6.64] ;  /* 0x0000000606467981 */ /* 0x0002e2000c1e1500 */
[C---:B------:R-:W-:Y:S01]  /*1aa0*/  IMAD R63, R3.reuse, 0x63, RZ ;  /* 0x00000063033f7824 */ /* 0x040fe200078e02ff */
[-C--:B-----5:R-:W-:Y:S01]  /*1ab0*/  IADD3 R10, P0, R226, R122.reuse, RZ ;  /* 0x0000007ae20a7210 */ /* 0x0a0fe20007f1e0ff */
[C---:B------:R-:W-:Y:S01]  /*1ac0*/  IMAD R219, R3.reuse, 0xd6, RZ ;  /* 0x000000d603db7824 */ /* 0x040fe200078e02ff */
[----:B------:R5:W3:Y:S01]  /*1ad0*/  LDG.E.U16 R71, desc[UR6][R8.64] ;  /* 0x0000000608477981 */ /* 0x000ae2000c1e1500 */
[----:B------:R-:W-:Y:S01]  /*1ae0*/  IMAD R43, R3, 0x5b, RZ ;  /* 0x0000005b032b7824 */ /* 0x000fe200078e02ff */
[----:B------:R-:W-:Y:S01]  /*1af0*/  LEA.HI.X.SX32 R11, R17, R123, 0x1, P0 ;  /* 0x0000007b110b7211 */ /* 0x000fe200000f0eff */
[----:B------:R-:W4:Y:S01]  /*1b00*/  LDC R186, c[0x0][0x248] ;  /* 0x00009200ffba7b82 */ /* 0x000f220000000800 */
[----:B------:R5:W3:Y:S01]  /*1b10*/  LDG.E.U16 R69, desc[UR6][R12.64] ;  /* 0x000000060c457981 */ /* 0x000ae2000c1e1500 */
[-C--:B-1----:R-:W-:Y:S01]  /*1b20*/  IADD3 R6, P2, R221, R122.reuse, RZ ;  /* 0x0000007add067210 */ /* 0x082fe20007f5e0ff */
[----:B------:R-:W-:Y:S01]  /*1b30*/  IMAD R217, R3, 0xe6, RZ ;  /* 0x000000e603d97824 */ /* 0x000fe200078e02ff */
[----:B------:R-:W-:-:S02]  /*1b40*/  IADD3 R42, P0, R219, R122, RZ ;  /* 0x0000007adb2a7210 */ /* 0x000fc40007f1e0ff */
[----:B-----5:R-:W-:Y:S01]  /*1b50*/  IADD3 R8, P1, R224, R122, RZ ;  /* 0x0000007ae0087210 */ /* 0x020fe20007f3e0ff */
[----:B------:R-:W-:Y:S01]  /*1b60*/  IMAD R17, R3, 0xc, RZ ;  /* 0x0000000c03117824 */ /* 0x000fe200078e02ff */
[-C--:B------:R-:W-:Y:S01]  /*1b70*/  LEA.HI.X.SX32 R7, R63, R123.reuse, 0x1, P2 ;  /* 0x0000007b3f077211 */ /* 0x080fe200010f0eff */
[----:B------:R-:W5:Y:S01]  /*1b80*/  LDG.E.U16 R68, desc[UR6][R10.64] ;  /* 0x000000060a447981 */ /* 0x000f62000c1e1500 */
[----:B------:R-:W-:Y:S01]  /*1b90*/  IMAD R13, R3, 0x6b, RZ ;  /* 0x0000006b030d7824 */ /* 0x000fe200078e02ff */
[-C--:B------:R-:W-:Y:S01]  /*1ba0*/  LEA.HI.X.SX32 R9, R43, R123.reuse, 0x1, P1 ;  /* 0x0000007b2b097211 */ /* 0x080fe200008f0eff */
[----:B------:R-:W1:Y:S01]  /*1bb0*/  LDC R201, c[0x0][0x248] ;  /* 0x00009200ffc97b82 */ /* 0x000e620000000800 */
[----:B------:R0:W5:Y:S02]  /*1bc0*/  LDG.E.U16 R66, desc[UR6][R6.64] ;  /* 0x0000000606427981 */ /* 0x000164000c1e1500 */
[----:B------:R-:W-:Y:S01]  /*1bd0*/  LEA.HI.X.SX32 R43, R13, R123, 0x1, P0 ;  /* 0x0000007b0d2b7211 */ /* 0x000fe200000f0eff */
[C---:B------:R-:W-:Y:S01]  /*1be0*/  IMAD R13, R3.reuse, 0x73, RZ ;  /* 0x00000073030d7824 */ /* 0x040fe200078e02ff */
[----:B------:R0:W5:Y:S01]  /*1bf0*/  LDG.E.U16 R67, desc[UR6][R8.64] ;  /* 0x0000000608437981 */ /* 0x000162000c1e1500 */
[----:B------:R-:W-:-:S02]  /*1c00*/  IMAD R215, R3, 0xf6, RZ ;  /* 0x000000f603d77824 */ /* 0x000fc400078e02ff */
[----:B------:R-:W-:Y:S01]  /*1c10*/  IMAD R63, R3, 0x7b, RZ ;  /* 0x0000007b033f7824 */ /* 0x000fe200078e02ff */
[----:B------:R0:W5:Y:S01]  /*1c20*/  LDG.E.U16 R42, desc[UR6][R42.64] ;  /* 0x000000062a2a7981 */ /* 0x000162000c1e1500 */
[----:B------:R-:W1:Y:S01]  /*1c30*/  LDC R198, c[0x0][0x248] ;  /* 0x00009200ffc67b82 */ /* 0x000e620000000800 */
[----:B0-----:R-:W-:-:S04]  /*1c40*/  IADD3 R6, P0, R217, R122, RZ ;  /* 0x0000007ad9067210 */ /* 0x001fc80007f1e0ff */
[-C--:B------:R-:W-:Y:S02]  /*1c50*/  LEA.HI.X.SX32 R7, R13, R123.reuse, 0x1, P0 ;  /* 0x0000007b0d077211 */ /* 0x080fe400000f0eff */
[C---:B------:R-:W-:Y:S01]  /*1c60*/  SHF.L.U32 R9, R3.reuse, 0x2, RZ ;  /* 0x0000000203097819 */ /* 0x040fe200000006ff */
[----:B------:R-:W0:Y:S01]  /*1c70*/  LDC R200, c[0x0][0x248] ;  /* 0x00009200ffc87b82 */ /* 0x000e220000000800 */
[-C--:B------:R-:W-:Y:S01]  /*1c80*/  LEA R10, P0, R3, R122.reuse, 0x3 ;  /* 0x0000007a030a7211 */ /* 0x080fe200078018ff */
[----:B------:R1:W5:Y:S01]  /*1c90*/  LDG.E.U16 R65, desc[UR6][R6.64] ;  /* 0x0000000606417981 */ /* 0x000362000c1e1500 */
[-C--:B------:R-:W-:Y:S02]  /*1ca0*/  IADD3 R8, P1, R17, R122.reuse, RZ ;  /* 0x0000007a11087210 */ /* 0x080fe40007f3e0ff */
[----:B------:R-:W-:Y:S02]  /*1cb0*/  IADD3 R12, P2, R215, R122, RZ ;  /* 0x0000007ad70c7210 */ /* 0x000fe40007f5e0ff */
[-C--:B------:R-:W-:Y:S01]  /*1cc0*/  LEA.HI.X.SX32 R11, R9, R123.reuse, 0x1, P0 ;  /* 0x0000007b090b7211 */ /* 0x080fe200000f0eff */
[----:B------:R-:W0:Y:S01]  /*1cd0*/  LDC R43, c[0x0][0x248] ;  /* 0x00009200ff2b7b82 */ /* 0x000e220000000800 */
[----:B------:R-:W-:-:S02]  /*1ce0*/  LEA.HI.X.SX32 R9, R19, R123, 0x1, P1 ;  /* 0x0000007b13097211 */ /* 0x000fc400008f0eff */
[-C--:B------:R-:W-:Y:S01]  /*1cf0*/  LEA.HI.X.SX32 R13, R63, R123.reuse, 0x1, P2 ;  /* 0x0000007b3f0d7211 */ /* 0x080fe200010f0eff */
[----:B------:R1:W5:Y:S02]  /*1d00*/  LDG.E.U16 R169, desc[UR6][R10.64] ;  /* 0x000000060aa97981 */ /* 0x000364000c1e1500 */
[-C--:B-1----:R-:W-:Y:S02]  /*1d10*/  IADD3 R6, P2, R15, R122.reuse, RZ ;  /* 0x0000007a0f067210 */ /* 0x082fe40007f5e0ff */
[----:B------:R-:W1:Y:S01]  /*1d20*/  LDC R19, c[0x0][0x248] ;  /* 0x00009200ff137b82 */ /* 0x000e620000000800 */
[----:B------:R-:W-:Y:S01]  /*1d30*/  IMAD R15, R3, 0x2c, RZ ;  /* 0x0000002c030f7824 */ /* 0x000fe200078e02ff */
[-C--:B------:R-:W-:Y:S01]  /*1d40*/  LEA.HI.X.SX32 R7, R17, R123.reuse, 0x1, P2 ;  /* 0x0000007b11077211 */ /* 0x080fe200010f0eff */
[----:B------:R-:W-:Y:S01]  /*1d50*/  IMAD R185, R3, 0x98, RZ ;  /* 0x0000009803b97824 */ /* 0x000fe200078e02ff */
[-C--:B------:R-:W-:Y:S01]  /*1d60*/  IADD3 R48, P2, R49, R122.reuse, RZ ;  /* 0x0000007a31307210 */ /* 0x080fe20007f5e0ff */
[----:B------:R-:W-:Y:S01]  /*1d70*/  IMAD R17, R3, 0x4c, RZ ;  /* 0x0000004c03117824 */ /* 0x000fe200078e02ff */
[C---:B------:R-:W-:Y:S01]  /*1d80*/  IADD3 R10, P0, R15.reuse, R122, RZ ;  /* 0x0000007a0f0a7210 */ /* 0x040fe20007f1e0ff */
[----:B------:R0:W5:Y:S01]  /*1d90*/  LDG.E.U16 R155, desc[UR6][R6.64] ;  /* 0x00000006069b7981 */ /* 0x000162000c1e1500 */
[-C--:B------:R-:W-:Y:S01]  /*1da0*/  LEA.HI.X.SX32 R49, R15, R123.reuse, 0x1, P2 ;  /* 0x0000007b0f317211 */ /* 0x080fe200010f0eff */
[----:B------:R-:W4:Y:S01]  /*1db0*/  LDC R204, c[0x0][0x248] ;  /* 0x00009200ffcc7b82 */ /* 0x000f220000000800 */
[----:B------:R-:W-:Y:S01]  /*1dc0*/  LEA.HI.X.SX32 R11, R47, R123, 0x1, P0 ;  /* 0x0000007b2f0b7211 */ /* 0x000fe200000f0eff */
[----:B------:R0:W5:Y:S01]  /*1dd0*/  LDG.E.U16 R165, desc[UR6][R8.64] ;  /* 0x0000000608a57981 */ /* 0x000162000c1e1500 */
[----:B------:R-:W-:-:S02]  /*1de0*/  IMAD R15, R3, 0x6c, RZ ;  /* 0x0000006c030f7824 */ /* 0x000fc400078e02ff */
[----:B------:R-:W-:Y:S01]  /*1df0*/  IMAD R187, R3, 0xd8, RZ ;  /* 0x000000d803bb7824 */ /* 0x000fe200078e02ff */
[----:B------:R0:W5:Y:S02]  /*1e00*/  LDG.E.U16 R63, desc[UR6][R12.64] ;  /* 0x000000060c3f7981 */ /* 0x000164000c1e1500 */
[-C--:B0-----:R-:W-:Y:S01]  /*1e10*/  IADD3 R6, P0, R185, R122.reuse, RZ ;  /* 0x0000007ab9067210 */ /* 0x081fe20007f1e0ff */
[----:B------:R-:W0:Y:S01]  /*1e20*/  LDC R206, c[0x0][0x248] ;  /* 0x00009200ffce7b82 */ /* 0x000e220000000800 */
[----:B------:R1:W5:Y:S01]  /*1e30*/  LDG.E.U16 R48, desc[UR6][R48.64] ;  /* 0x0000000630307981 */ /* 0x000362000c1e1500 */
[C---:B------:R-:W-:Y:S02]  /*1e40*/  IADD3 R8, P1, R17.reuse, R122, RZ ;  /* 0x0000007a11087210 */ /* 0x040fe40007f3e0ff */
[-C--:B------:R-:W-:Y:S02]  /*1e50*/  LEA.HI.X.SX32 R7, R17, R123.reuse, 0x1, P0 ;  /* 0x0000007b11077211 */ /* 0x080fe400000f0eff */
[----:B------:R-:W-:-:S02]  /*1e60*/  LEA.HI.X.SX32 R9, R139, R123, 0x1, P1 ;  /* 0x0000007b8b097211 */ /* 0x000fc400008f0eff */
[----:B------:R-:W0:Y:S01]  /*1e70*/  LDC R208, c[0x0][0x248] ;  /* 0x00009200ffd07b82 */ /* 0x000e220000000800 */
[-C--:B------:R-:W-:Y:S01]  /*1e80*/  IADD3 R12, P1, R15, R122.reuse, RZ ;  /* 0x0000007a0f0c7210 */ /* 0x080fe20007f3e0ff */
[----:B------:R1:W5:Y:S01]  /*1e90*/  LDG.E.U16 R139, desc[UR6][R10.64] ;  /* 0x000000060a8b7981 */ /* 0x000362000c1e1500 */
[-C--:B------:R-:W-:Y:S02]  /*1ea0*/  IADD3 R14, P2, R187, R122.reuse, RZ ;  /* 0x0000007abb0e7210 */ /* 0x080fe40007f5e0ff */
[----:B------:R-:W-:Y:S01]  /*1eb0*/  LEA.HI.X.SX32 R13, R151, R123, 0x1, P1 ;  /* 0x0000007b970d7211 */ /* 0x000fe200008f0eff */
[----:B------:R1:W5:Y:S01]  /*1ec0*/  LDG.E.U16 R47, desc[UR6][R6.64] ;  /* 0x00000006062f7981 */ /* 0x000362000c1e1500 */
[C---:B------:R-:W-:Y:S01]  /*1ed0*/  SHF.L.U32 R17, R3.reuse, 0x5, RZ ;  /* 0x0000000503117819 */ /* 0x040fe200000006ff */
[----:B-1----:R-:W1:Y:S02]  /*1ee0*/  LDC R49, c[0x0][0x248] ;  /* 0x00009200ff317b82 */ /* 0x002e640000000800 */
[----:B------:R-:W5:Y:S01]  /*1ef0*/  LDG.E.U16 R9, desc[UR6][R8.64] ;  /* 0x0000000608097981 */ /* 0x000f62000c1e1500 */
[----:B------:R-:W-:Y:S01]  /*1f00*/  IMAD.SHL.U32 R11, R3, 0x10, RZ ;  /* 0x00000010030b7824 */ /* 0x000fe200078e00ff */
[----:B------:R-:W-:-:S02]  /*1f10*/  LEA R10, P1, R43, R122, 0x6 ;  /* 0x0000007a2b0a7211 */ /* 0x000fc400078230ff */
[----:B------:R4:W5:Y:S01]  /*1f20*/  LDG.E.U16 R13, desc[UR6][R12.64] ;  /* 0x000000060c0d7981 */ /* 0x000962000c1e1500 */
[-C--:B------:R-:W-:Y:S01]  /*1f30*/  LEA R6, P0, R19, R122.reuse, 0x5 ;  /* 0x0000007a13067211 */ /* 0x080fe200078028ff */
[----:B------:R-:W0:Y:S01]  /*1f40*/  LDC R210, c[0x0][0x248] ;  /* 0x00009200ffd27b82 */ /* 0x000e220000000800 */
[-C--:B------:R-:W-:Y:S02]  /*1f50*/  LEA.HI.X.SX32 R15, R15, R123.reuse, 0x1, P2 ;  /* 0x0000007b0f0f7211 */ /* 0x080fe400010f0eff */
[-C--:B------:R-:W-:Y:S02]  /*1f60*/  LEA.HI.X.SX32 R7, R11, R123.reuse, 0x1, P0 ;  /* 0x0000007b0b077211 */ /* 0x080fe400000f0eff */
[-C--:B------:R-:W-:Y:S01]  /*1f70*/  LEA.HI.X.SX32 R11, R17, R123.reuse, 0x1, P1 ;  /* 0x0000007b110b7211 */ /* 0x080fe200008f0eff */
[----:B------:R-:W-:Y:S01]  /*1f80*/  IMAD.SHL.U32 R17, R3, 0x40, RZ ;  /* 0x0000004003117824 */ /* 0x000fe200078e00ff */
[-C--:B------:R-:W-:Y:S01]  /*1f90*/  LEA R18, P0, R193, R122.reuse, 0x7 ;  /* 0x0000007ac1127211 */ /* 0x080fe200078038ff */
[----:B------:R-:W-:Y:S01]  /*1fa0*/  IMAD R193, R2, 0x110, RZ ;  /* 0x0000011002c17824 */ /* 0x000fe200078e02ff */
[----:B------:R4:W5:Y:S01]  /*1fb0*/  LDG.E.U16 R46, desc[UR6][R14.64] ;  /* 0x000000060e2e7981 */ /* 0x000962000c1e1500 */
[----:B------:R-:W-:Y:S01]  /*1fc0*/  SHF.L.U32 R43, R3, 0x7, RZ ;  /* 0x00000007032b7819 */ /* 0x000fe200000006ff */
[----:B----4-:R-:W4:Y:S01]  /*1fd0*/  LDC R12, c[0x0][0x248] ;  /* 0x00009200ff0c7b82 */ /* 0x010f220000000800 */
[----:B------:R-:W-:Y:S01]  /*1fe0*/  LEA.HI.X.SX32 R19, R17, R123, 0x1, P0 ;  /* 0x0000007b11137211 */ /* 0x000fe200000f0eff */
[----:B------:R1:W2:Y:S01]  /*1ff0*/  LDG.E.U16 R151, desc[UR6][R6.64] ;  /* 0x0000000606977981 */ /* 0x0002a2000c1e1500 */
[----:B------:R-:W-:-:S03]  /*2000*/  LEA R16, P1, R195, R122, 0x8 ;  /* 0x0000007ac3107211 */ /* 0x000fc600078240ff */
[----:B------:R1:W3:Y:S01]  /*2010*/  LDG.E.U16 R10, desc[UR6][R10.64] ;  /* 0x000000060a0a7981 */ /* 0x0002e2000c1e1500 */
[----:B------:R-:W-:Y:S01]  /*2020*/  IMAD R15, R4, 0x130, RZ ;  /* 0x00000130040f7824 */ /* 0x000fe200078e02ff */
[-C--:B------:R-:W-:Y:S01]  /*2030*/  IADD3 R14, P0, R193, R122.reuse, RZ ;  /* 0x0000007ac10e7210 */ /* 0x080fe20007f1e0ff */
[----:B------:R-:W0:Y:S01]  /*2040*/  LDC R4, c[0x0][0x248] ;  /* 0x00009200ff047b82 */ /* 0x000e220000000800 */
[----:B------:R1:W5:Y:S02]  /*2050*/  LDG.E.U16 R2, desc[UR6][R18.64] ;  /* 0x0000000612027981 */ /* 0x000364000c1e1500 */
[----:B-1----:R-:W-:Y:S02]  /*2060*/  IADD3 R6, P2, R15, R122, RZ ;  /* 0x0000007a0f067210 */ /* 0x002fe40007f5e0ff */
[-C--:B------:R-:W-:Y:S01]  /*2070*/  LEA.HI.X.SX32 R15, R21, R123.reuse, 0x1, P0 ;  /* 0x0000007b150f7211 */ /* 0x080fe200000f0eff */
[----:B------:R-:W-:Y:S02]  /*2080*/  IMAD R7, R20, 0x150, RZ ;  /* 0x0000015014077824 */ /* 0x000fe400078e02ff */
[----:B------:R-:W1:Y:S01]  /*2090*/  LDC R11, c[0x0][0x248] ;  /* 0x00009200ff0b7b82 */ /* 0x000e620000000800 */
[----:B------:R-:W-:-:S02]  /*20a0*/  LEA.HI.X.SX32 R17, R43, R123, 0x1, P1 ;  /* 0x0000007b2b117211 */ /* 0x000fc400008f0eff */
[----:B------:R4:W3:Y:S01]  /*20b0*/  LDG.E.U16 R15, desc[UR6][R14.64] ;  /* 0x000000060e0f7981 */ /* 0x0008e2000c1e1500 */
[----:B------:R-:W-:Y:S01]  /*20c0*/  IMAD R19, R24, 0x190, RZ ;  /* 0x0000019018137824 */ /* 0x000fe200078e02ff */
[-C--:B------:R-:W-:Y:S01]  /*20d0*/  IADD3 R20, P1, R7, R122.reuse, RZ ;  /* 0x0000007a07147210 */ /* 0x080fe20007f3e0ff */
[----:B------:R-:W-:Y:S01]  /*20e0*/  IMAD R49, R49, 0x1e0, RZ ;  /* 0x000001e031317824 */ /* 0x000fe200078e02ff */
[-C--:B------:R-:W-:Y:S01]  /*20f0*/  LEA.HI.X.SX32 R7, R185, R123.reuse, 0x1, P2 ;  /* 0x0000007bb9077211 */ /* 0x080fe200010f0eff */
[----:B------:R-:W-:Y:S01]  /*2100*/  IMAD R43, R44, 0x1d0, RZ ;  /* 0x000001d02c2b7824 */ /* 0x000fe200078e02ff */
[----:B------:R-:W-:Y:S01]  /*2110*/  IADD3 R18, P0, R19, R122, RZ ;  /* 0x0000007a13127210 */ /* 0x000fe20007f1e0ff */
[----:B------:R-:W3:Y:S01]  /*2120*/  LDG.E.U16 R16, desc[UR6][R16.64] ;  /* 0x0000000610107981 */ /* 0x000ee2000c1e1500 */
[----:B------:R-:W2:Y:S01]  /*2130*/  LDC R214, c[0x0][0x248] ;  /* 0x00009200ffd67b82 */ /* 0x000ea20000000800 */
[----:B------:R-:W-:-:S07]  /*2140*/  LEA.HI.X.SX32 R21, R79, R123, 0x1, P1 ;  /* 0x0000007b4f157211 */ /* 0x000fce00008f0eff */
[----:B----4-:R-:W4:Y:S01]  /*2150*/  LDC R14, c[0x0][0x248] ;  /* 0x00009200ff0e7b82 */ /* 0x010f220000000800 */
[----:B------:R-:W-:Y:S01]  /*2160*/  IMAD R79, R26, 0x1b0, RZ ;  /* 0x000001b01a4f7824 */ /* 0x000fe200078e02ff */
[----:B------:R0:W3:Y:S01]  /*2170*/  LDG.E.U16 R8, desc[UR6][R6.64] ;  /* 0x0000000606087981 */ /* 0x0000e2000c1e1500 */
[-C--:B------:R-:W-:Y:S02]  /*2180*/  LEA.HI.X.SX32 R19, R77, R123.reuse, 0x1, P0 ;  /* 0x0000007b4d137211 */ /* 0x080fe400000f0eff */
[-C--:B------:R-:W-:Y:S01]  /*2190*/  IADD3 R76, P2, R43, R122.reuse, RZ ;  /* 0x0000007a2b4c7210 */ /* 0x080fe20007f5e0ff */
[----:B------:R0:W3:Y:S02]  /*21a0*/  LDG.E.U16 R20, desc[UR6][R20.64] ;  /* 0x0000000614147981 */ /* 0x0000e4000c1e1500 */
[----:B------:R-:W4:Y:S01]  /*21b0*/  LDC R26, c[0x0][0x248] ;  /* 0x00009200ff1a7b82 */ /* 0x000f220000000800 */
[-C--:B0-----:R-:W-:Y:S01]  /*21c0*/  IADD3 R6, P0, R49, R122.reuse, RZ ;  /* 0x0000007a31067210 */ /* 0x081fe20007f1e0ff */
[----:B------:R-:W3:Y:S06]  /*21d0*/  LDG.E.U16 R19, desc[UR6][R18.64] ;  /* 0x0000000612137981 */ /* 0x000eec000c1e1500 */
[----:B------:R-:W0:Y:S01]  /*21e0*/  LDC R49, c[0x0][0x248] ;  /* 0x00009200ff317b82 */ /* 0x000e220000000800 */
[-C--:B------:R-:W-:Y:S01]  /*21f0*/  LEA.HI.X.SX32 R7, R109, R123.reuse, 0x1, P0 ;  /* 0x0000007b6d077211 */ /* 0x080fe200000f0eff */
[----:B------:R-:W-:Y:S01]  /*2200*/  IMAD R21, R4, 0x120, RZ ;  /* 0x0000012004157824 */ /* 0x000fe200078e02ff */
[-C--:B------:R-:W-:Y:S01]  /*2210*/  IADD3 R78, P1, R79, R122.reuse, RZ ;  /* 0x0000007a4f4e7210 */ /* 0x080fe20007f3e0ff */
[----:B-1----:R-:W-:Y:S01]  /*2220*/  IMAD R109, R11, 0x140, RZ ;  /* 0x000001400b6d7824 */ /* 0x002fe200078e02ff */
[-C--:B------:R-:W-:Y:S01]  /*2230*/  LEA.HI.X.SX32 R77, R183, R123.reuse, 0x1, P2 ;  /* 0x0000007bb74d7211 */ /* 0x080fe200010f0eff */
[----:B------:R1:W3:Y:S01]  /*2240*/  LDG.E.U16 R24, desc[UR6][R6.64] ;  /* 0x0000000606187981 */ /* 0x0002e2000c1e1500 */
[----:B------:R-:W-:Y:S01]  /*2250*/  LEA.HI.X.SX32 R79, R187, R123, 0x1, P1 ;  /* 0x0000007bbb4f7211 */ /* 0x000fe200008f0eff */
[----:B------:R-:W0:Y:S01]  /*2260*/  LDC R43, c[0x0][0x248] ;  /* 0x00009200ff2b7b82 */ /* 0x000e220000000800 */
[-C--:B------:R-:W-:Y:S01]  /*2270*/  IADD3 R80, P1, R109, R122.reuse, RZ ;  /* 0x0000007a6d507210 */ /* 0x080fe20007f3e0ff */
[----:B------:R4:W3:Y:S04]  /*2280*/  LDG.E.U16 R18, desc[UR6][R76.64] ;  /* 0x000000064c127981 */ /* 0x0008e8000c1e1500 */
[----:B------:R4:W3:Y:S01]  /*2290*/  LDG.E.U16 R17, desc[UR6][R78.64] ;  /* 0x000000064e117981 */ /* 0x0008e2000c1e1500 */
[----:B-1----:R-:W-:Y:S01]  /*22a0*/  IADD3 R6, P0, R21, R122, RZ ;  /* 0x0000007a15067210 */ /* 0x002fe20007f1e0ff */
[----:B------:R-:W1:Y:S01]  /*22b0*/  LDC R11, c[0x0][0x248] ;  /* 0x00009200ff0b7b82 */ /* 0x000e620000000800 */
[----:B------:R-:W-:-:S02]  /*22c0*/  IMAD R21, R12, 0x160, RZ ;  /* 0x000001600c157824 */ /* 0x000fc400078e02ff */
[-C--:B------:R-:W-:Y:S01]  /*22d0*/  LEA.HI.X.SX32 R7, R105, R123.reuse, 0x1, P0 ;  /* 0x0000007b69077211 */ /* 0x080fe200000f0eff */
[----:B----4-:R-:W-:Y:S01]  /*22e0*/  IMAD R77, R14, 0x1a0, RZ ;  /* 0x000001a00e4d7824 */ /* 0x010fe200078e02ff */
[----:B------:R-:W-:Y:S02]  /*22f0*/  LEA.HI.X.SX32 R81, R81, R123, 0x1, P1 ;  /* 0x0000007b51517211 */ /* 0x000fe400008f0eff */
[-C--:B------:R-:W-:Y:S01]  /*2300*/  IADD3 R78, P0, R21, R122.reuse, RZ ;  /* 0x0000007a154e7210 */ /* 0x080fe20007f1e0ff */
[----:B------:R-:W-:Y:S01]  /*2310*/  IMAD R79, R26, 0x180, RZ ;  /* 0x000001801a4f7824 */ /* 0x000fe200078e02ff */
[----:B------:R4:W3:Y:S01]  /*2320*/  LDG.E.U16 R21, desc[UR6][R6.64] ;  /* 0x0000000606157981 */ /* 0x0008e2000c1e1500 */
[----:B0-----:R-:W-:Y:S01]  /*2330*/  IMAD R49, R49, 0x1c0, RZ ;  /* 0x000001c031317824 */ /* 0x001fe200078e02ff */
[----:B------:R-:W0:Y:S02]  /*2340*/  LDC R105, c[0x0][0x248] ;  /* 0x00009200ff697b82 */ /* 0x000e240000000800 */
[----:B------:R1:W3:Y:S01]  /*2350*/  LDG.E.U16 R44, desc[UR6][R80.64] ;  /* 0x00000006502c7981 */ /* 0x0002e2000c1e1500 */
[----:B----4-:R-:W-:Y:S01]  /*2360*/  IADD3 R6, P1, R77, R122, RZ ;  /* 0x0000007a4d067210 */ /* 0x010fe20007f3e0ff */
[----:B------:R-:W-:-:S04]  /*2370*/  IMAD R43, R43, 0x170, RZ ;  /* 0x000001702b2b7824 */ /* 0x000fc800078e02ff */
[----:B------:R-:W4:Y:S01]  /*2380*/  LDC R109, c[0x0][0x248] ;  /* 0x00009200ff6d7b82 */ /* 0x000f220000000800 */
[----:B------:R-:W-:Y:S02]  /*2390*/  LEA.HI.X.SX32 R7, R95, R123, 0x1, P1 ;  /* 0x0000007b5f077211 */ /* 0x000fe400008f0eff */
[----:B------:R-:W-:-:S05]  /*23a0*/  IADD3 R76, P2, R79, R122, RZ ;  /* 0x0000007a4f4c7210 */ /* 0x000fca0007f5e0ff */
[----:B------:R-:W0:Y:S01]  /*23b0*/  LDC R95, c[0x0][0x248] ;  /* 0x00009200ff5f7b82 */ /* 0x000e220000000800 */
[-C--:B------:R-:W-:Y:S01]  /*23c0*/  LEA.HI.X.SX32 R79, R103, R123.reuse, 0x1, P0 ;  /* 0x0000007b674f7211 */ /* 0x080fe200000f0eff */
[----:B-1----:R-:W-:Y:S01]  /*23d0*/  IMAD R11, R11, 0x102, RZ ;  /* 0x000001020b0b7824 */ /* 0x002fe200078e02ff */
[-C--:B------:R-:W-:Y:S01]  /*23e0*/  IADD3 R80, P0, R49, R122.reuse, RZ ;  /* 0x0000007a31507210 */ /* 0x080fe20007f1e0ff */
[----:B------:R1:W3:Y:S01]  /*23f0*/  LDG.E.U16 R4, desc[UR6][R6.64] ;  /* 0x0000000606047981 */ /* 0x0002e2000c1e1500 */
[-C--:B------:R-:W-:Y:S01]  /*2400*/  LEA.HI.X.SX32 R77, R101, R123.reuse, 0x1, P2 ;  /* 0x0000007b654d7211 */ /* 0x080fe200010f0eff */
[----:B------:R-:W-:Y:S01]  /*2410*/  IMAD R101, R52, 0x1f0, RZ ;  /* 0x000001f034657824 */ /* 0x000fe200078e02ff */
[----:B------:R-:W-:Y:S01]  /*2420*/  LEA.HI.X.SX32 R81, R85, R123, 0x1, P0 ;  /* 0x0000007b55517211 */ /* 0x000fe200000f0eff */
[----:B------:R1:W3:Y:S01]  /*2430*/  LDG.E.U16 R14, desc[UR6][R78.64] ;  /* 0x000000064e0e7981 */ /* 0x0002e2000c1e1500 */
[----:B------:R-:W4:Y:S03]  /*2440*/  LDC R85, c[0x0][0x248] ;  /* 0x00009200ff557b82 */ /* 0x000f260000000800 */
[----:B------:R1:W3:Y:S02]  /*2450*/  LDG.E.U16 R26, desc[UR6][R76.64] ;  /* 0x000000064c1a7981 */ /* 0x0002e4000c1e1500 */
[----:B-1----:R-:W-:Y:S01]  /*2460*/  IMAD R7, R3, 0x81, RZ ;  /* 0x0000008103077824 */ /* 0x002fe200078e02ff */
[-C--:B------:R-:W-:Y:S01]  /*2470*/  IADD3 R6, P0, R11, R122.reuse, RZ ;  /* 0x0000007a0b067210 */ /* 0x080fe20007f1e0ff */
[----:B------:R-:W-:Y:S01]  /*2480*/  IMAD R103, R94, 0x132, RZ ;  /* 0x000001325e677824 */ /* 0x000fe200078e02ff */
[----:B------:R1:W3:Y:S01]  /*2490*/  LDG.E.U16 R12, desc[UR6][R80.64] ;  /* 0x00000006500c7981 */ /* 0x0002e2000c1e1500 */
[-C--:B------:R-:W-:Y:S01]  /*24a0*/  IADD3 R78, P1, R43, R122.reuse, RZ ;  /* 0x0000007a2b4e7210 */ /* 0x080fe20007f3e0ff */
[----:B------:R-:W4:Y:S01]  /*24b0*/  LDC R94, c[0x0][0x248] ;  /* 0x00009200ff5e7b82 */ /* 0x000f220000000800 */
[----:B------:R-:W-:-:S07]  /*24c0*/  IADD3 R76, P2, R101, R122, RZ ;  /* 0x0000007a654c7210 */ /* 0x000fce0007f5e0ff */
[----:B------:R-:W4:Y:S01]  /*24d0*/  LDC R101, c[0x0][0x248] ;  /* 0x00009200ff657b82 */ /* 0x000f220000000800 */
[-C--:B------:R-:W-:Y:S01]  /*24e0*/  LEA.HI.X.SX32 R77, R83, R123.reuse, 0x1, P2 ;  /* 0x0000007b534d7211 */ /* 0x080fe200010f0eff */
[----:B------:R-:W-:Y:S01]  /*24f0*/  IMAD R83, R82, 0x112, RZ ;  /* 0x0000011252537824 */ /* 0x000fe200078e02ff */
[-C--:B------:R-:W-:Y:S01]  /*2500*/  LEA.HI.X.SX32 R79, R51, R123.reuse, 0x1, P1 ;  /* 0x0000007b334f7211 */ /* 0x080fe200008f0eff */
[----:B-1----:R-:W-:Y:S01]  /*2510*/  IMAD R81, R84, 0x122, RZ ;  /* 0x0000012254517824 */ /* 0x002fe200078e02ff */
[----:B------:R-:W-:Y:S01]  /*2520*/  LEA.HI.X.SX32 R7, R7, R123, 0x1, P0 ;  /* 0x0000007b07077211 */ /* 0x000fe200000f0eff */
[----:B------:R-:W-:Y:S01]  /*2530*/  IMAD R43, R3, 0x89, RZ ;  /* 0x00000089032b7824 */ /* 0x000fe200078e02ff */
[-C--:B------:R-:W-:Y:S01]  /*2540*/  IADD3 R80, P0, R83, R122.reuse, RZ ;  /* 0x0000007a53507210 */ /* 0x080fe20007f1e0ff */
[----:B0-----:R-:W-:Y:S01]  /*2550*/  IMAD R95, R95, 0x142, RZ ;  /* 0x000001425f5f7824 */ /* 0x001fe200078e02ff */
[----:B------:R0:W3:Y:S01]  /*2560*/  LDG.E.U16 R52, desc[UR6][R78.64] ;  /* 0x000000064e347981 */ /* 0x0000e2000c1e1500 */
[C---:B------:R-:W-:Y:S01]  /*2570*/  IMAD R83, R3.reuse, 0xa1, RZ ;  /* 0x000000a103537824 */ /* 0x040fe200078e02ff */
[----:B------:R-:W1:Y:S02]  /*2580*/  LDC R216, c[0x0][0x248] ;  /* 0x00009200ffd87b82 */ /* 0x000e640000000800 */
[----:B------:R0:W3:Y:S04]  /*2590*/  LDG.E.U16 R11, desc[UR6][R76.64] ;  /* 0x000000064c0b7981 */ /* 0x0000e8000c1e1500 */
[----:B------:R4:W3:Y:S01]  /*25a0*/  LDG.E.U16 R49, desc[UR6][R6.64] ;  /* 0x0000000606317981 */ /* 0x0008e2000c1e1500 */
[----:B0-----:R-:W-:Y:S01]  /*25b0*/  IMAD R79, R3, 0x99, RZ ;  /* 0x00000099034f7824 */ /* 0x001fe200078e02ff */
[----:B------:R-:W0:Y:S01]  /*25c0*/  LDC R212, c[0x0][0x248] ;  /* 0x00009200ffd47b82 */ /* 0x000e220000000800 */
[----:B------:R-:W-:-:S02]  /*25d0*/  IADD3 R76, P1, R81, R122, RZ ;  /* 0x0000007a514c7210 */ /* 0x000fc40007f3e0ff */
[----:B------:R-:W-:Y:S02]  /*25e0*/  LEA.HI.X.SX32 R81, R43, R123, 0x1, P0 ;  /* 0x0000007b2b517211 */ /* 0x000fe400000f0eff */
[----:B----4-:R-:W-:-:S03]  /*25f0*/  IADD3 R6, P2, R103, R122, RZ ;  /* 0x0000007a67067210 */ /* 0x010fc60007f5e0ff */
[----:B------:R-:W4:Y:S01]  /*2600*/  LDC R220, c[0x0][0x248] ;  /* 0x00009200ffdc7b82 */ /* 0x000f220000000800 */
[-C--:B------:R-:W-:Y:S01]  /*2610*/  IADD3 R78, P0, R95, R122.reuse, RZ ;  /* 0x0000007a5f4e7210 */ /* 0x080fe20007f1e0ff */
[----:B------:R-:W-:Y:S01]  /*2620*/  IMAD R51, R3, 0x91, RZ ;  /* 0x0000009103337824 */ /* 0x000fe200078e02ff */
[-C--:B------:R-:W-:Y:S01]  /*2630*/  LEA.HI.X.SX32 R7, R79, R123.reuse, 0x1, P2 ;  /* 0x0000007b4f077211 */ /* 0x080fe200010f0eff */
[----:B------:R-:W-:Y:S01]  /*2640*/  IMAD R85, R85, 0x152, RZ ;  /* 0x0000015255557824 */ /* 0x000fe200078e02ff */
[-C--:B------:R-:W-:Y:S01]  /*2650*/  LEA.HI.X.SX32 R79, R83, R123.reuse, 0x1, P0 ;  /* 0x0000007b534f7211 */ /* 0x080fe200000f0eff */
[----:B------:R-:W-:Y:S01]  /*2660*/  IMAD R101, R101, 0x172, RZ ;  /* 0x0000017265657824 */ /* 0x000fe200078e02ff */
[----:B------:R1:W3:Y:S01]  /*2670*/  LDG.E.U16 R43, desc[UR6][R80.64] ;  /* 0x00000006502b7981 */ /* 0x0002e2000c1e1500 */
[----:B------:R-:W0:Y:S01]  /*2680*/  LDC R103, c[0x0][0x248] ;  /* 0x00009200ff677b82 */ /* 0x000e220000000800 */
[----:B------:R-:W-:Y:S01]  /*2690*/  LEA.HI.X.SX32 R77, R51, R123, 0x1, P1 ;  /* 0x0000007b334d7211 */ /* 0x000fe200008f0eff */
[----:B------:R-:W-:Y:S01]  /*26a0*/  IMAD R83, R100, 0x162, RZ ;  /* 0x0000016264537824 */ /* 0x000fe200078e02ff */
[----:B------:R-:W3:Y:S01]  /*26b0*/  LDG.E.U16 R7, desc[UR6][R6.64] ;  /* 0x0000000606077981 */ /* 0x000ee2000c1e1500 */
[----:B------:R-:W-:Y:S01]  /*26c0*/  IMAD R51, R3, 0xa9, RZ ;  /* 0x000000a903337824 */ /* 0x000fe200078e02ff */
[-C--:B------:R-:W-:Y:S01]  /*26d0*/  IADD3 R84, P0, R85, R122.reuse, RZ ;  /* 0x0000007a55547210 */ /* 0x080fe20007f1e0ff */
[----:B------:R-:W-:Y:S01]  /*26e0*/  IMAD R95, R3, 0xc9, RZ ;  /* 0x000000c9035f7824 */ /* 0x000fe200078e02ff */
[----:B------:R-:W3:Y:S01]  /*26f0*/  LDG.E.U16 R76, desc[UR6][R76.64] ;  /* 0x000000064c4c7981 */ /* 0x000ee2000c1e1500 */
[----:B------:R-:W4:Y:S01]  /*2700*/  LDC R222, c[0x0][0x248] ;  /* 0x00009200ffde7b82 */ /* 0x000f220000000800 */
[----:B-1----:R-:W-:-:S02]  /*2710*/  IADD3 R80, P1, R83, R122, RZ ;  /* 0x0000007a53507210 */ /* 0x002fc40007f3e0ff */
[----:B------:R1:W3:Y:S01]  /*2720*/  LDG.E.U16 R6, desc[UR6][R78.64] ;  /* 0x000000064e067981 */ /* 0x0002e2000c1e1500 */
[----:B------:R-:W-:Y:S01]  /*2730*/  LEA.HI.X.SX32 R85, R51, R123, 0x1, P0 ;  /* 0x0000007b33557211 */ /* 0x000fe200000f0eff */
[----:B------:R-:W-:-:S03]  /*2740*/  IMAD R83, R3, 0xc1, RZ ;  /* 0x000000c103537824 */ /* 0x000fc600078e02ff */
[----:B------:R-:W4:Y:S01]  /*2750*/  LDC R229, c[0x0][0x248] ;  /* 0x00009200ffe57b82 */ /* 0x000f220000000800 */
[----:B------:R-:W-:Y:S02]  /*2760*/  IMAD R81, R3, 0xb1, RZ ;  /* 0x000000b103517824 */ /* 0x000fe400078e02ff */
[----:B------:R-:W-:Y:S01]  /*2770*/  IMAD R105, R105, 0x1c2, RZ ;  /* 0x000001c269697824 */ /* 0x000fe200078e02ff */
[----:B------:R-:W3:Y:S01]  /*2780*/  LDG.E.U16 R51, desc[UR6][R84.64] ;  /* 0x0000000654337981 */ /* 0x000ee2000c1e1500 */
[----:B-1----:R-:W-:-:S03]  /*2790*/  IMAD R79, R102, 0x182, RZ ;  /* 0x00000182664f7824 */ /* 0x002fc600078e02ff */
[----:B------:R-:W1:Y:S01]  /*27a0*/  LDC R218, c[0x0][0x248] ;  /* 0x00009200ffda7b82 */ /* 0x000e620000000800 */
[-C--:B------:R-:W-:Y:S01]  /*27b0*/  IADD3 R78, P2, R101, R122.reuse, RZ ;  /* 0x0000007a654e7210 */ /* 0x080fe20007f5e0ff */
[----:B------:R-:W-:Y:S01]  /*27c0*/  IMAD R101, R94, 0x192, RZ ;  /* 0x000001925e657824 */ /* 0x000fe200078e02ff */
[----:B------:R-:W-:-:S05]  /*27d0*/  IADD3 R82, P0, R79, R122, RZ ;  /* 0x0000007a4f527210 */ /* 0x000fca0007f1e0ff */
[----:B------:R-:W4:Y:S01]  /*27e0*/  LDC R102, c[0x0][0x248] ;  /* 0x00009200ff667b82 */ /* 0x000f220000000800 */
[-C--:B------:R-:W-:Y:S02]  /*27f0*/  LEA.HI.X.SX32 R83, R83, R123.reuse, 0x1, P0 ;  /* 0x0000007b53537211 */ /* 0x080fe400000f0eff */
[-C--:B------:R-:W-:Y:S01]  /*2800*/  IADD3 R100, P0, R101, R122.reuse, RZ ;  /* 0x0000007a65647210 */ /* 0x080fe20007f1e0ff */
[----:B------:R-:W-:Y:S01]  /*2810*/  IMAD R77, R3, 0xb9, RZ ;  /* 0x000000b9034d7824 */ /* 0x000fe200078e02ff */
[-C--:B------:R-:W-:Y:S01]  /*2820*/  LEA.HI.X.SX32 R81, R81, R123.reuse, 0x1, P1 ;  /* 0x0000007b51517211 */ /* 0x080fe200008f0eff */
[----:B------:R-:W-:Y:S01]  /*2830*/  IMAD R183, R104, 0x1b2, RZ ;  /* 0x000001b268b77824 */ /* 0x000fe200078e02ff */
[-C--:B------:R-:W-:Y:S01]  /*2840*/  LEA.HI.X.SX32 R101, R95, R123.reuse, 0x1, P0 ;  /* 0x0000007b5f657211 */ /* 0x080fe200000f0eff */
[----:B------:R-:W-:Y:S01]  /*2850*/  IMAD R95, R3, 0xe1, RZ ;  /* 0x000000e1035f7824 */ /* 0x000fe200078e02ff */
[----:B------:R-:W-:Y:S01]  /*2860*/  IADD3 R94, P0, R105, R122, RZ ;  /* 0x0000007a695e7210 */ /* 0x000fe20007f1e0ff */
[----:B------:R0:W3:Y:S01]  /*2870*/  LDG.E.U16 R80, desc[UR6][R80.64] ;  /* 0x0000000650507981 */ /* 0x0000e2000c1e1500 */
[-C--:B------:R-:W-:Y:S01]  /*2880*/  LEA.HI.X.SX32 R79, R77, R123.reuse, 0x1, P2 ;  /* 0x0000007b4d4f7211 */ /* 0x080fe200010f0eff */
[----:B0-----:R-:W-:Y:S01]  /*2890*/  IMAD R103, R103, 0x1a2, RZ ;  /* 0x000001a267677824 */ /* 0x001fe200078e02ff */
[----:B------:R-:W-:Y:S01]  /*28a0*/  LEA.HI.X.SX32 R95, R95, R123, 0x1, P0 ;  /* 0x0000007b5f5f7211 */ /* 0x000fe200000f0eff */
[----:B------:R0:W3:Y:S01]  /*28b0*/  LDG.E.U16 R77, desc[UR6][R82.64] ;  /* 0x00000006524d7981 */ /* 0x0000e2000c1e1500 */
[----:B------:R-:W-:Y:S01]  /*28c0*/  IMAD R109, R109, 0x1d2, RZ ;  /* 0x000001d26d6d7824 */ /* 0x000fe200078e02ff */
[----:B------:R-:W1:Y:S01]  /*28d0*/  LDC R231, c[0x0][0x248] ;  /* 0x00009200ffe77b82 */ /* 0x000e620000000800 */
[----:B------:R-:W-:-:S02]  /*28e0*/  IMAD R105, R150, 0x1e2, RZ ;  /* 0x000001e296697824 */ /* 0x000fc400078e02ff */
[----:B------:R-:W-:Y:S01]  /*28f0*/  IMAD R81, R3, 0xd9, RZ ;  /* 0x000000d903517824 */ /* 0x000fe200078e02ff */
[----:B------:R-:W3:Y:S01]  /*2900*/  LDG.E.U16 R79, desc[UR6][R78.64] ;  /* 0x000000064e4f7981 */ /* 0x000ee2000c1e1500 */
[-C--:B0-----:R-:W-:Y:S01]  /*2910*/  IADD3 R82, P2, R183, R122.reuse, RZ ;  /* 0x0000007ab7527210 */ /* 0x081fe20007f5e0ff */
[----:B------:R-:W-:Y:S02]  /*2920*/  IMAD R85, R3, 0xd1, RZ ;  /* 0x000000d103557824 */ /* 0x000fe400078e02ff */
[----:B------:R-:W0:Y:S01]  /*2930*/  LDC R150, c[0x0][0x248] ;  /* 0x00009200ff967b82 */ /* 0x000e220000000800 */
[-C--:B------:R-:W-:Y:S01]  /*2940*/  IADD3 R84, P1, R103, R122.reuse, RZ ;  /* 0x0000007a67547210 */ /* 0x080fe20007f3e0ff */
[----:B------:R-:W-:Y:S01]  /*2950*/  IMAD R103, R3, 0xe9, RZ ;  /* 0x000000e903677824 */ /* 0x000fe200078e02ff */
[----:B------:R-:W-:Y:S02]  /*2960*/  LEA.HI.X.SX32 R83, R81, R123, 0x1, P2 ;  /* 0x0000007b51537211 */ /* 0x000fe400010f0eff */
[----:B------:R4:W3:Y:S01]  /*2970*/  LDG.E.U16 R81, desc[UR6][R94.64] ;  /* 0x000000065e517981 */ /* 0x0008e2000c1e1500 */
[----:B------:R-:W-:-:S02]  /*2980*/  IADD3 R104, P0, R109, R122, RZ ;  /* 0x0000007a6d687210 */ /* 0x000fc40007f1e0ff */
[-C--:B------:R-:W-:Y:S01]  /*2990*/  LEA.HI.X.SX32 R85, R85, R123.reuse, 0x1, P1 ;  /* 0x0000007b55557211 */ /* 0x080fe200008f0eff */
[----:B------:R-:W-:Y:S01]  /*29a0*/  IMAD R183, R152, 0x1f2, RZ ;  /* 0x000001f298b77824 */ /* 0x000fe200078e02ff */
[----:B------:R4:W3:Y:S01]  /*29b0*/  LDG.E.U16 R78, desc[UR6][R100.64] ;  /* 0x00000006644e7981 */ /* 0x0008e2000c1e1500 */
[----:B------:R-:W2:Y:S03]  /*29c0*/  LDC R152, c[0x0][0x248] ;  /* 0x00009200ff987b82 */ /* 0x000ea60000000800 */
[----:B------:R4:W3:Y:S02]  /*29d0*/  LDG.E.U16 R84, desc[UR6][R84.64] ;  /* 0x0000000654547981 */ /* 0x0008e4000c1e1500 */
[----:B----4-:R-:W-:Y:S01]  /*29e0*/  IMAD R95, R102, 0x104, RZ ;  /* 0x00000104665f7824 */ /* 0x010fe200078e02ff */
[-C--:B------:R-:W-:Y:S02]  /*29f0*/  IADD3 R102, P1, R105, R122.reuse, RZ ;  /* 0x0000007a69667210 */ /* 0x080fe40007f3e0ff */
[-C--:B------:R-:W-:Y:S01]  /*2a00*/  LEA.HI.X.SX32 R105, R103, R123.reuse, 0x1, P0 ;  /* 0x0000007b67697211 */ /* 0x080fe200000f0eff */
[----:B------:R-:W4:Y:S01]  /*2a10*/  LDG.E.U16 R83, desc[UR6][R82.64] ;  /* 0x0000000652537981 */ /* 0x000f22000c1e1500 */
[-C--:B------:R-:W-:Y:S01]  /*2a20*/  IADD3 R94, P0, R95, R122.reuse, RZ ;  /* 0x0000007a5f5e7210 */ /* 0x080fe20007f1e0ff */
[----:B------:R-:W-:Y:S01]  /*2a30*/  IMAD R101, R3, 0xf1, RZ ;  /* 0x000000f103657824 */ /* 0x000fe200078e02ff */
[----:B------:R-:W-:Y:S01]  /*2a40*/  IADD3 R100, P2, R183, R122, RZ ;  /* 0x0000007ab7647210 */ /* 0x000fe20007f5e0ff */
[----:B------:R-:W-:Y:S01]  /*2a50*/  IMAD R183, R142, 0x124, RZ ;  /* 0x000001248eb77824 */ /* 0x000fe200078e02ff */
[-C--:B------:R-:W-:Y:S01]  /*2a60*/  LEA.HI.X.SX32 R95, R107, R123.reuse, 0x1, P0 ;  /* 0x0000007b6b5f7211 */ /* 0x080fe200000f0eff */
[----:B------:R-:W-:Y:S01]  /*2a70*/  IMAD R85, R3, 0xf9, RZ ;  /* 0x000000f903557824 */ /* 0x000fe200078e02ff */
[-C--:B------:R-:W-:Y:S01]  /*2a80*/  LEA.HI.X.SX32 R103, R101, R123.reuse, 0x1, P1 ;  /* 0x0000007b65677211 */ /* 0x080fe200008f0eff */
[----:B------:R-:W1:Y:S01]  /*2a90*/  LDC R142, c[0x0][0x248] ;  /* 0x00009200ff8e7b82 */ /* 0x000e620000000800 */
[----:B------:R-:W-:Y:S01]  /*2aa0*/  IMAD R185, R144, 0x144, RZ ;  /* 0x0000014490b97824 */ /* 0x000fe200078e02ff */
[----:B------:R5:W4:Y:S01]  /*2ab0*/  LDG.E.U16 R82, desc[UR6][R104.64] ;  /* 0x0000000668527981 */ /* 0x000b22000c1e1500 */
[----:B------:R-:W-:-:S03]  /*2ac0*/  LEA.HI.X.SX32 R101, R85, R123, 0x1, P2 ;  /* 0x0000007b55657211 */ /* 0x000fc600010f0eff */
[----:B------:R0:W4:Y:S02]  /*2ad0*/  LDG.E.U16 R107, desc[UR6][R94.64] ;  /* 0x000000065e6b7981 */ /* 0x000124000c1e1500 */
[----:B------:R-:W1:Y:S02]  /*2ae0*/  LDC R144, c[0x0][0x248] ;  /* 0x00009200ff907b82 */ /* 0x000e640000000800 */
[----:B------:R0:W4:Y:S01]  /*2af0*/  LDG.E.U16 R85, desc[UR6][R102.64] ;  /* 0x0000000666557981 */ /* 0x000122000c1e1500 */
[----:B-----5:R-:W-:Y:S01]  /*2b00*/  IMAD R105, R146, 0x164, RZ ;  /* 0x0000016492697824 */ /* 0x020fe200078e02ff */
[-C--:B------:R-:W-:Y:S02]  /*2b10*/  IADD3 R104, P1, R185, R122.reuse, RZ ;  /* 0x0000007ab9687210 */ /* 0x080fe40007f3e0ff */
[----:B------:R5:W4:Y:S01]  /*2b20*/  LDG.E.U16 R109, desc[UR6][R100.64] ;  /* 0x00000006646d7981 */ /* 0x000b22000c1e1500 */
[----:B0-----:R-:W-:Y:S01]  /*2b30*/  IADD3 R94, P0, R183, R122, RZ ;  /* 0x0000007ab75e7210 */ /* 0x001fe20007f1e0ff */
[----:B------:R-:W-:Y:S01]  /*2b40*/  IMAD R187, R154, 0x1e4, RZ ;  /* 0x000001e49abb7824 */ /* 0x000fe200078e02ff */
[----:B------:R-:W0:Y:S01]  /*2b50*/  LDC R146, c[0x0][0x248] ;  /* 0x00009200ff927b82 */ /* 0x000e220000000800 */
[----:B------:R-:W-:Y:S01]  /*2b60*/  IMAD R103, R148, 0x184, RZ ;  /* 0x0000018494677824 */ /* 0x000fe200078e02ff */
[----:B------:R-:W-:-:S02]  /*2b70*/  LEA.HI.X.SX32 R95, R138, R123, 0x1, P0 ;  /* 0x0000007b8a5f7211 */ /* 0x000fc400000f0eff */
[-C--:B------:R-:W-:Y:S01]  /*2b80*/  IADD3 R102, P0, R105, R122.reuse, RZ ;  /* 0x0000007a69667210 */ /* 0x080fe20007f1e0ff */
[----:B-----5:R-:W-:Y:S01]  /*2b90*/  IMAD R101, R150, 0x1a4, RZ ;  /* 0x000001a496657824 */ /* 0x020fe200078e02ff */
[-C--:B------:R-:W-:Y:S02]  /*2ba0*/  IADD3 R100, P2, R103, R122.reuse, RZ ;  /* 0x0000007a67647210 */ /* 0x080fe40007f5e0ff */
[----:B------:R-:W5:Y:S01]  /*2bb0*/  LDC R148, c[0x0][0x248] ;  /* 0x00009200ff947b82 */ /* 0x000f620000000800 */
[-C--:B------:R-:W-:Y:S02]  /*2bc0*/  LEA.HI.X.SX32 R105, R106, R123.reuse, 0x1, P1 ;  /* 0x0000007b6a697211 */ /* 0x080fe400008f0eff */
[----:B------:R-:W-:Y:S01]  /*2bd0*/  LEA.HI.X.SX32 R103, R130, R123, 0x1, P0 ;  /* 0x0000007b82677211 */ /* 0x000fe200000f0eff */
[----:B------:R2:W4:Y:S04]  /*2be0*/  LDG.E.U16 R106, desc[UR6][R94.64] ;  /* 0x000000065e6a7981 */ /* 0x000528000c1e1500 */
[----:B------:R-:W0:Y:S01]  /*2bf0*/  LDC R130, c[0x0][0x248] ;  /* 0x00009200ff827b82 */ /* 0x000e220000000800 */
[----:B--2---:R-:W-:Y:S01]  /*2c00*/  IMAD R185, R152, 0x1c4, RZ ;  /* 0x000001c498b97824 */ /* 0x004fe200078e02ff */
[----:B------:R-:W2:Y:S01]  /*2c10*/  LDG.E.U16 R105, desc[UR6][R104.64] ;  /* 0x0000000668697981 */ /* 0x000ea2000c1e1500 */
[----:B------:R-:W-:-:S02]  /*2c20*/  IADD3 R94, P1, R101, R122, RZ ;  /* 0x0000007a655e7210 */ /* 0x000fc40007f3e0ff */
[----:B------:R-:W-:-:S03]  /*2c30*/  LEA.HI.X.SX32 R101, R131, R123, 0x1, P2 ;  /* 0x0000007b83657211 */ /* 0x000fc600010f0eff */
[----:B------:R-:W5:Y:S01]  /*2c40*/  LDC R150, c[0x0][0x248] ;  /* 0x00009200ff967b82 */ /* 0x000f620000000800 */
[----:B-1----:R-:W-:Y:S01]  /*2c50*/  IMAD R183, R142, 0x114, RZ ;  /* 0x000001148eb77824 */ /* 0x002fe200078e02ff */
[----:B------:R-:W2:Y:S06]  /*2c60*/  LDG.E.U16 R104, desc[UR6][R102.64] ;  /* 0x0000000666687981 */ /* 0x000eac000c1e1500 */
[----:B------:R-:W1:Y:S01]  /*2c70*/  LDC R131, c[0x0][0x248] ;  /* 0x00009200ff837b82 */ /* 0x000e620000000800 */
[----:B------:R-:W-:Y:S01]  /*2c80*/  LEA.HI.X.SX32 R95, R126, R123, 0x1, P1 ;  /* 0x0000007b7e5f7211 */ /* 0x000fe200008f0eff */
[----:B------:R0:W2:Y:S06]  /*2c90*/  LDG.E.U16 R103, desc[UR6][R100.64] ;  /* 0x0000000664677981 */ /* 0x0000ac000c1e1500 */
[----:B------:R-:W5:Y:S01]  /*2ca0*/  LDC R138, c[0x0][0x248] ;  /* 0x00009200ff8a7b82 */ /* 0x000f620000000800 */
[----:B------:R0:W2:Y:S01]  /*2cb0*/  LDG.E.U16 R102, desc[UR6][R94.64] ;  /* 0x000000065e667981 */ /* 0x0000a2000c1e1500 */
[----:B------:R-:W-:-:S02]  /*2cc0*/  IADD3 R126, P2, R187, R122, RZ ;  /* 0x0000007abb7e7210 */ /* 0x000fc40007f5e0ff */
[----:B0-----:R-:W-:Y:S01]  /*2cd0*/  IADD3 R100, P1, R185, R122, RZ ;  /* 0x0000007ab9647210 */ /* 0x001fe20007f3e0ff */
[----:B------:R-:W-:-:S03]  /*2ce0*/  IMAD R185, R144, 0x134, RZ ;  /* 0x0000013490b97824 */ /* 0x000fc600078e02ff */
[----:B------:R-:W0:Y:S01]  /*2cf0*/  LDC R142, c[0x0][0x248] ;  /* 0x00009200ff8e7b82 */ /* 0x000e220000000800 */
[-C--:B------:R-:W-:Y:S02]  /*2d00*/  IADD3 R94, P0, R183, R122.reuse, RZ ;  /* 0x0000007ab75e7210 */ /* 0x080fe40007f1e0ff */
[-C--:B------:R-:W-:Y:S02]  /*2d10*/  LEA.HI.X.SX32 R101, R124, R123.reuse, 0x1, P1 ;  /* 0x0000007b7c657211 */ /* 0x080fe400008f0eff */
[----:B------:R-:W-:Y:S02]  /*2d20*/  IADD3 R124, P1, R185, R122, RZ ;  /* 0x0000007ab97c7210 */ /* 0x000fe40007f3e0ff */
[-C--:B------:R-:W-:Y:S01]  /*2d30*/  LEA.HI.X.SX32 R127, R127, R123.reuse, 0x1, P2 ;  /* 0x0000007b7f7f7211 */ /* 0x080fe200010f0eff */
[----:B------:R-:W0:Y:S01]  /*2d40*/  LDC R144, c[0x0][0x248] ;  /* 0x00009200ff907b82 */ /* 0x000e220000000800 */
[-C--:B------:R-:W-:Y:S01]  /*2d50*/  LEA.HI.X.SX32 R95, R128, R123.reuse, 0x1, P0 ;  /* 0x0000007b805f7211 */ /* 0x080fe200000f0eff */
[----:B------:R-:W-:Y:S01]  /*2d60*/  IMAD R183, R130, 0x154, RZ ;  /* 0x0000015482b77824 */ /* 0x000fe200078e02ff */
[----:B------:R-:W-:Y:S01]  /*2d70*/  LEA.HI.X.SX32 R125, R125, R123, 0x1, P1 ;  /* 0x0000007b7d7d7211 */ /* 0x000fe200008f0eff */
[----:B------:R-:W2:Y:S01]  /*2d80*/  LDG.E.U16 R101, desc[UR6][R100.64] ;  /* 0x0000000664657981 */ /* 0x000ea2000c1e1500 */
[----:B-1----:R-:W-:-:S02]  /*2d90*/  IMAD R131, R131, 0x174, RZ ;  /* 0x0000017483837824 */ /* 0x002fc400078e02ff */
[-C--:B------:R-:W-:Y:S01]  /*2da0*/  IADD3 R130, P0, R183, R122.reuse, RZ ;  /* 0x0000007ab7827210 */ /* 0x080fe20007f1e0ff */
[----:B------:R-:W2:Y:S01]  /*2db0*/  LDG.E.U16 R95, desc[UR6][R94.64] ;  /* 0x000000065e5f7981 */ /* 0x000ea2000c1e1500 */
[----:B------:R-:W1:Y:S03]  /*2dc0*/  LDC R154, c[0x0][0x248] ;  /* 0x00009200ff9a7b82 */ /* 0x000e660000000800 */
[----:B------:R5:W2:Y:S01]  /*2dd0*/  LDG.E.U16 R100, desc[UR6][R126.64] ;  /* 0x000000067e647981 */ /* 0x000aa2000c1e1500 */
[----:B------:R-:W-:-:S04]  /*2de0*/  IADD3 R128, P1, R131, R122, RZ ;  /* 0x0000007a83807210 */ /* 0x000fc80007f3e0ff */
[----:B------:R-:W1:Y:S01]  /*2df0*/  LDC R152, c[0x0][0x248] ;  /* 0x00009200ff987b82 */ /* 0x000e620000000800 */
[----:B------:R0:W2:Y:S01]  /*2e00*/  LDG.E.U16 R94, desc[UR6][R124.64] ;  /* 0x000000067c5e7981 */ /* 0x0000a2000c1e1500 */
[----:B-----5:R-:W-:Y:S02]  /*2e10*/  IMAD R183, R138, 0x194, RZ ;  /* 0x000001948ab77824 */ /* 0x020fe400078e02ff */
[----:B------:R-:W-:-:S04]  /*2e20*/  IMAD R127, R148, 0x1b4, RZ ;  /* 0x000001b4947f7824 */ /* 0x000fc800078e02ff */
[----:B------:R-:W5:Y:S01]  /*2e30*/  LDC R233, c[0x0][0x248] ;  /* 0x00009200ffe97b82 */ /* 0x000f620000000800 */
[----:B------:R-:W-:Y:S01]  /*2e40*/  LEA.HI.X.SX32 R131, R129, R123, 0x1, P0 ;  /* 0x0000007b81837211 */ /* 0x000fe200000f0eff */
[----:B0-----:R-:W-:-:S06]  /*2e50*/  IMAD R125, R150, 0x1d4, RZ ;  /* 0x000001d4967d7824 */ /* 0x001fcc00078e02ff */
[----:B------:R-:W0:Y:S01]  /*2e60*/  LDC R148, c[0x0][0x248] ;  /* 0x00009200ff947b82 */ /* 0x000e220000000800 */
[-C--:B------:R-:W-:Y:S02]  /*2e70*/  IADD3 R124, P2, R127, R122.reuse, RZ ;  /* 0x0000007a7f7c7210 */ /* 0x080fe40007f5e0ff */
[-C--:B------:R-:W-:Y:S02]  /*2e80*/  LEA.HI.X.SX32 R129, R121, R123.reuse, 0x1, P1 ;  /* 0x0000007b79817211 */ /* 0x080fe400008f0eff */
[----:B------:R-:W-:Y:S01]  /*2e90*/  IADD3 R126, P0, R183, R122, RZ ;  /* 0x0000007ab77e7210 */ /* 0x000fe20007f1e0ff */
[----:B------:R1:W2:Y:S02]  /*2ea0*/  LDG.E.U16 R121, desc[UR6][R130.64] ;  /* 0x0000000682797981 */ /* 0x0002a4000c1e1500 */
[----:B------:R-:W5:Y:S01]  /*2eb0*/  LDC R150, c[0x0][0x248] ;  /* 0x00009200ff967b82 */ /* 0x000f620000000800 */
[----:B------:R-:W-:Y:S01]  /*2ec0*/  IMAD R193, R156, 0x1f4, RZ ;  /* 0x000001f49cc17824 */ /* 0x000fe200078e02ff */
[----:B------:R-:W-:-:S02]  /*2ed0*/  LEA.HI.X.SX32 R127, R136, R123, 0x1, P0 ;  /* 0x0000007b887f7211 */ /* 0x000fc400000f0eff */
[----:B-1----:R-:W-:-:S04]  /*2ee0*/  IADD3 R130, P1, R125, R122, RZ ;  /* 0x0000007a7d827210 */ /* 0x002fc80007f3e0ff */
[----:B------:R-:W1:Y:S01]  /*2ef0*/  LDC R156, c[0x0][0x248] ;  /* 0x00009200ff9c7b82 */ /* 0x000e620000000800 */
[-C--:B------:R-:W-:Y:S01]  /*2f00*/  LEA.HI.X.SX32 R125, R132, R123.reuse, 0x1, P2 ;  /* 0x0000007b847d7211 */ /* 0x080fe200010f0eff */
[----:B------:R-:W-:Y:S01]  /*2f10*/  IMAD R185, R142, 0x106, RZ ;  /* 0x000001068eb97824 */ /* 0x000fe200078e02ff */
[----:B------:R-:W-:Y:S01]  /*2f20*/  LEA.HI.X.SX32 R131, R134, R123, 0x1, P1 ;  /* 0x0000007b86837211 */ /* 0x000fe200008f0eff */
[----:B------:R-:W-:Y:S01]  /*2f30*/  IMAD R187, R144, 0x116, RZ ;  /* 0x0000011690bb7824 */ /* 0x000fe200078e02ff */
[----:B------:R0:W2:Y:S03]  /*2f40*/  LDG.E.U16 R134, desc[UR6][R126.64] ;  /* 0x000000067e867981 */ /* 0x0000a6000c1e1500 */
[----:B------:R-:W3:Y:S01]  /*2f50*/  LDC R234, c[0x0][0x248] ;  /* 0x00009200ffea7b82 */ /* 0x000ee20000000800 */
[----:B------:R0:W2:Y:S01]  /*2f60*/  LDG.E.U16 R136, desc[UR6][R124.64] ;  /* 0x000000067c887981 */ /* 0x0000a2000c1e1500 */
[----:B------:R-:W-:-:S03]  /*2f70*/  IMAD R183, R3, 0x83, RZ ;  /* 0x0000008303b77824 */ /* 0x000fc600078e02ff */
[----:B------:R0:W2:Y:S02]  /*2f80*/  LDG.E.U16 R132, desc[UR6][R128.64] ;  /* 0x0000000680847981 */ /* 0x0000a4000c1e1500 */
[----:B0-----:R-:W-:Y:S01]  /*2f90*/  IMAD R127, R146, 0x126, RZ ;  /* 0x00000126927f7824 */ /* 0x001fe200078e02ff */
[----:B------:R-:W0:Y:S01]  /*2fa0*/  LDC R235, c[0x0][0x248] ;  /* 0x00009200ffeb7b82 */ /* 0x000e220000000800 */
[----:B------:R5:W2:Y:S01]  /*2fb0*/  LDG.E.U16 R138, desc[UR6][R130.64] ;  /* 0x00000006828a7981 */ /* 0x000aa2000c1e1500 */
[-C--:B------:R-:W-:Y:S02]  /*2fc0*/  IADD3 R124, P2, R193, R122.reuse, RZ ;  /* 0x0000007ac17c7210 */ /* 0x080fe40007f5e0ff */
[-C--:B------:R-:W-:Y:S02]  /*2fd0*/  IADD3 R126, P0, R185, R122.reuse, RZ ;  /* 0x0000007ab97e7210 */ /* 0x080fe40007f1e0ff */
[-C--:B------:R-:W-:Y:S02]  /*2fe0*/  LEA.HI.X.SX32 R125, R140, R123.reuse, 0x1, P2 ;  /* 0x0000007b8c7d7211 */ /* 0x080fe400010f0eff */
[-C--:B------:R-:W-:Y:S01]  /*2ff0*/  IADD3 R128, P1, R187, R122.reuse, RZ ;  /* 0x0000007abb807210 */ /* 0x080fe20007f3e0ff */
[----:B------:R-:W-:Y:S01]  /*3000*/  IMAD R187, R148, 0x136, RZ ;  /* 0x0000013694bb7824 */ /* 0x000fe200078e02ff */
[----:B-----5:R-:W-:Y:S01]  /*3010*/  IADD3 R130, P2, R127, R122, RZ ;  /* 0x0000007a7f827210 */ /* 0x020fe20007f5e0ff */
[----:B------:R-:W-:Y:S01]  /*3020*/  IMAD R131, R3, 0x93, RZ ;  /* 0x0000009303837824 */ /* 0x000fe200078e02ff */
[-C--:B------:R-:W-:Y:S01]  /*3030*/  LEA.HI.X.SX32 R127, R183, R123.reuse, 0x1, P0 ;  /* 0x0000007bb77f7211 */ /* 0x080fe200000f0eff */
[C---:B------:R-:W-:Y:S01]  /*3040*/  IMAD R129, R3.reuse, 0x8b, RZ ;  /* 0x0000008b03817824 */ /* 0x040fe200078e02ff */
[----:B------:R5:W2:Y:S01]  /*3050*/  LDG.E.U16 R140, desc[UR6][R124.64] ;  /* 0x000000067c8c7981 */ /* 0x000aa2000c1e1500 */
[----:B------:R-:W-:Y:S01]  /*3060*/  IMAD R183, R3, 0x9b, RZ ;  /* 0x0000009b03b77824 */ /* 0x000fe200078e02ff */
[----:B------:R-:W-:-:S02]  /*3070*/  LEA.HI.X.SX32 R131, R131, R123, 0x1, P2 ;  /* 0x0000007b83837211 */ /* 0x000fc400010f0eff */
[----:B------:R-:W-:Y:S01]  /*3080*/  LEA.HI.X.SX32 R129, R129, R123, 0x1, P1 ;  /* 0x0000007b81817211 */ /* 0x000fe200008f0eff */
[----:B------:R1:W2:Y:S01]  /*3090*/  LDG.E.U16 R142, desc[UR6][R126.64] ;  /* 0x000000067e8e7981 */ /* 0x0002a2000c1e1500 */
[----:B------:R-:W-:-:S03]  /*30a0*/  IMAD R185, R3, 0xa3, RZ ;  /* 0x000000a303b97824 */ /* 0x000fc600078e02ff */
[----:B------:R1:W2:Y:S01]  /*30b0*/  LDG.E.U16 R146, desc[UR6][R130.64] ;  /* 0x0000000682927981 */ /* 0x0002a2000c1e1500 */
[----:B-----5:R-:W-:Y:S01]  /*30c0*/  IMAD R125, R150, 0x146, RZ ;  /* 0x00000146967d7824 */ /* 0x020fe200078e02ff */
[-C--:B------:R-:W-:Y:S01]  /*30d0*/  IADD3 R124, P0, R187, R122.reuse, RZ ;  /* 0x0000007abb7c7210 */ /* 0x080fe20007f1e0ff */
[----:B------:R-:W-:Y:S01]  /*30e0*/  IMAD R187, R154, 0x166, RZ ;  /* 0x000001669abb7824 */ /* 0x000fe200078e02ff */
[----:B------:R5:W2:Y:S01]  /*30f0*/  LDG.E.U16 R144, desc[UR6][R128.64] ;  /* 0x0000000680907981 */ /* 0x000aa2000c1e1500 */
[----:B-1----:R-:W-:Y:S01]  /*3100*/  IMAD R127, R152, 0x156, RZ ;  /* 0x00000156987f7824 */ /* 0x002fe200078e02ff */
[-C--:B------:R-:W-:Y:S02]  /*3110*/  IADD3 R126, P1, R125, R122.reuse, RZ ;  /* 0x0000007a7d7e7210 */ /* 0x080fe40007f3e0ff */
[-C--:B------:R-:W-:Y:S01]  /*3120*/  LEA.HI.X.SX32 R125, R183, R123.reuse, 0x1, P0 ;  /* 0x0000007bb77d7211 */ /* 0x080fe200000f0eff */
[----:B------:R-:W-:Y:S01]  /*3130*/  IMAD R131, R3, 0xb3, RZ ;  /* 0x000000b303837824 */ /* 0x000fe200078e02ff */
[-C--:B------:R-:W-:Y:S01]  /*3140*/  IADD3 R130, P0, R187, R122.reuse, RZ ;  /* 0x0000007abb827210 */ /* 0x080fe20007f1e0ff */
[----:B------:R-:W-:Y:S01]  /*3150*/  IMAD R187, R156, 0x176, RZ ;  /* 0x000001769cbb7824 */ /* 0x000fe200078e02ff */
[----:B-----5:R-:W-:Y:S01]  /*3160*/  IADD3 R128, P2, R127, R122, RZ ;  /* 0x0000007a7f807210 */ /* 0x020fe20007f5e0ff */
[----:B------:R-:W-:Y:S01]  /*3170*/  IMAD R129, R3, 0xab, RZ ;  /* 0x000000ab03817824 */ /* 0x000fe200078e02ff */
[-C--:B------:R-:W-:Y:S01]  /*3180*/  LEA.HI.X.SX32 R127, R185, R123.reuse, 0x1, P1 ;  /* 0x0000007bb97f7211 */ /* 0x080fe200008f0eff */
[----:B------:R1:W5:Y:S01]  /*3190*/  LDG.E.U16 R148, desc[UR6][R124.64] ;  /* 0x000000067c947981 */ /* 0x000362000c1e1500 */
[-C--:B------:R-:W-:Y:S01]  /*31a0*/  LEA.HI.X.SX32 R131, R131, R123.reuse, 0x1, P0 ;  /* 0x0000007b83837211 */ /* 0x080fe200000f0eff */
[----:B------:R-:W-:Y:S01]  /*31b0*/  IMAD R183, R3, 0xbb, RZ ;  /* 0x000000bb03b77824 */ /* 0x000fe200078e02ff */
[----:B------:R-:W-:Y:S01]  /*31c0*/  LEA.HI.X.SX32 R129, R129, R123, 0x1, P2 ;  /* 0x0000007b81817211 */ /* 0x000fe200010f0eff */
[----:B------:R0:W5:Y:S01]  /*31d0*/  LDG.E.U16 R150, desc[UR6][R126.64] ;  /* 0x000000067e967981 */ /* 0x000162000c1e1500 */
[----:B------:R-:W-:-:S03]  /*31e0*/  IMAD R185, R3, 0xc3, RZ ;  /* 0x000000c303b97824 */ /* 0x000fc600078e02ff */
[----:B------:R0:W5:Y:S01]  /*31f0*/  LDG.E.U16 R154, desc[UR6][R130.64] ;  /* 0x00000006829a7981 */ /* 0x000162000c1e1500 */
[----:B-1----:R-:W-:Y:S01]  /*3200*/  IMAD R125, R158, 0x186, RZ ;  /* 0x000001869e7d7824 */ /* 0x002fe200078e02ff */
[-C--:B------:R-:W-:Y:S01]  /*3210*/  IADD3 R124, P0, R187, R122.reuse, RZ ;  /* 0x0000007abb7c7210 */ /* 0x080fe20007f1e0ff */
[----:B------:R-:W-:Y:S01]  /*3220*/  IMAD R187, R162, 0x1a6, RZ ;  /* 0x000001a6a2bb7824 */ /* 0x000fe200078e02ff */
[----:B------:R1:W5:Y:S01]  /*3230*/  LDG.E.U16 R152, desc[UR6][R128.64] ;  /* 0x0000000680987981 */ /* 0x000362000c1e1500 */
[----:B0-----:R-:W-:Y:S01]  /*3240*/  IMAD R127, R160, 0x196, RZ ;  /* 0x00000196a07f7824 */ /* 0x001fe200078e02ff */
[-C--:B------:R-:W-:Y:S02]  /*3250*/  IADD3 R126, P1, R125, R122.reuse, RZ ;  /* 0x0000007a7d7e7210 */ /* 0x080fe40007f3e0ff */
[----:B------:R-:W-:Y:S01]  /*3260*/  LEA.HI.X.SX32 R125, R183, R123, 0x1, P0 ;  /* 0x0000007bb77d7211 */ /* 0x000fe200000f0eff */
[----:B------:R-:W-:Y:S01]  /*3270*/  IMAD R131, R3, 0xd3, RZ ;  /* 0x000000d303837824 */ /* 0x000fe200078e02ff */
[----:B------:R-:W-:Y:S01]  /*3280*/  IADD3 R130, P0, R187, R122, RZ ;  /* 0x0000007abb827210 */ /* 0x000fe20007f1e0ff */
[----:B------:R-:W-:-:S02]  /*3290*/  IMAD R187, R164, 0x1b6, RZ ;  /* 0x000001b6a4bb7824 */ /* 0x000fc400078e02ff */
[----:B------:R0:W5:Y:S01]  /*32a0*/  LDG.E.U16 R156, desc[UR6][R124.64] ;  /* 0x000000067c9c7981 */ /* 0x000162000c1e1500 */
[-C--:B-1----:R-:W-:Y:S01]  /*32b0*/  IADD3 R128, P2, R127, R122.reuse, RZ ;  /* 0x0000007a7f807210 */ /* 0x082fe20007f5e0ff */
[----:B------:R-:W-:Y:S01]  /*32c0*/  IMAD R129, R3, 0xcb, RZ ;  /* 0x000000cb03817824 */ /* 0x000fe200078e02ff */
[-C--:B------:R-:W-:Y:S01]  /*32d0*/  LEA.HI.X.SX32 R127, R185, R123.reuse, 0x1, P1 ;  /* 0x0000007bb97f7211 */ /* 0x080fe200008f0eff */
[----:B------:R-:W-:Y:S01]  /*32e0*/  IMAD R183, R3, 0xdb, RZ ;  /* 0x000000db03b77824 */ /* 0x000fe200078e02ff */
[-C--:B------:R-:W-:Y:S02]  /*32f0*/  LEA.HI.X.SX32 R131, R131, R123.reuse, 0x1, P0 ;  /* 0x0000007b83837211 */ /* 0x080fe400000f0eff */
[----:B------:R-:W-:Y:S01]  /*3300*/  LEA.HI.X.SX32 R129, R129, R123, 0x1, P2 ;  /* 0x0000007b81817211 */ /* 0x000fe200010f0eff */
[----:B------:R1:W5:Y:S01]  /*3310*/  LDG.E.U16 R158, desc[UR6][R126.64] ;  /* 0x000000067e9e7981 */ /* 0x000362000c1e1500 */
[----:B0-----:R-:W-:Y:S01]  /*3320*/  IMAD R125, R166, 0x1c6, RZ ;  /* 0x000001c6a67d7824 */ /* 0x001fe200078e02ff */
[----:B------:R-:W-:Y:S01]  /*3330*/  IADD3 R124, P0, R187, R122, RZ ;  /* 0x0000007abb7c7210 */ /* 0x000fe20007f1e0ff */
[----:B------:R-:W-:Y:S01]  /*3340*/  IMAD R185, R3, 0xe3, RZ ;  /* 0x000000e303b97824 */ /* 0x000fe200078e02ff */
[----:B------:R0:W5:Y:S01]  /*3350*/  LDG.E.U16 R160, desc[UR6][R128.64] ;  /* 0x0000000680a07981 */ /* 0x000162000c1e1500 */
[----:B------:R-:W-:-:S03]  /*3360*/  IMAD R187, R170, 0x1e6, RZ ;  /* 0x000001e6aabb7824 */ /* 0x000fc600078e02ff */
[----:B------:R0:W5:Y:S01]  /*3370*/  LDG.E.U16 R162, desc[UR6][R130.64] ;  /* 0x0000000682a27981 */ /* 0x000162000c1e1500 */
[----:B-1----:R-:W-:Y:S01]  /*3380*/  IMAD R127, R168, 0x1d6, RZ ;  /* 0x000001d6a87f7824 */ /* 0x002fe200078e02ff */
[-C--:B------:R-:W-:Y:S02]  /*3390*/  IADD3 R126, P1, R125, R122.reuse, RZ ;  /* 0x0000007a7d7e7210 */ /* 0x080fe40007f3e0ff */
[-C--:B------:R-:W-:Y:S02]  /*33a0*/  LEA.HI.X.SX32 R125, R183, R123.reuse, 0x1, P0 ;  /* 0x0000007bb77d7211 */ /* 0x080fe400000f0eff */
[----:B------:R-:W1:Y:S01]  /*33b0*/  LDC R183, c[0x0][0x248] ;  /* 0x00009200ffb77b82 */ /* 0x000e620000000800 */
[-C--:B0-----:R-:W-:Y:S02]  /*33c0*/  IADD3 R128, P2, R127, R122.reuse, RZ ;  /* 0x0000007a7f807210 */ /* 0x081fe40007f5e0ff */
[-C--:B------:R-:W-:Y:S01]  /*33d0*/  LEA.HI.X.SX32 R127, R185, R123.reuse, 0x1, P1 ;  /* 0x0000007bb97f7211 */ /* 0x080fe200008f0eff */
[----:B------:R-:W-:Y:S01]  /*33e0*/  IMAD R131, R3, 0xf3, RZ ;  /* 0x000000f303837824 */ /* 0x000fe200078e02ff */
[-C--:B------:R-:W-:Y:S01]  /*33f0*/  IADD3 R130, P0, R187, R122.reuse, RZ ;  /* 0x0000007abb827210 */ /* 0x080fe20007f1e0ff */
[----:B------:R-:W-:Y:S01]  /*3400*/  IMAD R129, R3, 0xeb, RZ ;  /* 0x000000eb03817824 */ /* 0x000fe200078e02ff */
[----:B------:R0:W5:Y:S01]  /*3410*/  LDG.E.U16 R164, desc[UR6][R124.64] ;  /* 0x000000067ca47981 */ /* 0x000162000c1e1500 */
[----:B------:R-:W3:Y:S01]  /*3420*/  LDC R185, c[0x0][0x248] ;  /* 0x00009200ffb97b82 */ /* 0x000ee20000000800 */
[-C--:B------:R-:W-:Y:S01]  /*3430*/  LEA.HI.X.SX32 R131, R131, R123.reuse, 0x1, P0 ;  /* 0x0000007b83837211 */ /* 0x080fe200000f0eff */
[----:B------:R-:W-:Y:S01]  /*3440*/  IMAD R197, R188, 0x1f6, RZ ;  /* 0x000001f6bcc57824 */ /* 0x000fe200078e02ff */
[----:B------:R-:W5:Y:S05]  /*3450*/  LDG.E.U16 R166, desc[UR6][R126.64] ;  /* 0x000000067ea67981 */ /* 0x000f6a000c1e1500 */
[----:B------:R-:W3:Y:S01]  /*3460*/  LDC R187, c[0x0][0x248] ;  /* 0x00009200ffbb7b82 */ /* 0x000ee20000000800 */
[-C--:B------:R-:W-:Y:S01]  /*3470*/  LEA.HI.X.SX32 R129, R129, R123.reuse, 0x1, P2 ;  /* 0x0000007b81817211 */ /* 0x080fe200010f0eff */
[----:B------:R0:W5:Y:S02]  /*3480*/  LDG.E.U16 R170, desc[UR6][R130.64] ;  /* 0x0000000682aa7981 */ /* 0x000164000c1e1500 */
[----:B0-----:R-:W-:Y:S01]  /*3490*/  IMAD R125, R3, 0xfb, RZ ;  /* 0x000000fb037d7824 */ /* 0x001fe200078e02ff */
[----:B------:R-:W-:Y:S01]  /*34a0*/  IADD3 R124, P2, R197, R122, RZ ;  /* 0x0000007ac57c7210 */ /* 0x000fe20007f5e0ff */
[----:B------:R-:W-:Y:S01]  /*34b0*/  IMAD R195, R178, 0x128, RZ ;  /* 0x00000128b2c37824 */ /* 0x000fe200078e02ff */
[----:B------:R0:W5:Y:S01]  /*34c0*/  LDG.E.U16 R168, desc[UR6][R128.64] ;  /* 0x0000000680a87981 */ /* 0x000162000c1e1500 */
[----:B------:R-:W-:Y:S01]  /*34d0*/  IMAD R188, R3, 0x9c, RZ ;  /* 0x0000009c03bc7824 */ /* 0x000fe200078e02ff */
[----:B------:R-:W-:Y:S01]  /*34e0*/  LEA.HI.X.SX32 R125, R125, R123, 0x1, P2 ;  /* 0x0000007b7d7d7211 */ /* 0x000fe200010f0eff */
[----:B------:R-:W-:Y:S01]  /*34f0*/  IMAD R193, R176, 0x108, RZ ;  /* 0x00000108b0c17824 */ /* 0x000fe200078e02ff */
[----:B------:R-:W4:Y:S01]  /*3500*/  LDC R197, c[0x0][0x248] ;  /* 0x00009200ffc57b82 */ /* 0x000f220000000800 */
[----:B------:R-:W-:-:S05]  /*3510*/  IMAD R131, R182, 0x138, RZ ;  /* 0x00000138b6837824 */ /* 0x000fca00078e02ff */
[-C--:B------:R-:W-:Y:S02]  /*3520*/  IADD3 R130, P2, R131, R122.reuse, RZ ;  /* 0x0000007a83827210 */ /* 0x080fe40007f5e0ff */
[-C--:B0-----:R-:W-:Y:S01]  /*3530*/  IADD3 R128, P1, R195, R122.reuse, RZ ;  /* 0x0000007ac3807210 */ /* 0x081fe20007f3e0ff */
[----:B-1----:R-:W-:Y:S01]  /*3540*/  IMAD R195, R183, 0x148, RZ ;  /* 0x00000148b7c37824 */ /* 0x002fe200078e02ff */
[-C--:B------:R-:W-:Y:S02]  /*3550*/  LEA.HI.X.SX32 R131, R188, R123.reuse, 0x1, P2 ;  /* 0x0000007bbc837211 */ /* 0x080fe400010f0eff */
[-C--:B------:R-:W-:Y:S01]  /*3560*/  IADD3 R126, P0, R193, R122.reuse, RZ ;  /* 0x0000007ac17e7210 */ /* 0x080fe20007f1e0ff */
[----:B---3--:R-:W-:Y:S01]  /*3570*/  IMAD R185, R185, 0x168, RZ ;  /* 0x00000168b9b97824 */ /* 0x008fe200078e02ff */
[-C--:B------:R-:W-:Y:S01]  /*3580*/  LEA.HI.X.SX32 R129, R172, R123.reuse, 0x1, P1 ;  /* 0x0000007bac817211 */ /* 0x080fe200008f0eff */
[----:B------:R0:W3:Y:S01]  /*3590*/  LDG.E.U16 R178, desc[UR6][R130.64] ;  /* 0x0000000682b27981 */ /* 0x0000e2000c1e1500 */
[----:B------:R-:W-:Y:S01]  /*35a0*/  LEA.HI.X.SX32 R127, R174, R123, 0x1, P0 ;  /* 0x0000007bae7f7211 */ /* 0x000fe200000f0eff */
[----:B------:R-:W-:Y:S01]  /*35b0*/  IMAD R187, R187, 0x188, RZ ;  /* 0x00000188bbbb7824 */ /* 0x000fe200078e02ff */
[----:B------:R-:W1:Y:S01]  /*35c0*/  LDC R193, c[0x0][0x248] ;  /* 0x00009200ffc17b82 */ /* 0x000e620000000800 */
[----:B------:R4:W3:Y:S04]  /*35d0*/  LDG.E.U16 R176, desc[UR6][R128.64] ;  /* 0x0000000680b07981 */ /* 0x0008e8000c1e1500 */
[----:B------:R4:W3:Y:S01]  /*35e0*/  LDG.E.U16 R172, desc[UR6][R124.64] ;  /* 0x000000067cac7981 */ /* 0x0008e2000c1e1500 */
[----:B0-----:R-:W-:-:S02]  /*35f0*/  IADD3 R130, P0, R195, R122, RZ ;  /* 0x0000007ac3827210 */ /* 0x001fc40007f1e0ff */
[----:B------:R-:W0:Y:S01]  /*3600*/  LDC R195, c[0x0][0x248] ;  /* 0x00009200ffc37b82 */ /* 0x000e220000000800 */
[----:B------:R4:W3:Y:S02]  /*3610*/  LDG.E.U16 R174, desc[UR6][R126.64] ;  /* 0x000000067eae7981 */ /* 0x0008e4000c1e1500 */
[-C--:B----4-:R-:W-:Y:S02]  /*3620*/  IADD3 R128, P1, R185, R122.reuse, RZ ;  /* 0x0000007ab9807210 */ /* 0x090fe40007f3e0ff */
[-C--:B------:R-:W-:Y:S01]  /*3630*/  LEA.HI.X.SX32 R131, R179, R123.reuse, 0x1, P0 ;  /* 0x0000007bb3837211 */ /* 0x080fe200000f0eff */
[----:B------:R-:W-:Y:S01]  /*3640*/  IMAD R125, R194, 0x1a8, RZ ;  /* 0x000001a8c27d7824 */ /* 0x000fe200078e02ff */
[----:B------:R-:W-:Y:S02]  /*3650*/  IADD3 R124, P2, R187, R122, RZ ;  /* 0x0000007abb7c7210 */ /* 0x000fe40007f5e0ff */
[----:B------:R-:W-:Y:S02]  /*3660*/  LEA.HI.X.SX32 R129, R180, R123, 0x1, P1 ;  /* 0x0000007bb4817211 */ /* 0x000fe400008f0eff */
[----:B------:R4:W3:Y:S01]  /*3670*/  LDG.E.U16 R180, desc[UR6][R130.64] ;  /* 0x0000000682b47981 */ /* 0x0008e2000c1e1500 */
[----:B------:R-:W-:-:S02]  /*3680*/  IMAD R179, R197, 0x1b8, RZ ;  /* 0x000001b8c5b37824 */ /* 0x000fc400078e02ff */
[----:B------:R-:W-:Y:S01]  /*3690*/  IMAD R127, R186, 0x178, RZ ;  /* 0x00000178ba7f7824 */ /* 0x000fe200078e02ff */
[----:B------:R-:W0:Y:S01]  /*36a0*/  LDC R197, c[0x0][0x248] ;  /* 0x00009200ffc57b82 */ /* 0x000e220000000800 */
[----:B------:R-:W-:Y:S01]  /*36b0*/  IMAD R183, R3, 0xbc, RZ ;  /* 0x000000bc03b77824 */ /* 0x000fe200078e02ff */
[----:B------:R1:W3:Y:S01]  /*36c0*/  LDG.E.U16 R182, desc[UR6][R128.64] ;  /* 0x0000000680b67981 */ /* 0x0002e2000c1e1500 */
[----:B----4-:R-:W-:Y:S02]  /*36d0*/  IADD3 R130, P1, R125, R122, RZ ;  /* 0x0000007a7d827210 */ /* 0x010fe40007f3e0ff */
[----:B------:R-:W-:-:S03]  /*36e0*/  LEA.HI.X.SX32 R125, R181, R123, 0x1, P2 ;  /* 0x0000007bb57d7211 */ /* 0x000fc600010f0eff */
[----:B------:R-:W4:Y:S01]  /*36f0*/  LDC R181, c[0x0][0x248] ;  /* 0x00009200ffb57b82 */ /* 0x000f220000000800 */
[-C--:B------:R-:W-:Y:S01]  /*3700*/  IADD3 R126, P0, R127, R122.reuse, RZ ;  /* 0x0000007a7f7e7210 */ /* 0x080fe20007f1e0ff */
[----:B------:R-:W-:Y:S01]  /*3710*/  IMAD R201, R201, 0x1e8, RZ ;  /* 0x000001e8c9c97824 */ /* 0x000fe200078e02ff */
[----:B------:R1:W3:Y:S01]  /*3720*/  LDG.E.U16 R185, desc[UR6][R124.64] ;  /* 0x000000067cb97981 */ /* 0x0002e2000c1e1500 */
[----:B------:R-:W-:Y:S01]  /*3730*/  IMAD R187, R3, 0xdc, RZ ;  /* 0x000000dc03bb7824 */ /* 0x000fe200078e02ff */
[-C--:B------:R-:W-:Y:S01]  /*3740*/  LEA.HI.X.SX32 R127, R183, R123.reuse, 0x1, P0 ;  /* 0x0000007bb77f7211 */ /* 0x080fe200000f0eff */
[----:B------:R-:W-:Y:S01]  /*3750*/  IMAD R203, R198, 0x1c8, RZ ;  /* 0x000001c8c6cb7824 */ /* 0x000fe200078e02ff */
[----:B------:R-:W-:Y:S01]  /*3760*/  LEA.HI.X.SX32 R131, R184, R123, 0x1, P1 ;  /* 0x0000007bb8837211 */ /* 0x000fe200008f0eff */
[----:B-1----:R-:W-:Y:S01]  /*3770*/  IMAD R193, R193, 0x118, RZ ;  /* 0x00000118c1c17824 */ /* 0x002fe200078e02ff */
[-C--:B------:R-:W-:Y:S01]  /*3780*/  IADD3 R128, P2, R201, R122.reuse, RZ ;  /* 0x0000007ac9807210 */ /* 0x080fe20007f5e0ff */
[----:B------:R1:W3:Y:S01]  /*3790*/  LDG.E.U16 R184, desc[UR6][R126.64] ;  /* 0x000000067eb87981 */ /* 0x0002e2000c1e1500 */
[----:B------:R-:W-:-:S03]  /*37a0*/  IADD3 R124, P0, R179, R122, RZ ;  /* 0x0000007ab37c7210 */ /* 0x000fc60007f1e0ff */
[----:B------:R1:W3:Y:S01]  /*37b0*/  LDG.E.U16 R186, desc[UR6][R130.64] ;  /* 0x0000000682ba7981 */ /* 0x0002e2000c1e1500 */
[----:B------:R-:W-:Y:S01]  /*37c0*/  IMAD R179, R3, 0x8c, RZ ;  /* 0x0000008c03b37824 */ /* 0x000fe200078e02ff */
[-C--:B------:R-:W-:Y:S02]  /*37d0*/  LEA.HI.X.SX32 R125, R187, R123.reuse, 0x1, P0 ;  /* 0x0000007bbb7d7211 */ /* 0x080fe400000f0eff */
[-C--:B-1----:R-:W-:Y:S02]  /*37e0*/  IADD3 R126, P1, R203, R122.reuse, RZ ;  /* 0x0000007acb7e7210 */ /* 0x082fe40007f3e0ff */
[-C--:B------:R-:W-:Y:S02]  /*37f0*/  LEA.HI.X.SX32 R129, R189, R123.reuse, 0x1, P2 ;  /* 0x0000007bbd817211 */ /* 0x080fe400010f0eff */
[----:B------:R-:W-:Y:S01]  /*3800*/  IADD3 R130, P0, R193, R122, RZ ;  /* 0x0000007ac1827210 */ /* 0x000fe20007f1e0ff */
[----:B----4-:R-:W-:Y:S01]  /*3810*/  IMAD R201, R181, 0x158, RZ ;  /* 0x00000158b5c97824 */ /* 0x010fe200078e02ff */
[-C--:B------:R-:W-:Y:S01]  /*3820*/  LEA.HI.X.SX32 R127, R190, R123.reuse, 0x1, P1 ;  /* 0x0000007bbe7f7211 */ /* 0x080fe200008f0eff */
[----:B------:R1:W4:Y:S01]  /*3830*/  LDG.E.U16 R189, desc[UR6][R124.64] ;  /* 0x000000067cbd7981 */ /* 0x000322000c1e1500 */
[----:B0-----:R-:W-:Y:S01]  /*3840*/  IMAD R195, R195, 0x198, RZ ;  /* 0x00000198c3c37824 */ /* 0x001fe200078e02ff */
[----:B------:R-:W-:Y:S01]  /*3850*/  LEA.HI.X.SX32 R131, R179, R123, 0x1, P0 ;  /* 0x0000007bb3837211 */ /* 0x000fe200000f0eff */
[C---:B------:R-:W-:Y:S01]  /*3860*/  IMAD R207, R3.reuse, 0xac, RZ ;  /* 0x000000ac03cf7824 */ /* 0x040fe200078e02ff */
[----:B------:R0:W4:Y:S01]  /*3870*/  LDG.E.U16 R190, desc[UR6][R126.64] ;  /* 0x000000067ebe7981 */ /* 0x000122000c1e1500 */
[----:B------:R-:W-:-:S02]  /*3880*/  IMAD R205, R3, 0xcc, RZ ;  /* 0x000000cc03cd7824 */ /* 0x000fc400078e02ff */
[----:B------:R-:W-:Y:S01]  /*3890*/  IMAD R197, R197, 0x1f8, RZ ;  /* 0x000001f8c5c57824 */ /* 0x000fe200078e02ff */
[----:B------:R0:W4:Y:S01]  /*38a0*/  LDG.E.U16 R193, desc[UR6][R128.64] ;  /* 0x0000000680c17981 */ /* 0x000122000c1e1500 */
[----:B-1----:R-:W-:Y:S01]  /*38b0*/  IMAD R125, R200, 0x1d8, RZ ;  /* 0x000001d8c87d7824 */ /* 0x002fe200078e02ff */
[-C--:B------:R-:W-:Y:S02]  /*38c0*/  IADD3 R124, P0, R201, R122.reuse, RZ ;  /* 0x0000007ac97c7210 */ /* 0x080fe40007f1e0ff */
[----:B------:R1:W4:Y:S01]  /*38d0*/  LDG.E.U16 R194, desc[UR6][R130.64] ;  /* 0x0000000682c27981 */ /* 0x000322000c1e1500 */
[-C--:B0-----:R-:W-:Y:S01]  /*38e0*/  IADD3 R126, P1, R195, R122.reuse, RZ ;  /* 0x0000007ac37e7210 */ /* 0x081fe20007f3e0ff */
[----:B------:R-:W-:Y:S01]  /*38f0*/  IMAD R195, R3, 0xfc, RZ ;  /* 0x000000fc03c37824 */ /* 0x000fe200078e02ff */
[-C--:B------:R-:W-:Y:S02]  /*3900*/  IADD3 R128, P2, R125, R122.reuse, RZ ;  /* 0x0000007a7d807210 */ /* 0x080fe40007f5e0ff */
[-C--:B------:R-:W-:Y:S01]  /*3910*/  LEA.HI.X.SX32 R125, R207, R123.reuse, 0x1, P0 ;  /* 0x0000007bcf7d7211 */ /* 0x080fe200000f0eff */
[----:B------:R-:W-:Y:S01]  /*3920*/  IMAD R181, R3, 0xec, RZ ;  /* 0x000000ec03b57824 */ /* 0x000fe200078e02ff */
[----:B-1----:R-:W-:Y:S01]  /*3930*/  IADD3 R130, P0, R197, R122, RZ ;  /* 0x0000007ac5827210 */ /* 0x002fe20007f1e0ff */
[----:B------:R-:W-:Y:S01]  /*3940*/  IMAD R225, R204, 0x10a, RZ ;  /* 0x0000010acce17824 */ /* 0x000fe200078e02ff */
[-C--:B------:R-:W-:Y:S01]  /*3950*/  LEA.HI.X.SX32 R127, R205, R123.reuse, 0x1, P1 ;  /* 0x0000007bcd7f7211 */ /* 0x080fe200008f0eff */
[----:B------:R0:W4:Y:S01]  /*3960*/  LDG.E.U16 R197, desc[UR6][R124.64] ;  /* 0x000000067cc57981 */ /* 0x000122000c1e1500 */
[-C--:B------:R-:W-:Y:S01]  /*3970*/  LEA.HI.X.SX32 R131, R195, R123.reuse, 0x1, P0 ;  /* 0x0000007bc3837211 */ /* 0x080fe200000f0eff */
[----:B------:R-:W-:Y:S01]  /*3980*/  IMAD R203, R3, 0x85, RZ ;  /* 0x0000008503cb7824 */ /* 0x000fe200078e02ff */
[----:B------:R-:W-:Y:S01]  /*3990*/  LEA.HI.X.SX32 R129, R181, R123, 0x1, P2 ;  /* 0x0000007bb5817211 */ /* 0x000fe200010f0eff */
[----:B------:R1:W4:Y:S01]  /*39a0*/  LDG.E.U16 R198, desc[UR6][R126.64] ;  /* 0x000000067ec67981 */ /* 0x000322000c1e1500 */
[----:B------:R-:W-:-:S03]  /*39b0*/  IMAD R223, R3, 0x8d, RZ ;  /* 0x0000008d03df7824 */ /* 0x000fc600078e02ff */
[----:B------:R1:W4:Y:S01]  /*39c0*/  LDG.E.U16 R200, desc[UR6][R128.64] ;  /* 0x0000000680c87981 */ /* 0x000322000c1e1500 */
[----:B0-----:R-:W-:Y:S01]  /*39d0*/  IMAD R125, R206, 0x11a, RZ ;  /* 0x0000011ace7d7824 */ /* 0x001fe200078e02ff */
[-C--:B------:R-:W-:Y:S02]  /*39e0*/  IADD3 R124, P0, R225, R122.reuse, RZ ;  /* 0x0000007ae17c7210 */ /* 0x080fe40007f1e0ff */
[----:B------:R0:W4:Y:S01]  /*39f0*/  LDG.E.U16 R201, desc[UR6][R130.64] ;  /* 0x0000000682c97981 */ /* 0x000122000c1e1500 */
[----:B-1----:R-:W-:Y:S01]  /*3a00*/  IMAD R127, R208, 0x12a, RZ ;  /* 0x0000012ad07f7824 */ /* 0x002fe200078e02ff */
[-C--:B------:R-:W-:Y:S02]  /*3a10*/  IADD3 R126, P1, R125, R122.reuse, RZ ;  /* 0x0000007a7d7e7210 */ /* 0x080fe40007f3e0ff */
[-C--:B------:R-:W-:Y:S01]  /*3a20*/  LEA.HI.X.SX32 R125, R203, R123.reuse, 0x1, P0 ;  /* 0x0000007bcb7d7211 */ /* 0x080fe200000f0eff */
[----:B------:R-:W-:Y:S01]  /*3a30*/  IMAD R129, R3, 0x95, RZ ;  /* 0x0000009503817824 */ /* 0x000fe200078e02ff */
[----:B------:R-:W-:Y:S01]  /*3a40*/  IADD3 R128, P2, R127, R122, RZ ;  /* 0x0000007a7f807210 */ /* 0x000fe20007f5e0ff */
[----:B------:R-:W-:Y:S01]  /*3a50*/  IMAD R225, R210, 0x13a, RZ ;  /* 0x0000013ad2e17824 */ /* 0x000fe200078e02ff */
[-C--:B------:R-:W-:Y:S01]  /*3a60*/  LEA.HI.X.SX32 R127, R223, R123.reuse, 0x1, P1 ;  /* 0x0000007bdf7f7211 */ /* 0x080fe200008f0eff */
[----:B------:R1:W4:Y:S01]  /*3a70*/  LDG.E.U16 R203, desc[UR6][R124.64] ;  /* 0x000000067ccb7981 */ /* 0x000322000c1e1500 */
[----:B------:R-:W-:-:S02]  /*3a80*/  LEA.HI.X.SX32 R129, R129, R123, 0x1, P2 ;  /* 0x0000007b81817211 */ /* 0x000fc400010f0eff */
[----:B0-----:R-:W-:Y:S01]  /*3a90*/  IADD3 R130, P0, R225, R122, RZ ;  /* 0x0000007ae1827210 */ /* 0x001fe20007f1e0ff */
[----:B------:R0:W4:Y:S01]  /*3aa0*/  LDG.E.U16 R204, desc[UR6][R126.64] ;  /* 0x000000067ecc7981 */ /* 0x000122000c1e1500 */
[C---:B------:R-:W-:Y:S02]  /*3ab0*/  IMAD R225, R3.reuse, 0xad, RZ ;  /* 0x000000ad03e17824 */ /* 0x040fe400078e02ff */
[----:B------:R-:W-:Y:S01]  /*3ac0*/  IMAD R131, R3, 0x9d, RZ ;  /* 0x0000009d03837824 */ /* 0x000fe200078e02ff */
[----:B------:R0:W4:Y:S01]  /*3ad0*/  LDG.E.U16 R206, desc[UR6][R128.64] ;  /* 0x0000000680ce7981 */ /* 0x000122000c1e1500 */
[----:B-1----:R-:W-:Y:S02]  /*3ae0*/  IMAD R125, R214, 0x15a, RZ ;  /* 0x0000015ad67d7824 */ /* 0x002fe400078e02ff */
[----:B0-----:R-:W-:-:S03]  /*3af0*/  IMAD R127, R216, 0x16a, RZ ;  /* 0x0000016ad87f7824 */ /* 0x001fc600078e02ff */
[-C--:B------:R-:W-:Y:S01]  /*3b00*/  IADD3 R126, P1, R125, R122.reuse, RZ ;  /* 0x0000007a7d7e7210 */ /* 0x080fe20007f3e0ff */
[----:B------:R-:W-:Y:S01]  /*3b10*/  IMAD R227, R212, 0x14a, RZ ;  /* 0x0000014ad4e37824 */ /* 0x000fe200078e02ff */
[-C--:B------:R-:W-:Y:S02]  /*3b20*/  LEA.HI.X.SX32 R131, R131, R123.reuse, 0x1, P0 ;  /* 0x0000007b83837211 */ /* 0x080fe400000f0eff */
[-C--:B------:R-:W-:Y:S02]  /*3b30*/  IADD3 R128, P2, R127, R122.reuse, RZ ;  /* 0x0000007a7f807210 */ /* 0x080fe40007f5e0ff */
[-C--:B------:R-:W-:Y:S01]  /*3b40*/  LEA.HI.X.SX32 R127, R225, R123.reuse, 0x1, P1 ;  /* 0x0000007be17f7211 */ /* 0x080fe200008f0eff */
[----:B------:R-:W-:Y:S01]  /*3b50*/  IMAD R223, R3, 0xa5, RZ ;  /* 0x000000a503df7824 */ /* 0x000fe200078e02ff */
[----:B------:R-:W0:Y:S01]  /*3b60*/  LDC R225, c[0x0][0x248] ;  /* 0x00009200ffe17b82 */ /* 0x000e220000000800 */
[-C--:B------:R-:W-:Y:S01]  /*3b70*/  IADD3 R124, P0, R227, R122.reuse, RZ ;  /* 0x0000007ae37c7210 */ /* 0x080fe20007f1e0ff */
[----:B------:R-:W-:Y:S01]  /*3b80*/  IMAD R227, R220, 0x17a, RZ ;  /* 0x0000017adce37824 */ /* 0x000fe200078e02ff */
[----:B------:R1:W4:Y:S01]  /*3b90*/  LDG.E.U16 R208, desc[UR6][R130.64] ;  /* 0x0000000682d07981 */ /* 0x000322000c1e1500 */
[----:B------:R-:W-:Y:S01]  /*3ba0*/  IMAD R129, R3, 0xb5, RZ ;  /* 0x000000b503817824 */ /* 0x000fe200078e02ff */
[----:B------:R-:W-:Y:S01]  /*3bb0*/  LEA.HI.X.SX32 R125, R223, R123, 0x1, P0 ;  /* 0x0000007bdf7d7211 */ /* 0x000fe200000f0eff */
[----:B------:R-:W-:Y:S01]  /*3bc0*/  IMAD R237, R222, 0x18a, RZ ;  /* 0x0000018adeed7824 */ /* 0x000fe200078e02ff */
[----:B------:R2:W4:Y:S01]  /*3bd0*/  LDG.E.U16 R212, desc[UR6][R126.64] ;  /* 0x000000067ed47981 */ /* 0x000522000c1e1500 */
[----:B-1----:R-:W-:Y:S01]  /*3be0*/  IMAD R131, R3, 0xbd, RZ ;  /* 0x000000bd03837824 */ /* 0x002fe200078e02ff */
[----:B------:R-:W-:-:S02]  /*3bf0*/  IADD3 R130, P0, R227, R122, RZ ;  /* 0x0000007ae3827210 */ /* 0x000fc40007f1e0ff */
[----:B------:R1:W4:Y:S01]  /*3c00*/  LDG.E.U16 R210, desc[UR6][R124.64] ;  /* 0x000000067cd27981 */ /* 0x000322000c1e1500 */
[-C--:B------:R-:W-:Y:S01]  /*3c10*/  LEA.HI.X.SX32 R129, R129, R123.reuse, 0x1, P2 ;  /* 0x0000007b81817211 */ /* 0x080fe200010f0eff */
[----:B------:R-:W-:Y:S01]  /*3c20*/  IMAD R223, R3, 0xc5, RZ ;  /* 0x000000c503df7824 */ /* 0x000fe200078e02ff */
[----:B------:R-:W-:Y:S01]  /*3c30*/  LEA.HI.X.SX32 R131, R131, R123, 0x1, P0 ;  /* 0x0000007b83837211 */ /* 0x000fe200000f0eff */
[----:B------:R-:W-:Y:S02]  /*3c40*/  IMAD R229, R229, 0x19a, RZ ;  /* 0x0000019ae5e57824 */ /* 0x000fe400078e02ff */
[----:B--2---:R-:W-:Y:S01]  /*3c50*/  IMAD R127, R218, 0x1ba, RZ ;  /* 0x000001bada7f7824 */ /* 0x004fe200078e02ff */
[----:B------:R2:W4:Y:S01]  /*3c60*/  LDG.E.U16 R214, desc[UR6][R128.64] ;  /* 0x0000000680d67981 */ /* 0x000522000c1e1500 */
[----:B------:R-:W-:Y:S01]  /*3c70*/  IMAD R231, R231, 0x1aa, RZ ;  /* 0x000001aae7e77824 */ /* 0x000fe200078e02ff */
[-C--:B-1----:R-:W-:Y:S02]  /*3c80*/  IADD3 R124, P0, R237, R122.reuse, RZ ;  /* 0x0000007aed7c7210 */ /* 0x082fe40007f1e0ff */
[----:B------:R1:W4:Y:S01]  /*3c90*/  LDG.E.U16 R216, desc[UR6][R130.64] ;  /* 0x0000000682d87981 */ /* 0x000322000c1e1500 */
[----:B------:R-:W-:Y:S01]  /*3ca0*/  IMAD R227, R3, 0xcd, RZ ;  /* 0x000000cd03e37824 */ /* 0x000fe200078e02ff */
[----:B------:R-:W-:-:S02]  /*3cb0*/  IADD3 R126, P1, R229, R122, RZ ;  /* 0x0000007ae57e7210 */ /* 0x000fc40007f3e0ff */
[-C--:B------:R-:W-:Y:S01]  /*3cc0*/  LEA.HI.X.SX32 R125, R223, R123.reuse, 0x1, P0 ;  /* 0x0000007bdf7d7211 */ /* 0x080fe200000f0eff */
[----:B------:R-:W-:Y:S01]  /*3cd0*/  IMAD R233, R233, 0x1ca, RZ ;  /* 0x000001cae9e97824 */ /* 0x000fe200078e02ff */
[-C--:B--2---:R-:W-:Y:S01]  /*3ce0*/  IADD3 R128, P2, R231, R122.reuse, RZ ;  /* 0x0000007ae7807210 */ /* 0x084fe20007f5e0ff */
[C---:B------:R-:W-:Y:S02]  /*3cf0*/  IMAD R129, R3.reuse, 0xd5, RZ ;  /* 0x000000d503817824 */ /* 0x040fe400078e02ff */
[----:B------:R2:W4:Y:S01]  /*3d00*/  LDG.E.U16 R218, desc[UR6][R124.64] ;  /* 0x000000067cda7981 */ /* 0x000522000c1e1500 */
[----:B-1----:R-:W-:Y:S01]  /*3d10*/  IMAD R131, R3, 0xdd, RZ ;  /* 0x000000dd03837824 */ /* 0x002fe200078e02ff */
[-C--:B------:R-:W-:Y:S02]  /*3d20*/  IADD3 R130, P0, R127, R122.reuse, RZ ;  /* 0x0000007a7f827210 */ /* 0x080fe40007f1e0ff */
[-C--:B------:R-:W-:Y:S01]  /*3d30*/  LEA.HI.X.SX32 R127, R227, R123.reuse, 0x1, P1 ;  /* 0x0000007be37f7211 */ /* 0x080fe200008f0eff */
[----:B------:R-:W-:Y:S01]  /*3d40*/  IMAD R227, R3, 0xe5, RZ ;  /* 0x000000e503e37824 */ /* 0x000fe200078e02ff */
[-C--:B------:R-:W-:Y:S01]  /*3d50*/  LEA.HI.X.SX32 R131, R131, R123.reuse, 0x1, P0 ;  /* 0x0000007b83837211 */ /* 0x080fe200000f0eff */
[----:B------:R-:W-:Y:S01]  /*3d60*/  IMAD R237, R234, 0x1da, RZ ;  /* 0x000001daeaed7824 */ /* 0x000fe200078e02ff */
[-C--:B------:R-:W-:Y:S01]  /*3d70*/  LEA.HI.X.SX32 R129, R129, R123.reuse, 0x1, P2 ;  /* 0x0000007b81817211 */ /* 0x080fe200010f0eff */
[----:B------:R-:W-:Y:S01]  /*3d80*/  IMAD R235, R235, 0x1ea, RZ ;  /* 0x000001eaebeb7824 */ /* 0x000fe200078e02ff */
[-C--:B--2---:R-:W-:Y:S01]  /*3d90*/  IADD3 R124, P0, R233, R122.reuse, RZ ;  /* 0x0000007ae97c7210 */ /* 0x084fe20007f1e0ff */
[----:B0-----:R-:W-:Y:S01]  /*3da0*/  IMAD R225, R225, 0x1fa, RZ ;  /* 0x000001fae1e17824 */ /* 0x001fe200078e02ff */
[----:B------:R0:W2:Y:S01]  /*3db0*/  LDG.E.U16 R223, desc[UR6][R130.64] ;  /* 0x0000000682df7981 */ /* 0x0000a2000c1e1500 */
[----:B------:R-:W-:Y:S01]  /*3dc0*/  IMAD R229, R3, 0xed, RZ ;  /* 0x000000ed03e57824 */ /* 0x000fe200078e02ff */
[----:B------:R-:W-:Y:S01]  /*3dd0*/  LEA.HI.X.SX32 R125, R227, R123, 0x1, P0 ;  /* 0x0000007be37d7211 */ /* 0x000fe200000f0eff */
[C---:B------:R-:W-:Y:S01]  /*3de0*/  IMAD R231, R3.reuse, 0xf5, RZ ;  /* 0x000000f503e77824 */ /* 0x040fe200078e02ff */
[----:B------:R1:W2:Y:S04]  /*3df0*/  LDG.E.U16 R220, desc[UR6][R126.64] ;  /* 0x000000067edc7981 */ /* 0x0002a8000c1e1500 */
[----:B------:R1:W2:Y:S01]  /*3e00*/  LDG.E.U16 R222, desc[UR6][R128.64] ;  /* 0x0000000680de7981 */ /* 0x0002a2000c1e1500 */
[----:B0-----:R-:W-:Y:S01]  /*3e10*/  IMAD R131, R3, 0xfd, RZ ;  /* 0x000000fd03837824 */ /* 0x001fe200078e02ff */
[----:B------:R-:W-:-:S02]  /*3e20*/  IADD3 R130, P0, R225, R122, RZ ;  /* 0x0000007ae1827210 */ /* 0x000fc40007f1e0ff */
[----:B------:R0:W2:Y:S01]  /*3e30*/  LDG.E.U16 R225, desc[UR6][R124.64] ;  /* 0x000000067ce17981 */ /* 0x0000a2000c1e1500 */
[-C--:B-1----:R-:W-:Y:S02]  /*3e40*/  IADD3 R126, P1, R237, R122.reuse, RZ ;  /* 0x0000007aed7e7210 */ /* 0x082fe40007f3e0ff */
[-C--:B------:R-:W-:Y:S02]  /*3e50*/  IADD3 R128, P2, R235, R122.reuse, RZ ;  /* 0x0000007aeb807210 */ /* 0x080fe40007f5e0ff */
[-C--:B------:R-:W-:Y:S02]  /*3e60*/  LEA.HI.X.SX32 R127, R229, R123.reuse, 0x1, P1 ;  /* 0x0000007be57f7211 */ /* 0x080fe400008f0eff */
[-C--:B------:R-:W-:Y:S02]  /*3e70*/  LEA.HI.X.SX32 R129, R231, R123.reuse, 0x1, P2 ;  /* 0x0000007be7817211 */ /* 0x080fe400010f0eff */
[-C--:B------:R-:W-:Y:S01]  /*3e80*/  LEA.HI.X.SX32 R131, R131, R123.reuse, 0x1, P0 ;  /* 0x0000007b83837211 */ /* 0x080fe200000f0eff */
[----:B------:R1:W2:Y:S04]  /*3e90*/  LDG.E.U16 R227, desc[UR6][R126.64] ;  /* 0x000000067ee37981 */ /* 0x0002a8000c1e1500 */
[----:B------:R1:W2:Y:S04]  /*3ea0*/  LDG.E.U16 R229, desc[UR6][R128.64] ;  /* 0x0000000680e57981 */ /* 0x0002a8000c1e1500 */
[----:B------:R1:W2:Y:S01]  /*3eb0*/  LDG.E.U16 R231, desc[UR6][R130.64] ;  /* 0x0000000682e77981 */ /* 0x0002a2000c1e1500 */
[----:B------:R-:W-:Y:S01]  /*3ec0*/  IMAD R239, R3, 0xe, RZ ;  /* 0x0000000e03ef7824 */ /* 0x000fe200078e02ff */
[-C--:B0-----:R-:W-:Y:S01]  /*3ed0*/  IADD3 R124, P0, R191, R122.reuse, RZ ;  /* 0x0000007abf7c7210 */ /* 0x081fe20007f1e0ff */
[C---:B------:R-:W-:Y:S01]  /*3ee0*/  IMAD R237, R3.reuse, 0x1e, RZ ;  /* 0x0000001e03ed7824 */ /* 0x040fe200078e02ff */
[-C--:B-1----:R-:W-:Y:S01]  /*3ef0*/  IADD3 R126, P1, R192, R122.reuse, RZ ;  /* 0x0000007ac07e7210 */ /* 0x082fe20007f3e0ff */
[----:B------:R-:W-:Y:S01]  /*3f00*/  IMAD R233, R3, 0x2e, RZ ;  /* 0x0000002e03e97824 */ /* 0x000fe200078e02ff */
[----:B------:R-:W-:Y:S01]  /*3f10*/  LEA.HI.X.SX32 R125, R239, R123, 0x1, P0 ;  /* 0x0000007bef7d7211 */ /* 0x000fe200000f0eff */
[----:B------:R-:W-:Y:S01]  /*3f20*/  IMAD R235, R3, 0x3e, RZ ;  /* 0x0000003e03eb7824 */ /* 0x000fe200078e02ff */
[----:B------:R-:W-:-:S02]  /*3f30*/  IADD3 R128, P2, R196, R122, RZ ;  /* 0x0000007ac4807210 */ /* 0x000fc40007f5e0ff */
[-C--:B------:R-:W-:Y:S01]  /*3f40*/  IADD3 R130, P0, R199, R122.reuse, RZ ;  /* 0x0000007ac7827210 */ /* 0x080fe20007f1e0ff */
[----:B------:R-:W2:Y:S01]  /*3f50*/  LDG.E.U16 R192, desc[UR6][R124.64] ;  /* 0x000000067cc07981 */ /* 0x000ea2000c1e1500 */
[-C--:B------:R-:W-:Y:S02]  /*3f60*/  LEA.HI.X.SX32 R127, R237, R123.reuse, 0x1, P1 ;  /* 0x0000007bed7f7211 */ /* 0x080fe400008f0eff */
[-C--:B------:R-:W-:Y:S02]  /*3f70*/  LEA.HI.X.SX32 R129, R233, R123.reuse, 0x1, P2 ;  /* 0x0000007be9817211 */ /* 0x080fe400010f0eff */
[----:B------:R-:W-:Y:S01]  /*3f80*/  LEA.HI.X.SX32 R131, R235, R123, 0x1, P0 ;  /* 0x0000007beb837211 */ /* 0x000fe200000f0eff */
[----:B------:R0:W2:Y:S04]  /*3f90*/  LDG.E.U16 R196, desc[UR6][R126.64] ;  /* 0x000000067ec47981 */ /* 0x0000a8000c1e1500 */
[----:B------:R-:W2:Y:S04]  /*3fa0*/  LDG.E.U16 R199, desc[UR6][R128.64] ;  /* 0x0000000680c77981 */ /* 0x000ea8000c1e1500 */
[----:B------:R1:W2:Y:S01]  /*3fb0*/  LDG.E.U16 R234, desc[UR6][R130.64] ;  /* 0x0000000682ea7981 */ /* 0x0002a2000c1e1500 */
[----:B------:R-:W5:Y:S01]  /*3fc0*/  S2UR UR5, SR_CgaCtaId ;  /* 0x00000000000579c3 */ /* 0x000f620000008800 */
[----:B0-----:R-:W-:-:S04]  /*3fd0*/  IADD3 R126, P0, R179, R122, RZ ;  /* 0x0000007ab37e7210 */ /* 0x001fc80007f1e0ff */
[-C--:B------:R-:W-:Y:S02]  /*3fe0*/  LEA.HI.X.SX32 R127, R202, R123.reuse, 0x1, P0 ;  /* 0x0000007bca7f7211 */ /* 0x080fe400000f0eff */
[-C--:B------:R-:W-:Y:S01]  /*3ff0*/  IADD3 R124, P0, R207, R122.reuse, RZ ;  /* 0x0000007acf7c7210 */ /* 0x080fe20007f1e0ff */
[----:B------:R-:W-:Y:S02]  /*4000*/  IMAD R179, R3, 0x7, RZ ;  /* 0x0000000703b37824 */ /* 0x000fe400078e02ff */
[----:B------:R0:W2:Y:S01]  /*4010*/  LDG.E.U16 R202, desc[UR6][R126.64] ;  /* 0x000000067eca7981 */ /* 0x0000a2000c1e1500 */
[----:B------:R-:W-:Y:S02]  /*4020*/  LEA.HI.X.SX32 R125, R209, R123, 0x1, P0 ;  /* 0x0000007bd17d7211 */ /* 0x000fe400000f0eff */
[----:B-1----:R-:W-:Y:S02]  /*4030*/  IADD3 R130, P0, R239, R122, RZ ;  /* 0x0000007aef827210 */ /* 0x002fe40007f1e0ff */
[----:B------:R-:W-:-:S02]  /*4040*/  LOP3.LUT R191, R236, 0x3f, RZ, 0xc0, !PT ;  /* 0x0000003fecbf7812 */ /* 0x000fc400078ec0ff */
[----:B------:R-:W-:Y:S01]  /*4050*/  LEA.HI.X.SX32 R131, R179, R123, 0x1, P0 ;  /* 0x0000007bb3837211 */ /* 0x000fe200000f0eff */
[----:B------:R-:W-:Y:S01]  /*4060*/  IMAD R179, R3, 0xf, RZ ;  /* 0x0000000f03b37824 */ /* 0x000fe200078e02ff */
[-C--:B0-----:R-:W-:Y:S02]  /*4070*/  IADD3 R126, P1, R205, R122.reuse, RZ ;  /* 0x0000007acd7e7210 */ /* 0x081fe40007f3e0ff */
[----:B------:R0:W2:Y:S01]  /*4080*/  LDG.E.U16 R205, desc[UR6][R124.64] ;  /* 0x000000067ccd7981 */ /* 0x0000a2000c1e1500 */
[----:B------:R-:W-:Y:S01]  /*4090*/  UMOV UR4, 0x400 ;  /* 0x0000040000047882 */ /* 0x000fe20000000000 */
[-C--:B------:R-:W-:Y:S01]  /*40a0*/  IADD3 R128, P2, R181, R122.reuse, RZ ;  /* 0x0000007ab5807210 */ /* 0x080fe20007f5e0ff */
[----:B-----5:R-:W-:Y:S01]  /*40b0*/  ULEA UR4, UR5, UR4, 0x18 ;  /* 0x0000000405047291 */ /* 0x020fe2000f8ec03f */
[----:B------:R-:W-:Y:S01]  /*40c0*/  LOP3.LUT R181, R236, 0xc0, RZ, 0xc0, !PT ;  /* 0x000000c0ecb57812 */ /* 0x000fe200078ec0ff */
[----:B------:R1:W5:Y:S01]  /*40d0*/  LDG.E.U16 R130, desc[UR6][R130.64] ;  /* 0x0000000682827981 */ /* 0x000362000c1e1500 */
[----:B0-----:R-:W-:-:S04]  /*40e0*/  IADD3 R124, P0, R237, R122, RZ ;  /* 0x0000007aed7c7210 */ /* 0x001fc80007f1e0ff */
[-C--:B------:R-:W-:Y:S01]  /*40f0*/  LEA.HI.X.SX32 R125, R179, R123.reuse, 0x1, P0 ;  /* 0x0000007bb37d7211 */ /* 0x080fe200000f0eff */
[----:B------:R-:W-:Y:S01]  /*4100*/  IMAD.SHL.U32 R179, R191, 0x2, RZ ;  /* 0x00000002bfb37824 */ /* 0x000fe200078e00ff */
[-C--:B------:R-:W-:Y:S02]  /*4110*/  LEA.HI.X.SX32 R127, R213, R123.reuse, 0x1, P1 ;  /* 0x0000007bd57f7211 */ /* 0x080fe400008f0eff */
[----:B------:R-:W-:Y:S01]  /*4120*/  LEA.HI.X.SX32 R129, R211, R123, 0x1, P2 ;  /* 0x0000007bd3817211 */ /* 0x000fe200010f0eff */
[----:B------:R-:W5:Y:S01]  /*4130*/  LDG.E.U16 R124, desc[UR6][R124.64] ;  /* 0x000000067c7c7981 */ /* 0x000f62000c1e1500 */
[----:B-1----:R-:W-:Y:S01]  /*4140*/  LEA R131, R181, R179, 0x9 ;  /* 0x000000b3b5837211 */ /* 0x002fe200078e48ff */
[C---:B------:R-:W-:Y:S02]  /*4150*/  IMAD R211, R3.reuse, 0x17, RZ ;  /* 0x0000001703d37824 */ /* 0x040fe400078e02ff */
[----:B------:R0:W5:Y:S04]  /*4160*/  LDG.E.U16 R207, desc[UR6][R126.64] ;  /* 0x000000067ecf7981 */ /* 0x000168000c1e1500 */
[----:B------:R1:W-:Y:S04]  /*4170*/  STS.U16 [R131+UR4+0x2000], R2 ;  /* 0x0020000283007988 */ /* 0x0003e80008000404 */
[----:B------:R0:W-:Y:S01]  /*4180*/  STS.U16 [R131+UR4+0x2c00], R5 ;  /* 0x002c000583007988 */ /* 0x0001e20008000404 */
[----:B------:R-:W-:-:S03]  /*4190*/  IMAD R213, R3, 0x1f, RZ ;  /* 0x0000001f03d57824 */ /* 0x000fc600078e02ff */
[----:B------:R3:W5:Y:S01]  /*41a0*/  LDG.E.U16 R209, desc[UR6][R128.64] ;  /* 0x0000000680d17981 */ /* 0x000762000c1e1500 */
[C---:B-1----:R-:W-:Y:S02]  /*41b0*/  LOP3.LUT R2, R131.reuse, 0x10, RZ, 0x3c, !PT ;  /* 0x0000001083027812 */ /* 0x042fe400078e3cff */
[C---:B0-----:R-:W-:Y:S01]  /*41c0*/  LOP3.LUT R5, R131.reuse, 0x20, RZ, 0x3c, !PT ;  /* 0x0000002083057812 */ /* 0x041fe200078e3cff */
[----:B------:R-:W-:Y:S04]  /*41d0*/  STS.U16 [R131+UR4+0x400], R163 ;  /* 0x000400a383007988 */ /* 0x000fe80008000404 */
[----:B------:R-:W-:Y:S04]  /*41e0*/  STS.U16 [R131+UR4+0x800], R151 ;  /* 0x0008009783007988 */ /* 0x000fe80008000404 */
[----:B------:R-:W-:Y:S04]  /*41f0*/  STS.U16 [R131+UR4+0x1000], R10 ;  /* 0x0010000a83007988 */ /* 0x000fe80008000404 */
[----:B------:R-:W-:Y:S04]  /*4200*/  STS.U16 [R131+UR4], R177 ;  /* 0x000000b183007988 */ /* 0x000fe80008000404 */
[----:B------:R-:W-:Y:S04]  /*4210*/  STS.U16 [R131+UR4+0x4000], R16 ;  /* 0x0040001083007988 */ /* 0x000fe80008000404 */
[----:B------:R0:W-:Y:S04]  /*4220*/  STS.U16 [R131+UR4+0x4400], R15 ;  /* 0x0044000f83007988 */ /* 0x0001e80008000404 */
[----:B------:R-:W-:Y:S04]  /*4230*/  STS.U16 [R131+UR4+0x4c00], R8 ;  /* 0x004c000883007988 */ /* 0x000fe80008000404 */
        /* <DEDUP_REMOVED lines=17> */
[----:B------:R1:W-:Y:S04]  /*4350*/  STS.U16 [R131+UR4+0x3800], R0 ;  /* 0x0038000083007988 */ /* 0x0003e80008000404 */
[----:B------:R-:W-:Y:S04]  /*4360*/  STS.U16 [R131+UR4+0x7000], R12 ;  /* 0x0070000c83007988 */ /* 0x000fe80008000404 */
[----:B------:R-:W-:Y:S04]  /*4370*/  STS.U16 [R131+UR4+0x1c00], R108 ;  /* 0x001c006c83007988 */ /* 0x000fe80008000404 */
[----:B------:R-:W-:Y:S04]  /*4380*/  STS.U16 [R131+UR4+0x3c00], R50 ;  /* 0x003c003283007988 */ /* 0x000fe80008000404 */
[----:B------:R-:W-:Y:S04]  /*4390*/  STS.U16 [R131+UR4+0x5c00], R52 ;  /* 0x005c003483007988 */ /* 0x000fe80008000404 */
[----:B------:R-:W-:Y:S01]  /*43a0*/  STS.U16 [R131+UR4+0x7c00], R11 ;  /* 0x007c000b83007988 */ /* 0x000fe20008000404 */
[----:B0-----:R-:W-:-:S02]  /*43b0*/  LOP3.LUT R15, R131, 0x50, RZ, 0x3c, !PT ;  /* 0x00000050830f7812 */ /* 0x001fc400078e3cff */
[-C--:B------:R-:W-:Y:S01]  /*43c0*/  IADD3 R126, P1, R233, R122.reuse, RZ ;  /* 0x0000007ae97e7210 */ /* 0x080fe20007f3e0ff */
[----:B------:R-:W-:Y:S01]  /*43d0*/  STS.U16 [R2+UR4+0x4080], R49 ;  /* 0x0040803102007988 */ /* 0x000fe20008000404 */
[----:B-1----:R-:W-:Y:S01]  /*43e0*/  LOP3.LUT R0, R131, 0x60, RZ, 0x3c, !PT ;  /* 0x0000006083007812 */ /* 0x002fe200078e3cff */
[----:B------:R-:W-:Y:S01]  /*43f0*/  IMAD R19, R3, 0x6e, RZ ;  /* 0x0000006e03137824 */ /* 0x000fe200078e02ff */
[----:B---3--:R-:W-:Y:S01]  /*4400*/  IADD3 R128, P2, R235, R122, RZ ;  /* 0x0000007aeb807210 */ /* 0x008fe20007f5e0ff */
[----:B------:R-:W-:Y:S01]  /*4410*/  STS.U16 [R2+UR4+0x4480], R43 ;  /* 0x0044802b02007988 */ /* 0x000fe20008000404 */
[C---:B------:R-:W-:Y:S01]  /*4420*/  IMAD R25, R3.reuse, 0x8e, RZ ;  /* 0x0000008e03197824 */ /* 0x040fe200078e02ff */
[----:B------:R-:W0:Y:S02]  /*4430*/  LDC R45, c[0x0][0x248] ;  /* 0x00009200ff2d7b82 */ /* 0x000e240000000800 */
[----:B------:R-:W-:Y:S04]  /*4440*/  STS.U16 [R2+UR4+0x4880], R76 ;  /* 0x0048804c02007988 */ /* 0x000fe80008000404 */
[----:B------:R1:W-:Y:S01]  /*4450*/  STS.U16 [R2+UR4+0x4c80], R7 ;  /* 0x004c800702007988 */ /* 0x0003e20008000404 */
[----:B------:R-:W-:Y:S01]  /*4460*/  IMAD R27, R3, 0x9e, RZ ;  /* 0x0000009e031b7824 */ /* 0x000fe200078e02ff */
[----:B------:R-:W3:Y:S02]  /*4470*/  LDC R44, c[0x0][0x248] ;  /* 0x00009200ff2c7b82 */ /* 0x000ee40000000800 */
[----:B------:R4:W-:Y:S04]  /*4480*/  STS.U16 [R2+UR4+0x5080], R6 ;  /* 0x0050800602007988 */ /* 0x0009e80008000404 */
[----:B------:R-:W-:Y:S01]  /*4490*/  STS.U16 [R2+UR4+0x5480], R51 ;  /* 0x0054803302007988 */ /* 0x000fe20008000404 */
[----:B-1----:R-:W-:Y:S01]  /*44a0*/  LOP3.LUT R7, R131, 0x30, RZ, 0x3c, !PT ;  /* 0x0000003083077812 */ /* 0x002fe200078e3cff */
[----:B------:R-:W-:-:S02]  /*44b0*/  IMAD R11, R3, 0x4e, RZ ;  /* 0x0000004e030b7824 */ /* 0x000fc400078e02ff */
[----:B------:R-:W-:Y:S01]  /*44c0*/  STS.U16 [R2+UR4+0x5880], R80 ;  /* 0x0058805002007988 */ /* 0x000fe20008000404 */
[C---:B------:R-:W-:Y:S01]  /*44d0*/  IMAD R21, R3.reuse, 0x47, RZ ;  /* 0x0000004703157824 */ /* 0x040fe200078e02ff */
[----:B------:R-:W1:Y:S02]  /*44e0*/  LDC R50, c[0x0][0x248] ;  /* 0x00009200ff327b82 */ /* 0x000e640000000800 */
[----:B------:R-:W-:Y:S04]  /*44f0*/  STS.U16 [R2+UR4+0x5c80], R79 ;  /* 0x005c804f02007988 */ /* 0x000fe80008000404 */
[----:B------:R-:W-:Y:S01]  /*4500*/  STS.U16 [R2+UR4+0x6080], R77 ;  /* 0x0060804d02007988 */ /* 0x000fe20008000404 */
[----:B------:R-:W-:Y:S01]  /*4510*/  IMAD R23, R3, 0x67, RZ ;  /* 0x0000006703177824 */ /* 0x000fe200078e02ff */
[----:B------:R-:W1:Y:S02]  /*4520*/  LDC R52, c[0x0][0x248] ;  /* 0x00009200ff347b82 */ /* 0x000e640000000800 */
        /* <DEDUP_REMOVED lines=22> */
[----:B------:R-:W-:Y:S01]  /*4690*/  STS.U16 [R2+UR4+0x80], R175 ;  /* 0x000080af02007988 */ /* 0x000fe20008000404 */
[----:B------:R-:W-:Y:S01]  /*46a0*/  LEA.HI.X.SX32 R127, R211, R123, 0x1, P1 ;  /* 0x0000007bd37f7211 */ /* 0x000fe200008f0eff */
[----:B------:R-:W3:Y:S02]  /*46b0*/  LDC R49, c[0x0][0x248] ;  /* 0x00009200ff317b82 */ /* 0x000ee40000000800 */
        /* <DEDUP_REMOVED lines=31> */
[----:B------:R1:W-:Y:S01]  /*48b0*/  STS.U16 [R5+UR4+0x3d00], R86 ;  /* 0x003d005605007988 */ /* 0x0003e20008000404 */
[----:B----4-:R-:W-:-:S03]  /*48c0*/  IADD3 R6, P0, R11, R122, RZ ;  /* 0x0000007a0b067210 */ /* 0x010fc60007f1e0ff */
[----:B------:R-:W-:Y:S01]  /*48d0*/  STS.U16 [R7+UR4+0x4180], R142 ;  /* 0x0041808e07007988 */ /* 0x000fe20008000404 */
[----:B------:R-:W-:Y:S02]  /*48e0*/  IADD3 R188, P1, R188, R122, RZ ;  /* 0x0000007abcbc7210 */ /* 0x000fe40007f3e0ff */
[----:B------:R-:W-:Y:S01]  /*48f0*/  LEA.HI.X.SX32 R129, R213, R123, 0x1, P2 ;  /* 0x0000007bd5817211 */ /* 0x000fe200010f0eff */
[----:B0-----:R-:W-:Y:S01]  /*4900*/  IMAD R45, R45, 0x14e, RZ ;  /* 0x0000014e2d2d7824 */ /* 0x001fe200078e02ff */
[----:B------:R-:W4:Y:S01]  /*4910*/  LDG.E.U16 R126, desc[UR6][R126.64] ;  /* 0x000000067e7e7981 */ /* 0x000f22000c1e1500 */
[----:B-1----:R-:W-:-:S03]  /*4920*/  LOP3.LUT R5, R131, 0x40, RZ, 0x3c, !PT ;  /* 0x0000004083057812 */ /* 0x002fc600078e3cff */
        /* <DEDUP_REMOVED lines=30> */
[----:B------:R-:W-:Y:S01]  /*4b10*/  STS.U16 [R7+UR4+0x3d80], R63 ;  /* 0x003d803f07007988 */ /* 0x000fe20008000404 */
[-C--:B------:R-:W-:Y:S01]  /*4b20*/  IADD3 R16, P2, R183, R122.reuse, RZ ;  /* 0x0000007ab7107210 */ /* 0x080fe20007f5e0ff */
[----:B0-----:R-:W0:Y:S02]  /*4b30*/  LDC R42, c[0x0][0x248] ;  /* 0x00009200ff2a7b82 */ /* 0x001e240000000800 */
[----:B------:R-:W-:Y:S04]  /*4b40*/  STS.U16 [R5+UR4+0xa00], R143 ;  /* 0x000a008f05007988 */ /* 0x000fe80008000404 */
[----:B------:R-:W-:Y:S04]  /*4b50*/  STS.U16 [R5+UR4+0xe00], R62 ;  /* 0x000e003e05007988 */ /* 0x000fe80008000404 */
[----:B------:R-:W-:Y:S04]  /*4b60*/  STS.U16 [R5+UR4+0x1200], R61 ;  /* 0x0012003d05007988 */ /* 0x000fe80008000404 */
[----:B------:R-:W-:Y:S04]  /*4b70*/  STS.U16 [R5+UR4+0x1a00], R60 ;  /* 0x001a003c05007988 */ /* 0x000fe80008000404 */
[----:B------:R-:W-:Y:S04]  /*4b80*/  STS.U16 [R5+UR4+0x1e00], R59 ;  /* 0x001e003b05007988 */ /* 0x000fe80008000404 */
[----:B------:R1:W-:Y:S04]  /*4b90*/  STS.U16 [R5+UR4+0x2200], R58 ;  /* 0x0022003a05007988 */ /* 0x0003e80008000404 */
[----:B------:R-:W-:Y:S04]  /*4ba0*/  STS.U16 [R5+UR4+0x2a00], R57 ;  /* 0x002a003905007988 */ /* 0x000fe80008000404 */
[----:B------:R2:W-:Y:S01]  /*4bb0*/  STS.U16 [R5+UR4+0x2e00], R56 ;  /* 0x002e003805007988 */ /* 0x0005e20008000404 */
[----:B---3--:R-:W-:Y:S01]  /*4bc0*/  IMAD R49, R49, 0x17c, RZ ;  /* 0x0000017c31317824 */ /* 0x008fe200078e02ff */
[----:B-1----:R-:W1:Y:S02]  /*4bd0*/  LDC R58, c[0x0][0x248] ;  /* 0x00009200ff3a7b82 */ /* 0x002e640000000800 */
[----:B------:R-:W-:Y:S04]  /*4be0*/  STS.U16 [R5+UR4+0x3200], R55 ;  /* 0x0032003705007988 */ /* 0x000fe80008000404 */
[----:B------:R3:W-:Y:S02]  /*4bf0*/  STS.U16 [R5+UR4+0x3a00], R54 ;  /* 0x003a003605007988 */ /* 0x0007e40008000404 */
[----:B--2---:R-:W2:Y:S02]  /*4c00*/  LDC R56, c[0x0][0x248] ;  /* 0x00009200ff387b82 */ /* 0x004ea40000000800 */
[----:B------:R-:W-:Y:S04]  /*4c10*/  STS.U16 [R5+UR4+0x3e00], R53 ;  /* 0x003e003505007988 */ /* 0x000fe80008000404 */
[----:B------:R-:W-:Y:S02]  /*4c20*/  STS.U16 [R5+UR4+0x200], R169 ;  /* 0x000200a905007988 */ /* 0x000fe40008000404 */
[----:B---3--:R-:W3:Y:S02]  /*4c30*/  LDC R54, c[0x0][0x248] ;  /* 0x00009200ff367b82 */ /* 0x008ee40000000800 */
[----:B------:R-:W-:Y:S04]  /*4c40*/  STS.U16 [R5+UR4+0x4200], R174 ;  /* 0x004200ae05007988 */ /* 0x000fe80008000404 */
[----:B------:R-:W-:Y:S02]  /*4c50*/  STS.U16 [R5+UR4+0x4a00], R176 ;  /* 0x004a00b005007988 */ /* 0x000fe40008000404 */
[----:B------:R-:W5:Y:S02]  /*4c60*/  LDC R55, c[0x0][0x248] ;  /* 0x00009200ff377b82 */ /* 0x000f640000000800 */
[----:B------:R-:W-:Y:S04]  /*4c70*/  STS.U16 [R5+UR4+0x4e00], R178 ;  /* 0x004e00b205007988 */ /* 0x000fe80008000404 */
[----:B------:R-:W-:Y:S02]  /*4c80*/  STS.U16 [R5+UR4+0x5200], R180 ;  /* 0x005200b405007988 */ /* 0x000fe40008000404 */
[----:B------:R-:W1:Y:S02]  /*4c90*/  LDC R57, c[0x0][0x248] ;  /* 0x00009200ff397b82 */ /* 0x000e640000000800 */
        /* <DEDUP_REMOVED lines=15> */
[----:B------:R3:W-:Y:S01]  /*4d90*/  STS.U16 [R5+UR4+0x7e00], R201 ;  /* 0x007e00c905007988 */ /* 0x0007e20008000404 */
[-C--:B0-----:R-:W-:Y:S01]  /*4da0*/  LEA.HI.X.SX32 R189, R11, R123.reuse, 0x1, P1 ;  /* 0x0000007b0bbd7211 */ /* 0x081fe200008f0eff */
[----:B--2---:R-:W0:Y:S02]  /*4db0*/  LDC R46, c[0x0][0x248] ;  /* 0x00009200ff2e7b82 */ /* 0x004e240000000800 */
[----:B------:R-:W-:Y:S04]  /*4dc0*/  STS.U16 [R15+UR4+0x280], R167 ;  /* 0x000280a70f007988 */ /* 0x000fe80008000404 */
[----:B------:R-:W-:Y:S01]  /*4dd0*/  STS.U16 [R15+UR4+0x680], R153 ;  /* 0x000680990f007988 */ /* 0x000fe20008000404 */
[----:B---3--:R-:W-:Y:S01]  /*4de0*/  IMAD R5, R3, 0x27, RZ ;  /* 0x0000002703057824 */ /* 0x008fe200078e02ff */
[----:B------:R-:W2:Y:S02]  /*4df0*/  LDC R47, c[0x0][0x248] ;  /* 0x00009200ff2f7b82 */ /* 0x000ea40000000800 */
[----:B------:R-:W-:Y:S04]  /*4e00*/  STS.U16 [R15+UR4+0xa80], R141 ;  /* 0x000a808d0f007988 */ /* 0x000fe80008000404 */
[----:B------:R-:W-:Y:S02]  /*4e10*/  STS.U16 [R15+UR4+0xe80], R40 ;  /* 0x000e80280f007988 */ /* 0x000fe40008000404 */
        /* <DEDUP_REMOVED lines=29> */
[----:B------:R-:W-:Y:S01]  /*4ff0*/  LEA.HI.X.SX32 R7, R5, R123, 0x1, P0 ;  /* 0x0000007b05077211 */ /* 0x000fe200000f0eff */
[----:B------:R-:W-:Y:S01]  /*5000*/  IMAD R5, R3, 0x2f, RZ ;  /* 0x0000002f03057824 */ /* 0x000fe200078e02ff */
[----:B------:R-:W-:Y:S01]  /*5010*/  IADD3 R12, P1, R19, R122, RZ ;  /* 0x0000007a130c7210 */ /* 0x000fe20007f3e0ff */
[----:B-----5:R-:W5:Y:S01]  /*5020*/  LDC R32, c[0x0][0x248] ;  /* 0x00009200ff207b82 */ /* 0x020f620000000800 */
[----:B------:R-:W4:Y:S01]  /*5030*/  LDG.E.U16 R128, desc[UR6][R128.64] ;  /* 0x0000000680807981 */ /* 0x000f22000c1e1500 */
[----:B-1----:R-:W-:-:S03]  /*5040*/  IMAD R15, R3, 0x5e, RZ ;  /* 0x0000005e030f7824 */ /* 0x002fc600078e02ff */
[----:B------:R1:W-:Y:S03]  /*5050*/  STS.U16 [R0+UR4+0x1300], R9 ;  /* 0x0013000900007988 */ /* 0x0003e60008000404 */
[----:B------:R-:W0:Y:S01]  /*5060*/  LDC R34, c[0x0][0x248] ;  /* 0x00009200ff227b82 */ /* 0x000e220000000800 */
[----:B------:R-:W-:Y:S01]  /*5070*/  IADD3 R10, P0, R15, R122, RZ ;  /* 0x0000007a0f0a7210 */ /* 0x000fe20007f1e0ff */
[----:B------:R2:W-:Y:S03]  /*5080*/  STS.U16 [R0+UR4+0x1b00], R13 ;  /* 0x001b000d00007988 */ /* 0x0005e60008000404 */
[----:B------:R-:W-:-:S03]  /*5090*/  LEA.HI.X.SX32 R11, R5, R123, 0x1, P0 ;  /* 0x0000007b050b7211 */ /* 0x000fc600000f0eff */
[----:B------:R-:W3:Y:S01]  /*50a0*/  LDC R38, c[0x0][0x248] ;  /* 0x00009200ff267b82 */ /* 0x000ee20000000800 */
[----:B-1----:R-:W-:Y:S01]  /*50b0*/  IMAD R9, R3, 0x37, RZ ;  /* 0x0000003703097824 */ /* 0x002fe200078e02ff */
[----:B------:R-:W-:-:S04]  /*50c0*/  IADD3 R8, P0, R187, R122, RZ ;  /* 0x0000007abb087210 */ /* 0x000fc80007f1e0ff */
[-C--:B--2---:R-:W-:Y:S02]  /*50d0*/  LEA.HI.X.SX32 R13, R9, R123.reuse, 0x1, P1 ;  /* 0x0000007b090d7211 */ /* 0x084fe400008f0eff */
[-C--:B------:R-:W-:Y:S01]  /*50e0*/  LEA.HI.X.SX32 R9, R19, R123.reuse, 0x1, P0 ;  /* 0x0000007b13097211 */ /* 0x080fe200000f0eff */
[----:B------:R-:W-:Y:S01]  /*50f0*/  IMAD R19, R3, 0x7e, RZ ;  /* 0x0000007e03137824 */ /* 0x000fe200078e02ff */
[-C--:B------:R-:W-:Y:S01]  /*5100*/  LEA.HI.X.SX32 R17, R15, R123.reuse, 0x1, P2 ;  /* 0x0000007b0f117211 */ /* 0x080fe200010f0eff */
[----:B------:R-:W1:Y:S01]  /*5110*/  LDC R40, c[0x0][0x248] ;  /* 0x00009200ff287b82 */ /* 0x000e620000000800 */
[-C--:B------:R-:W-:Y:S01]  /*5120*/  IADD3 R18, P2, R195, R122.reuse, RZ ;  /* 0x0000007ac3127210 */ /* 0x080fe20007f5e0ff */
[----:B------:R-:W-:Y:S01]  /*5130*/  IMAD R15, R3, 0x3f, RZ ;  /* 0x0000003f030f7824 */ /* 0x000fe200078e02ff */
[----:B------:R-:W-:Y:S01]  /*5140*/  STS.U16 [R0+UR4+0x300], R165 ;  /* 0x000300a500007988 */ /* 0x000fe20008000404 */
[C---:B------:R-:W-:Y:S02]  /*5150*/  IADD3 R14, P0, R19.reuse, R122, RZ ;  /* 0x0000007a130e7210 */ /* 0x040fe40007f1e0ff */
[-C--:B------:R-:W-:Y:S01]  /*5160*/  LEA.HI.X.SX32 R19, R19, R123.reuse, 0x1, P2 ;  /* 0x0000007b13137211 */ /* 0x080fe200010f0eff */
[----:B------:R-:W-:Y:S04]  /*5170*/  STS.U16 [R0+UR4+0xb00], R139 ;  /* 0x000b008b00007988 */ /* 0x000fe80008000404 */
[----:B------:R-:W-:Y:S04]  /*5180*/  STS.U16 [R0+UR4+0x700], R192 ;  /* 0x000700c000007988 */ /* 0x000fe80008000404 */
[----:B------:R-:W-:Y:S04]  /*5190*/  STS.U16 [R0+UR4+0xf00], R196 ;  /* 0x000f00c400007988 */ /* 0x000fe80008000404 */
[----:B------:R-:W-:Y:S04]  /*51a0*/  STS.U16 [R0+UR4+0x1700], R199 ;  /* 0x001700c700007988 */ /* 0x000fe80008000404 */
[----:B------:R-:W-:Y:S01]  /*51b0*/  STS.U16 [R0+UR4+0x1f00], R234 ;  /* 0x001f00ea00007988 */ /* 0x000fe20008000404 */
[----:B------:R-:W-:-:S03]  /*51c0*/  LEA.HI.X.SX32 R15, R15, R123, 0x1, P0 ;  /* 0x0000007b0f0f7211 */ /* 0x000fc600000f0eff */
[----:B------:R2:W4:Y:S04]  /*51d0*/  LDG.E.U16 R4, desc[UR6][R10.64] ;  /* 0x000000060a047981 */ /* 0x000528000c1e1500 */
[----:B------:R-:W4:Y:S01]  /*51e0*/  LDG.E.U16 R2, desc[UR6][R6.64] ;  /* 0x0000000606027981 */ /* 0x000f22000c1e1500 */
[----:B------:R-:W-:-:S03]  /*51f0*/  IMAD R31, R3, 0xbe, RZ ;  /* 0x000000be031f7824 */ /* 0x000fc600078e02ff */
[----:B------:R5:W4:Y:S01]  /*5200*/  LDG.E.U16 R39, desc[UR6][R18.64] ;  /* 0x0000000612277981 */ /* 0x000b22000c1e1500 */
[----:B--2---:R-:W-:Y:S01]  /*5210*/  IADD3 R10, P1, R25, R122, RZ ;  /* 0x0000007a190a7210 */ /* 0x004fe20007f3e0ff */
[----:B------:R-:W-:Y:S02]  /*5220*/  IMAD R29, R3, 0xae, RZ ;  /* 0x000000ae031d7824 */ /* 0x000fe400078e02ff */
[----:B------:R-:W2:Y:S04]  /*5230*/  LDG.E.U16 R9, desc[UR6][R8.64] ;  /* 0x0000000608097981 */ /* 0x000ea8000c1e1500 */
[----:B------:R0:W4:Y:S01]  /*5240*/  LDG.E.U16 R6, desc[UR6][R12.64] ;  /* 0x000000060c067981 */ /* 0x000122000c1e1500 */
[----:B------:R-:W-:Y:S01]  /*5250*/  LEA.HI.X.SX32 R11, R21, R123, 0x1, P1 ;  /* 0x0000007b150b7211 */ /* 0x000fe200008f0eff */
[----:B-----5:R-:W5:Y:S01]  /*5260*/  LDC R18, c[0x0][0x248] ;  /* 0x00009200ff127b82 */ /* 0x020f620000000800 */
[C---:B------:R-:W-:Y:S01]  /*5270*/  IMAD R33, R3.reuse, 0xce, RZ ;  /* 0x000000ce03217824 */ /* 0x040fe200078e02ff */
[----:B------:R3:W4:Y:S01]  /*5280*/  LDG.E.U16 R7, desc[UR6][R16.64] ;  /* 0x0000000610077981 */ /* 0x000722000c1e1500 */
[----:B------:R-:W-:-:S03]  /*5290*/  IMAD R35, R3, 0xde, RZ ;  /* 0x000000de03237824 */ /* 0x000fc600078e02ff */
[----:B------:R1:W4:Y:S01]  /*52a0*/  LDG.E.U16 R8, desc[UR6][R14.64] ;  /* 0x000000060e087981 */ /* 0x000322000c1e1500 */
[----:B0-----:R-:W-:Y:S01]  /*52b0*/  IMAD R13, R3, 0x4f, RZ ;  /* 0x0000004f030d7824 */ /* 0x001fe200078e02ff */
[-C--:B------:R-:W-:Y:S02]  /*52c0*/  IADD3 R12, P0, R27, R122.reuse, RZ ;  /* 0x0000007a1b0c7210 */ /* 0x080fe40007f1e0ff */
[----:B------:R0:W4:Y:S01]  /*52d0*/  LDG.E.U16 R20, desc[UR6][R10.64] ;  /* 0x000000060a147981 */ /* 0x000122000c1e1500 */
[----:B------:R-:W-:Y:S01]  /*52e0*/  IMAD R21, R3, 0x5f, RZ ;  /* 0x0000005f03157824 */ /* 0x000fe200078e02ff */
[----:B------:R-:W-:Y:S01]  /*52f0*/  LEA.HI.X.SX32 R13, R13, R123, 0x1, P0 ;  /* 0x0000007b0d0d7211 */ /* 0x000fe200000f0eff */
[----:B---3--:R-:W-:Y:S01]  /*5300*/  IMAD R17, R3, 0x57, RZ ;  /* 0x0000005703117824 */ /* 0x008fe200078e02ff */
[----:B------:R-:W3:Y:S01]  /*5310*/  LDG.E.U16 R5, desc[UR6][R188.64] ;  /* 0x00000006bc057981 */ /* 0x000ee2000c1e1500 */
[----:B-1----:R-:W-:-:S03]  /*5320*/  IADD3 R14, P0, R29, R122, RZ ;  /* 0x0000007a1d0e7210 */ /* 0x002fc60007f1e0ff */
[----:B------:R1:W3:Y:S01]  /*5330*/  LDG.E.U16 R22, desc[UR6][R12.64] ;  /* 0x000000060c167981 */ /* 0x0002e2000c1e1500 */
[-C--:B0-----:R-:W-:Y:S02]  /*5340*/  IADD3 R10, P1, R31, R122.reuse, RZ ;  /* 0x0000007a1f0a7210 */ /* 0x081fe40007f3e0ff */
[-C--:B------:R-:W-:Y:S02]  /*5350*/  LEA.HI.X.SX32 R15, R17, R123.reuse, 0x1, P0 ;  /* 0x0000007b110f7211 */ /* 0x080fe400000f0eff */
[-C--:B------:R-:W-:Y:S02]  /*5360*/  LEA.HI.X.SX32 R11, R21, R123.reuse, 0x1, P1 ;  /* 0x0000007b150b7211 */ /* 0x080fe400008f0eff */
[----:B------:R-:W0:Y:S01]  /*5370*/  LDC R21, c[0x0][0x248] ;  /* 0x00009200ff157b82 */ /* 0x000e220000000800 */
[-C--:B-1----:R-:W-:Y:S01]  /*5380*/  IADD3 R12, P2, R33, R122.reuse, RZ ;  /* 0x0000007a210c7210 */ /* 0x082fe20007f5e0ff */
[----:B------:R-:W-:Y:S01]  /*5390*/  IMAD R17, R3, 0x6f, RZ ;  /* 0x0000006f03117824 */ /* 0x000fe200078e02ff */
[----:B------:R-:W-:Y:S01]  /*53a0*/  IADD3 R16, P0, R35, R122, RZ ;  /* 0x0000007a23107210 */ /* 0x000fe20007f1e0ff */
[----:B------:R1:W3:Y:S01]  /*53b0*/  LDG.E.U16 R26, desc[UR6][R10.64] ;  /* 0x000000060a1a7981 */ /* 0x0002e2000c1e1500 */
[-C--:B------:R-:W-:Y:S01]  /*53c0*/  LEA.HI.X.SX32 R13, R23, R123.reuse, 0x1, P2 ;  /* 0x0000007b170d7211 */ /* 0x080fe200010f0eff */
[----:B------:R-:W-:Y:S01]  /*53d0*/  IMAD R23, R3, 0xee, RZ ;  /* 0x000000ee03177824 */ /* 0x000fe200078e02ff */
[----:B------:R-:W-:Y:S01]  /*53e0*/  LEA.HI.X.SX32 R17, R17, R123, 0x1, P0 ;  /* 0x0000007b11117211 */ /* 0x000fe200000f0eff */
[C---:B------:R-:W-:Y:S01]  /*53f0*/  IMAD R19, R3.reuse, 0x77, RZ ;  /* 0x0000007703137824 */ /* 0x040fe200078e02ff */
[----:B------:R5:W3:Y:S01]  /*5400*/  LDG.E.U16 R24, desc[UR6][R14.64] ;  /* 0x000000060e187981 */ /* 0x000ae2000c1e1500 */
[----:B------:R-:W-:-:S02]  /*5410*/  IMAD R37, R3, 0xfe, RZ ;  /* 0x000000fe03257824 */ /* 0x000fc400078e02ff */
[----:B------:R-:W-:Y:S01]  /*5420*/  IMAD R41, R32, 0x10c, RZ ;  /* 0x0000010c20297824 */ /* 0x000fe200078e02ff */
[----:B------:R5:W3:Y:S01]  /*5430*/  LDG.E.U16 R28, desc[UR6][R12.64] ;  /* 0x000000060c1c7981 */ /* 0x000ae2000c1e1500 */
[-C--:B-1----:R-:W-:Y:S01]  /*5440*/  IADD3 R10, P0, R23, R122.reuse, RZ ;  /* 0x0000007a170a7210 */ /* 0x082fe20007f1e0ff */
[----:B-----5:R-:W-:Y:S02]  /*5450*/  IMAD R43, R18, 0x11c, RZ ;  /* 0x0000011c122b7824 */ /* 0x020fe400078e02ff */
[----:B------:R1:W5:Y:S01]  /*5460*/  LDG.E.U16 R30, desc[UR6][R16.64] ;  /* 0x00000006101e7981 */ /* 0x000362000c1e1500 */
[----:B------:R-:W-:Y:S01]  /*5470*/  LEA.HI.X.SX32 R11, R19, R123, 0x1, P0 ;  /* 0x0000007b130b7211 */ /* 0x000fe200000f0eff */
[----:B------:R-:W-:Y:S01]  /*5480*/  IMAD R15, R3, 0x7f, RZ ;  /* 0x0000007f030f7824 */ /* 0x000fe200078e02ff */
[----:B------:R-:W0:Y:S01]  /*5490*/  LDC R19, c[0x0][0x248] ;  /* 0x00009200ff137b82 */ /* 0x000e220000000800 */
[----:B------:R-:W-:Y:S01]  /*54a0*/  IMAD R13, R34, 0x10e, RZ ;  /* 0x0000010e220d7824 */ /* 0x000fe200078e02ff */
[-C--:B------:R-:W-:Y:S01]  /*54b0*/  IADD3 R12, P1, R37, R122.reuse, RZ ;  /* 0x0000007a250c7210 */ /* 0x080fe20007f3e0ff */
[----:B------:R1:W5:Y:S01]  /*54c0*/  LDG.E.U16 R32, desc[UR6][R10.64] ;  /* 0x000000060a207981 */ /* 0x000362000c1e1500 */
[----:B------:R-:W-:-:S04]  /*54d0*/  IADD3 R14, P2, R41, R122, RZ ;  /* 0x0000007a290e7210 */ /* 0x000fc80007f5e0ff */
[----:B------:R-:W0:Y:S01]  /*54e0*/  LDC R18, c[0x0][0x248] ;  /* 0x00009200ff127b82 */ /* 0x000e220000000800 */
[-C--:B-1----:R-:W-:Y:S01]  /*54f0*/  IADD3 R16, P0, R13, R122.reuse, RZ ;  /* 0x0000007a0d107210 */ /* 0x082fe20007f1e0ff */
[----:B------:R-:W-:Y:S01]  /*5500*/  IMAD R17, R3, 0x87, RZ ;  /* 0x0000008703117824 */ /* 0x000fe200078e02ff */
[-C--:B------:R-:W-:Y:S02]  /*5510*/  LEA.HI.X.SX32 R13, R15, R123.reuse, 0x1, P1 ;  /* 0x0000007b0f0d7211 */ /* 0x080fe400008f0eff */
[-C--:B------:R-:W-:Y:S02]  /*5520*/  LEA.HI.X.SX32 R15, R230, R123.reuse, 0x1, P2 ;  /* 0x0000007be60f7211 */ /* 0x080fe400010f0eff */
[----:B------:R-:W-:Y:S01]  /*5530*/  LEA.HI.X.SX32 R17, R17, R123, 0x1, P0 ;  /* 0x0000007b11117211 */ /* 0x000fe200000f0eff */
[----:B------:R-:W-:Y:S01]  /*5540*/  IMAD R11, R38, 0x12c, RZ ;  /* 0x0000012c260b7824 */ /* 0x000fe200078e02ff */
[----:B------:R-:W-:Y:S01]  /*5550*/  IADD3 R10, P0, R43, R122, RZ ;  /* 0x0000007a2b0a7210 */ /* 0x000fe20007f1e0ff */
[----:B------:R1:W5:Y:S01]  /*5560*/  LDG.E.U16 R41, desc[UR6][R14.64] ;  /* 0x000000060e297981 */ /* 0x000362000c1e1500 */
[----:B0-----:R-:W-:-:S03]  /*5570*/  IMAD R21, R21, 0x11e, RZ ;  /* 0x0000011e15157824 */ /* 0x001fc600078e02ff */
[----:B------:R0:W5:Y:S04]  /*5580*/  LDG.E.U16 R34, desc[UR6][R12.64] ;  /* 0x000000060c227981 */ /* 0x000168000c1e1500 */
[----:B------:R0:W5:Y:S01]  /*5590*/  LDG.E.U16 R36, desc[UR6][R16.64] ;  /* 0x0000000610247981 */ /* 0x000162000c1e1500 */
[----:B-1----:R-:W-:Y:S01]  /*55a0*/  IMAD R15, R40, 0x12e, RZ ;  /* 0x0000012e280f7824 */ /* 0x002fe200078e02ff */
[-C--:B------:R-:W-:Y:S02]  /*55b0*/  IADD3 R14, P2, R11, R122.reuse, RZ ;  /* 0x0000007a0b0e7210 */ /* 0x080fe40007f5e0ff */
[-C--:B------:R-:W-:Y:S01]  /*55c0*/  LEA.HI.X.SX32 R11, R25, R123.reuse, 0x1, P0 ;  /* 0x0000007b190b7211 */ /* 0x080fe200000f0eff */
[----:B0-----:R-:W-:Y:S01]  /*55d0*/  IMAD R13, R3, 0x8f, RZ ;  /* 0x0000008f030d7824 */ /* 0x001fe200078e02ff */
[-C--:B------:R-:W-:Y:S01]  /*55e0*/  IADD3 R12, P1, R21, R122.reuse, RZ ;  /* 0x0000007a150c7210 */ /* 0x080fe20007f3e0ff */
[----:B------:R-:W-:Y:S01]  /*55f0*/  IMAD R17, R3, 0x97, RZ ;  /* 0x0000009703117824 */ /* 0x000fe200078e02ff */
[----:B------:R-:W-:Y:S01]  /*5600*/  IADD3 R16, P0, R15, R122, RZ ;  /* 0x0000007a0f107210 */ /* 0x000fe20007f1e0ff */
[----:B------:R0:W5:Y:S01]  /*5610*/  LDG.E.U16 R25, desc[UR6][R10.64] ;  /* 0x000000060a197981 */ /* 0x000162000c1e1500 */
[----:B------:R-:W-:-:S02]  /*5620*/  LEA.HI.X.SX32 R13, R13, R123, 0x1, P1 ;  /* 0x0000007b0d0d7211 */ /* 0x000fc400008f0eff */
[----:B------:R-:W-:Y:S01]  /*5630*/  LEA.HI.X.SX32 R17, R17, R123, 0x1, P0 ;  /* 0x0000007b11117211 */ /* 0x000fe200000f0eff */
[----:B------:R-:W-:Y:S02]  /*5640*/  IMAD R51, R19, 0x13c, RZ ;  /* 0x0000013c13337824 */ /* 0x000fe400078e02ff */
[----:B------:R1:W5:Y:S01]  /*5650*/  LDG.E.U16 R38, desc[UR6][R12.64] ;  /* 0x000000060c267981 */ /* 0x000362000c1e1500 */
[----:B0-----:R-:W-:-:S03]  /*5660*/  IMAD R11, R42, 0x13e, RZ ;  /* 0x0000013e2a0b7824 */ /* 0x001fc600078e02ff */
[----:B------:R0:W5:Y:S01]  /*5670*/  LDG.E.U16 R40, desc[UR6][R16.64] ;  /* 0x0000000610287981 */ /* 0x000162000c1e1500 */
[C---:B------:R-:W-:Y:S01]  /*5680*/  IMAD R19, R3.reuse, 0x9f, RZ ;  /* 0x0000009f03137824 */ /* 0x040fe200078e02ff */
[-C--:B------:R-:W-:Y:S01]  /*5690*/  LEA.HI.X.SX32 R15, R228, R123.reuse, 0x1, P2 ;  /* 0x0000007be40f7211 */ /* 0x080fe200010f0eff */
[----:B------:R-:W-:Y:S01]  /*56a0*/  IMAD R21, R3, 0xa7, RZ ;  /* 0x000000a703157824 */ /* 0x000fe200078e02ff */
[-C--:B-1----:R-:W-:Y:S02]  /*56b0*/  IADD3 R12, P1, R11, R122.reuse, RZ ;  /* 0x0000007a0b0c7210 */ /* 0x082fe40007f3e0ff */
[-C--:B------:R-:W-:Y:S01]  /*56c0*/  IADD3 R10, P0, R51, R122.reuse, RZ ;  /* 0x0000007a330a7210 */ /* 0x080fe20007f1e0ff */
[----:B------:R1:W5:Y:S01]  /*56d0*/  LDG.E.U16 R43, desc[UR6][R14.64] ;  /* 0x000000060e2b7981 */ /* 0x000362000c1e1500 */
[----:B0-----:R-:W-:Y:S01]  /*56e0*/  IMAD R17, R18, 0x15c, RZ ;  /* 0x0000015c12117824 */ /* 0x001fe200078e02ff */
[----:B------:R-:W-:Y:S01]  /*56f0*/  IADD3 R16, P2, R45, R122, RZ ;  /* 0x0000007a2d107210 */ /* 0x000fe20007f5e0ff */
[----:B------:R-:W0:Y:S01]  /*5700*/  LDC R51, c[0x0][0x248] ;  /* 0x00009200ff337b82 */ /* 0x000e220000000800 */
[----:B------:R-:W-:-:S02]  /*5710*/  LEA.HI.X.SX32 R13, R19, R123, 0x1, P1 ;  /* 0x0000007b130d7211 */ /* 0x000fc400008f0eff */
[-C--:B------:R-:W-:Y:S02]  /*5720*/  IADD3 R18, P1, R17, R122.reuse, RZ ;  /* 0x0000007a11127210 */ /* 0x080fe40007f3e0ff */
[-C--:B------:R-:W-:Y:S01]  /*5730*/  LEA.HI.X.SX32 R17, R21, R123.reuse, 0x1, P2 ;  /* 0x0000007b15117211 */ /* 0x080fe200010f0eff */
[----:B-1----:R-:W-:Y:S01]  /*5740*/  IMAD R15, R44, 0x14c, RZ ;  /* 0x0000014c2c0f7824 */ /* 0x002fe200078e02ff */
[-C--:B------:R-:W-:Y:S01]  /*5750*/  LEA.HI.X.SX32 R11, R27, R123.reuse, 0x1, P0 ;  /* 0x0000007b1b0b7211 */ /* 0x080fe200000f0eff */
[----:B------:R-:W1:Y:S01]  /*5760*/  LDC R21, c[0x0][0x248] ;  /* 0x00009200ff157b82 */ /* 0x000e620000000800 */
[-C--:B------:R-:W-:Y:S01]  /*5770*/  LEA.HI.X.SX32 R19, R29, R123.reuse, 0x1, P1 ;  /* 0x0000007b1d137211 */ /* 0x080fe200008f0eff */
[----:B------:R-:W-:Y:S01]  /*5780*/  IMAD R53, R46, 0x15e, RZ ;  /* 0x0000015e2e357824 */ /* 0x000fe200078e02ff */
[----:B------:R-:W-:Y:S01]  /*5790*/  IADD3 R14, P0, R15, R122, RZ ;  /* 0x0000007a0f0e7210 */ /* 0x000fe20007f1e0ff */
[----:B------:R-:W5:Y:S04]  /*57a0*/  LDG.E.U16 R27, desc[UR6][R10.64] ;  /* 0x000000060a1b7981 */ /* 0x000f68000c1e1500 */
[----:B------:R0:W5:Y:S01]  /*57b0*/  LDG.E.U16 R45, desc[UR6][R18.64] ;  /* 0x00000006122d7981 */ /* 0x000162000c1e1500 */
[----:B------:R-:W-:Y:S01]  /*57c0*/  IMAD R47, R47, 0x16c, RZ ;  /* 0x0000016c2f2f7824 */ /* 0x000fe200078e02ff */
[----:B------:R-:W-:-:S02]  /*57d0*/  LEA.HI.X.SX32 R15, R226, R123, 0x1, P0 ;  /* 0x0000007be20f7211 */ /* 0x000fc400000f0eff */
[----:B------:R0:W5:Y:S04]  /*57e0*/  LDG.E.U16 R42, desc[UR6][R12.64] ;  /* 0x000000060c2a7981 */ /* 0x000168000c1e1500 */
[----:B------:R1:W5:Y:S01]  /*57f0*/  LDG.E.U16 R44, desc[UR6][R16.64] ;  /* 0x00000006102c7981 */ /* 0x000362000c1e1500 */
[----:B0-----:R-:W0:Y:S01]  /*5800*/  LDC R18, c[0x0][0x248] ;  /* 0x00009200ff127b82 */ /* 0x001e220000000800 */
[----:B------:R-:W-:Y:S01]  /*5810*/  IMAD R11, R3, 0xaf, RZ ;  /* 0x000000af030b7824 */ /* 0x000fe200078e02ff */
[-C--:B------:R-:W-:Y:S01]  /*5820*/  IADD3 R10, P0, R53, R122.reuse, RZ ;  /* 0x0000007a350a7210 */ /* 0x080fe20007f1e0ff */
[----:B------:R1:W5:Y:S01]  /*5830*/  LDG.E.U16 R29, desc[UR6][R14.64] ;  /* 0x000000060e1d7981 */ /* 0x000362000c1e1500 */
[----:B------:R-:W-:Y:S01]  /*5840*/  IMAD R13, R48, 0x16e, RZ ;  /* 0x0000016e300d7824 */ /* 0x000fe200078e02ff */
[----:B------:R-:W-:-:S02]  /*5850*/  IADD3 R12, P1, R47, R122, RZ ;  /* 0x0000007a2f0c7210 */ /* 0x000fc40007f3e0ff */
[-C--:B------:R-:W-:Y:S01]  /*5860*/  LEA.HI.X.SX32 R11, R11, R123.reuse, 0x1, P0 ;  /* 0x0000007b0b0b7211 */ /* 0x080fe200000f0eff */
[----:B-1----:R-:W-:Y:S01]  /*5870*/  IMAD R21, R21, 0x17e, RZ ;  /* 0x0000017e15157824 */ /* 0x002fe200078e02ff */
[-C--:B------:R-:W-:Y:S01]  /*5880*/  IADD3 R16, P0, R49, R122.reuse, RZ ;  /* 0x0000007a31107210 */ /* 0x080fe20007f1e0ff */
[----:B------:R-:W-:Y:S02]  /*5890*/  IMAD R19, R50, 0x18c, RZ ;  /* 0x0000018c32137824 */ /* 0x000fe400078e02ff */
[----:B------:R1:W5:Y:S01]  /*58a0*/  LDG.E.U16 R46, desc[UR6][R10.64] ;  /* 0x000000060a2e7981 */ /* 0x000362000c1e1500 */
[----:B------:R-:W-:Y:S01]  /*58b0*/  IMAD R15, R3, 0xb7, RZ ;  /* 0x000000b7030f7824 */ /* 0x000fe200078e02ff */
[-C--:B------:R-:W-:Y:S01]  /*58c0*/  IADD3 R14, P2, R13, R122.reuse, RZ ;  /* 0x0000007a0d0e7210 */ /* 0x080fe20007f5e0ff */
[----:B------:R-:W-:Y:S01]  /*58d0*/  IMAD R51, R51, 0x19c, RZ ;  /* 0x0000019c33337824 */ /* 0x000fe200078e02ff */
[-C--:B------:R-:W-:Y:S01]  /*58e0*/  LEA.HI.X.SX32 R13, R224, R123.reuse, 0x1, P1 ;  /* 0x0000007be00d7211 */ /* 0x080fe200008f0eff */
[----:B------:R-:W-:Y:S01]  /*58f0*/  IMAD R59, R54, 0x1cc, RZ ;  /* 0x000001cc363b7824 */ /* 0x000fe200078e02ff */
[-C--:B------:R-:W-:Y:S01]  /*5900*/  LEA.HI.X.SX32 R15, R15, R123.reuse, 0x1, P2 ;  /* 0x0000007b0f0f7211 */ /* 0x080fe200010f0eff */
[----:B------:R-:W-:Y:S01]  /*5910*/  IMAD R55, R55, 0x1dc, RZ ;  /* 0x000001dc37377824 */ /* 0x000fe200078e02ff */
[-C--:B------:R-:W-:Y:S01]  /*5920*/  LEA.HI.X.SX32 R17, R31, R123.reuse, 0x1, P0 ;  /* 0x0000007b1f117211 */ /* 0x080fe200000f0eff */
[----:B------:R-:W-:Y:S01]  /*5930*/  IMAD R57, R57, 0x1fc, RZ ;  /* 0x000001fc39397824 */ /* 0x000fe200078e02ff */
[----:B-1----:R-:W-:Y:S01]  /*5940*/  IADD3 R10, P0, R21, R122, RZ ;  /* 0x0000007a150a7210 */ /* 0x002fe20007f1e0ff */
[----:B------:R-:W-:Y:S01]  /*5950*/  IMAD R11, R3, 0xbf, RZ ;  /* 0x000000bf030b7824 */ /* 0x000fe200078e02ff */
[----:B------:R1:W5:Y:S01]  /*5960*/  LDG.E.U16 R31, desc[UR6][R12.64] ;  /* 0x000000060c1f7981 */ /* 0x000362000c1e1500 */
[----:B------:R-:W0:Y:S03]  /*5970*/  LDC R21, c[0x0][0x248] ;  /* 0x00009200ff157b82 */ /* 0x000e260000000800 */
[----:B------:R0:W5:Y:S01]  /*5980*/  LDG.E.U16 R47, desc[UR6][R14.64] ;  /* 0x000000060e2f7981 */ /* 0x000162000c1e1500 */
[----:B------:R-:W-:-:S03]  /*5990*/  LEA.HI.X.SX32 R11, R11, R123, 0x1, P0 ;  /* 0x0000007b0b0b7211 */ /* 0x000fc600000f0eff */
[----:B------:R0:W5:Y:S01]  /*59a0*/  LDG.E.U16 R49, desc[UR6][R16.64] ;  /* 0x0000000610317981 */ /* 0x000162000c1e1500 */
[----:B------:R-:W2:Y:S01]  /*59b0*/  LDC R50, c[0x0][0x248] ;  /* 0x00009200ff327b82 */ /* 0x000ea20000000800 */
[----:B-1----:R-:W-:Y:S01]  /*59c0*/  IMAD R13, R52, 0x1ac, RZ ;  /* 0x000001ac340d7824 */ /* 0x002fe200078e02ff */
[-C--:B------:R-:W-:Y:S01]  /*59d0*/  IADD3 R12, P1, R19, R122.reuse, RZ ;  /* 0x0000007a130c7210 */ /* 0x080fe20007f3e0ff */
[----:B0-----:R-:W-:Y:S01]  /*59e0*/  IMAD R19, R18, 0x1bc, RZ ;  /* 0x000001bc12137824 */ /* 0x001fe200078e02ff */
[----:B------:R0:W5:Y:S01]  /*59f0*/  LDG.E.U16 R48, desc[UR6][R10.64] ;  /* 0x000000060a307981 */ /* 0x000162000c1e1500 */
[----:B------:R-:W-:-:S03]  /*5a00*/  IADD3 R14, P0, R51, R122, RZ ;  /* 0x0000007a330e7210 */ /* 0x000fc60007f1e0ff */
[----:B------:R-:W1:Y:S01]  /*5a10*/  LDC R52, c[0x0][0x248] ;  /* 0x00009200ff347b82 */ /* 0x000e620000000800 */
[-C--:B------:R-:W-:Y:S02]  /*5a20*/  IADD3 R16, P2, R13, R122.reuse, RZ ;  /* 0x0000007a0d107210 */ /* 0x080fe40007f5e0ff */
[-C--:B------:R-:W-:Y:S02]  /*5a30*/  LEA.HI.X.SX32 R13, R221, R123.reuse, 0x1, P1 ;  /* 0x0000007bdd0d7211 */ /* 0x080fe400008f0eff */
[-C--:B------:R-:W-:Y:S01]  /*5a40*/  IADD3 R18, P1, R19, R122.reuse, RZ ;  /* 0x0000007a13127210 */ /* 0x080fe20007f3e0ff */
[----:B0-----:R-:W-:Y:S01]  /*5a50*/  IMAD R11, R56, 0x1ec, RZ ;  /* 0x000001ec380b7824 */ /* 0x001fe200078e02ff */
[-C--:B------:R-:W-:Y:S01]  /*5a60*/  LEA.HI.X.SX32 R15, R33, R123.reuse, 0x1, P0 ;  /* 0x0000007b210f7211 */ /* 0x080fe200000f0eff */
[----:B------:R-:W0:Y:S01]  /*5a70*/  LDC R54, c[0x0][0x248] ;  /* 0x00009200ff367b82 */ /* 0x000e220000000800 */
[----:B------:R-:W-:Y:S01]  /*5a80*/  LEA.HI.X.SX32 R17, R219, R123, 0x1, P2 ;  /* 0x0000007bdb117211 */ /* 0x000fe200010f0eff */
[----:B------:R1:W5:Y:S01]  /*5a90*/  LDG.E.U16 R33, desc[UR6][R12.64] ;  /* 0x000000060c217981 */ /* 0x000362000c1e1500 */
[----:B------:R-:W-:-:S02]  /*5aa0*/  IADD3 R10, P0, R59, R122, RZ ;  /* 0x0000007a3b0a7210 */ /* 0x000fc40007f1e0ff */
[----:B------:R-:W-:Y:S01]  /*5ab0*/  LEA.HI.X.SX32 R19, R35, R123, 0x1, P1 ;  /* 0x0000007b23137211 */ /* 0x000fe200008f0eff */
[----:B------:R-:W5:Y:S02]  /*5ac0*/  LDG.E.U16 R51, desc[UR6][R16.64] ;  /* 0x0000000610337981 */ /* 0x000f64000c1e1500 */
[----:B------:R-:W0:Y:S02]  /*5ad0*/  LDC R56, c[0x0][0x248] ;  /* 0x00009200ff387b82 */ /* 0x000e240000000800 */
[----:B------:R1:W5:Y:S02]  /*5ae0*/  LDG.E.U16 R35, desc[UR6][R14.64] ;  /* 0x000000060e237981 */ /* 0x000364000c1e1500 */
[-C--:B-1----:R-:W-:Y:S02]  /*5af0*/  IADD3 R12, P1, R55, R122.reuse, RZ ;  /* 0x0000007a370c7210 */ /* 0x082fe40007f3e0ff */
[----:B------:R1:W5:Y:S01]  /*5b00*/  LDG.E.U16 R53, desc[UR6][R18.64] ;  /* 0x0000000612357981 */ /* 0x000362000c1e1500 */
[----:B------:R-:W-:-:S02]  /*5b10*/  IADD3 R14, P2, R11, R122, RZ ;  /* 0x0000007a0b0e7210 */ /* 0x000fc40007f5e0ff */
[-C--:B------:R-:W-:Y:S02]  /*5b20*/  LEA.HI.X.SX32 R11, R217, R123.reuse, 0x1, P0 ;  /* 0x0000007bd90b7211 */ /* 0x080fe400000f0eff */
[----:B------:R-:W-:Y:S01]  /*5b30*/  IADD3 R16, P0, R57, R122, RZ ;  /* 0x0000007a39107210 */ /* 0x000fe20007f1e0ff */
[----:B-1----:R-:W1:Y:S01]  /*5b40*/  LDC R18, c[0x0][0x248] ;  /* 0x00009200ff127b82 */ /* 0x002e620000000800 */
[-C--:B------:R-:W-:Y:S01]  /*5b50*/  LEA.HI.X.SX32 R13, R23, R123.reuse, 0x1, P1 ;  /* 0x0000007b170d7211 */ /* 0x080fe200008f0eff */
[----:B------:R2:W5:Y:S01]  /*5b60*/  LDG.E.U16 R55, desc[UR6][R10.64] ;  /* 0x000000060a377981 */ /* 0x000562000c1e1500 */
[-C--:B------:R-:W-:Y:S02]  /*5b70*/  LEA.HI.X.SX32 R15, R215, R123.reuse, 0x1, P2 ;  /* 0x0000007bd70f7211 */ /* 0x080fe400010f0eff */
[----:B------:R-:W-:Y:S01]  /*5b80*/  LEA.HI.X.SX32 R17, R37, R123, 0x1, P0 ;  /* 0x0000007b25117211 */ /* 0x000fe200000f0eff */
[----:B------:R2:W5:Y:S02]  /*5b90*/  LDG.E.U16 R57, desc[UR6][R12.64] ;  /* 0x000000060c397981 */ /* 0x000564000c1e1500 */
[----:B------:R-:W0:Y:S02]  /*5ba0*/  LDC R23, c[0x0][0x248] ;  /* 0x00009200ff177b82 */ /* 0x000e240000000800 */
[----:B------:R1:W5:Y:S04]  /*5bb0*/  LDG.E.U16 R59, desc[UR6][R14.64] ;  /* 0x000000060e3b7981 */ /* 0x000368000c1e1500 */
[----:B------:R1:W5:Y:S01]  /*5bc0*/  LDG.E.U16 R61, desc[UR6][R16.64] ;  /* 0x00000006103d7981 */ /* 0x000362000c1e1500 */
[----:B------:R-:W-:-:S02]  /*5bd0*/  IMAD R37, R21, 0x18e, RZ ;  /* 0x0000018e15257824 */ /* 0x000fc400078e02ff */
[----:B--2---:R-:W-:Y:S02]  /*5be0*/  IMAD R11, R50, 0x19e, RZ ;  /* 0x0000019e320b7824 */ /* 0x004fe400078e02ff */
[----:B------:R-:W-:Y:S01]  /*5bf0*/  IMAD R19, R3, 0xc7, RZ ;  /* 0x000000c703137824 */ /* 0x000fe200078e02ff */
[-C--:B------:R-:W-:Y:S01]  /*5c00*/  IADD3 R10, P0, R37, R122.reuse, RZ ;  /* 0x0000007a250a7210 */ /* 0x080fe20007f1e0ff */
[----:B------:R-:W-:Y:S02]  /*5c10*/  IMAD R13, R52, 0x1ae, RZ ;  /* 0x000001ae340d7824 */ /* 0x000fe400078e02ff */
[----:B-1----:R-:W-:Y:S01]  /*5c20*/  IMAD R37, R18, 0x1be, RZ ;  /* 0x000001be12257824 */ /* 0x002fe200078e02ff */
[-C--:B------:R-:W-:Y:S01]  /*5c30*/  IADD3 R12, P1, R11, R122.reuse, RZ ;  /* 0x0000007a0b0c7210 */ /* 0x080fe20007f3e0ff */
[----:B------:R-:W-:Y:S01]  /*5c40*/  IMAD R21, R3, 0xcf, RZ ;  /* 0x000000cf03157824 */ /* 0x000fe200078e02ff */
[-C--:B------:R-:W-:Y:S01]  /*5c50*/  LEA.HI.X.SX32 R11, R19, R123.reuse, 0x1, P0 ;  /* 0x0000007b130b7211 */ /* 0x080fe200000f0eff */
[----:B------:R-:W-:Y:S01]  /*5c60*/  IMAD R15, R3, 0xd7, RZ ;  /* 0x000000d7030f7824 */ /* 0x000fe200078e02ff */
[-C--:B------:R-:W-:Y:S01]  /*5c70*/  IADD3 R14, P2, R13, R122.reuse, RZ ;  /* 0x0000007a0d0e7210 */ /* 0x080fe20007f5e0ff */
[----:B------:R-:W-:Y:S01]  /*5c80*/  IMAD R17, R3, 0xdf, RZ ;  /* 0x000000df03117824 */ /* 0x000fe200078e02ff */
[----:B------:R-:W-:Y:S01]  /*5c90*/  IADD3 R16, P0, R37, R122, RZ ;  /* 0x0000007a25107210 */ /* 0x000fe20007f1e0ff */
[----:B0-----:R-:W-:Y:S01]  /*5ca0*/  IMAD R23, R23, 0x1ce, RZ ;  /* 0x000001ce17177824 */ /* 0x001fe200078e02ff */
[-C--:B------:R-:W-:Y:S01]  /*5cb0*/  LEA.HI.X.SX32 R13, R21, R123.reuse, 0x1, P1 ;  /* 0x0000007b150d7211 */ /* 0x080fe200008f0eff */
[----:B------:R0:W2:Y:S01]  /*5cc0*/  LDG.E.U16 R18, desc[UR6][R10.64] ;  /* 0x000000060a127981 */ /* 0x0000a2000c1e1500 */
[-C--:B------:R-:W-:Y:S01]  /*5cd0*/  LEA.HI.X.SX32 R15, R15, R123.reuse, 0x1, P2 ;  /* 0x0000007b0f0f7211 */ /* 0x080fe200010f0eff */
[----:B------:R-:W-:Y:S01]  /*5ce0*/  IMAD R19, R3, 0xe7, RZ ;  /* 0x000000e703137824 */ /* 0x000fe200078e02ff */
[----:B------:R-:W-:Y:S01]  /*5cf0*/  LEA.HI.X.SX32 R17, R17, R123, 0x1, P0 ;  /* 0x0000007b11117211 */ /* 0x000fe200000f0eff */
[----:B------:R-:W-:Y:S01]  /*5d00*/  IMAD R63, R54, 0x1de, RZ ;  /* 0x000001de363f7824 */ /* 0x000fe200078e02ff */
[----:B------:R1:W2:Y:S01]  /*5d10*/  LDG.E.U16 R37, desc[UR6][R12.64] ;  /* 0x000000060c257981 */ /* 0x0002a2000c1e1500 */
[----:B------:R-:W-:-:S02]  /*5d20*/  IMAD R65, R56, 0x1ee, RZ ;  /* 0x000001ee38417824 */ /* 0x000fc400078e02ff */
[----:B------:R-:W-:Y:S01]  /*5d30*/  IMAD R67, R58, 0x1fe, RZ ;  /* 0x000001fe3a437824 */ /* 0x000fe200078e02ff */
[----:B------:R4:W2:Y:S01]  /*5d40*/  LDG.E.U16 R50, desc[UR6][R14.64] ;  /* 0x000000060e327981 */ /* 0x0008a2000c1e1500 */
[-C--:B0-----:R-:W-:Y:S01]  /*5d50*/  IADD3 R10, P0, R23, R122.reuse, RZ ;  /* 0x0000007a170a7210 */ /* 0x081fe20007f1e0ff */
[C---:B------:R-:W-:Y:S02]  /*5d60*/  IMAD R21, R3.reuse, 0xef, RZ ;  /* 0x000000ef03157824 */ /* 0x040fe400078e02ff */
[----:B------:R-:W-:Y:S01]  /*5d70*/  IMAD R23, R3, 0xf7, RZ ;  /* 0x000000f703177824 */ /* 0x000fe200078e02ff */
[----:B------:R0:W2:Y:S01]  /*5d80*/  LDG.E.U16 R52, desc[UR6][R16.64] ;  /* 0x0000000610347981 */ /* 0x0000a2000c1e1500 */
[----:B------:R-:W-:Y:S01]  /*5d90*/  LEA.HI.X.SX32 R11, R19, R123, 0x1, P0 ;  /* 0x0000007b130b7211 */ /* 0x000fe200000f0eff */
[----:B------:R-:W-:Y:S01]  /*5da0*/  IMAD R3, R3, 0xff, RZ ;  /* 0x000000ff03037824 */ /* 0x000fe200078e02ff */
[-C--:B-1----:R-:W-:Y:S02]  /*5db0*/  IADD3 R12, P1, R63, R122.reuse, RZ ;  /* 0x0000007a3f0c7210 */ /* 0x082fe40007f3e0ff */
[-C--:B----4-:R-:W-:Y:S01]  /*5dc0*/  IADD3 R14, P2, R65, R122.reuse, RZ ;  /* 0x0000007a410e7210 */ /* 0x090fe20007f5e0ff */
[----:B------:R-:W4:Y:S01]  /*5dd0*/  LDG.E.U16 R10, desc[UR6][R10.64] ;  /* 0x000000060a0a7981 */ /* 0x000f22000c1e1500 */
[----:B0-----:R-:W-:-:S02]  /*5de0*/  IADD3 R16, P0, R67, R122, RZ ;  /* 0x0000007a43107210 */ /* 0x001fc40007f1e0ff */
[-C--:B------:R-:W-:Y:S02]  /*5df0*/  LEA.HI.X.SX32 R13, R21, R123.reuse, 0x1, P1 ;  /* 0x0000007b150d7211 */ /* 0x080fe400008f0eff */
[-C--:B------:R-:W-:Y:S02]  /*5e00*/  LEA.HI.X.SX32 R15, R23, R123.reuse, 0x1, P2 ;  /* 0x0000007b170f7211 */ /* 0x080fe400010f0eff */
[----:B------:R-:W-:Y:S01]  /*5e10*/  LEA.HI.X.SX32 R17, R3, R123, 0x1, P0 ;  /* 0x0000007b03117211 */ /* 0x000fe200000f0eff */
[----:B------:R-:W4:Y:S04]  /*5e20*/  LDG.E.U16 R12, desc[UR6][R12.64] ;  /* 0x000000060c0c7981 */ /* 0x000f28000c1e1500 */
[----:B------:R-:W4:Y:S04]  /*5e30*/  LDG.E.U16 R14, desc[UR6][R14.64] ;  /* 0x000000060e0e7981 */ /* 0x000f28000c1e1500 */
[----:B------:R-:W4:Y:S01]  /*5e40*/  LDG.E.U16 R16, desc[UR6][R16.64] ;  /* 0x0000000610107981 */ /* 0x000f22000c1e1500 */
[----:B------:R-:W-:-:S03]  /*5e50*/  LOP3.LUT R131, R131, 0x70, RZ, 0x3c, !PT ;  /* 0x0000007083837812 */ /* 0x000fc600078e3cff */
[----:B------:R-:W-:Y:S01]  /*5e60*/  STS.U16 [R0+UR4+0x2300], R202 ;  /* 0x002300ca00007988 */ /* 0x000fe20008000404 */
[----:B------:R-:W-:-:S03]  /*5e70*/  MOV R3, 0x3f800000 ;  /* 0x3f80000000037802 */ /* 0x000fc60000000f00 */
[----:B------:R-:W-:Y:S04]  /*5e80*/  STS.U16 [R0+UR4+0x2b00], R205 ;  /* 0x002b00cd00007988 */ /* 0x000fe80008000404 */
[----:B------:R-:W-:Y:S04]  /*5e90*/  STS.U16 [R0+UR4+0x3300], R207 ;  /* 0x003300cf00007988 */ /* 0x000fe80008000404 */
[----:B------:R-:W-:Y:S04]  /*5ea0*/  STS.U16 [R0+UR4+0x3700], R9 ;  /* 0x0037000900007988 */ /* 0x000fe80008000404 */
[----:B------:R-:W-:Y:S04]  /*5eb0*/  STS.U16 [R0+UR4+0x2f00], R7 ;  /* 0x002f000700007988 */ /* 0x000fe80008000404 */
[----:B------:R-:W-:Y:S04]  /*5ec0*/  STS.U16 [R0+UR4+0x3b00], R209 ;  /* 0x003b00d100007988 */ /* 0x000fe80008000404 */
[----:B------:R-:W-:Y:S04]  /*5ed0*/  STS.U16 [R0+UR4+0x3f00], R39 ;  /* 0x003f002700007988 */ /* 0x000fe80008000404 */
[----:B---3--:R-:W-:Y:S04]  /*5ee0*/  STS.U16 [R0+UR4+0x2700], R5 ;  /* 0x0027000500007988 */ /* 0x008fe80008000404 */
[----:B-----5:R-:W-:Y:S04]  /*5ef0*/  STS.U16 [R0+UR4+0x4300], R41 ;  /* 0x0043002900007988 */ /* 0x020fe80008000404 */
        /* <DEDUP_REMOVED lines=15> */
[----:B------:R1:W-:Y:S01]  /*5ff0*/  STS.U16 [R131+UR4+0x1380], R2 ;  /* 0x0013800283007988 */ /* 0x0003e20008000404 */
[----:B0-----:R-:W-:-:S02]  /*6000*/  IMAD.MOV.U32 R0, RZ, RZ, 0x3f800000 ;  /* 0x3f800000ff007424 */ /* 0x001fc400078e00ff */
[----:B-1----:R-:W-:-:S03]  /*6010*/  IMAD.MOV.U32 R2, RZ, RZ, 0x3f800000 ;  /* 0x3f800000ff027424 */ /* 0x002fc600078e00ff */
[----:B------:R-:W-:Y:S04]  /*6020*/  STL [R1+0x214], R0 ;  /* 0x0002140001007387 */ /* 0x000fe80000100800 */
[----:B------:R-:W-:Y:S04]  /*6030*/  STL [R1+0x21c], R3 ;  /* 0x00021c0301007387 */ /* 0x000fe80000100800 */
[----:B------:R-:W-:Y:S04]  /*6040*/  STL [R1+0x220], R2 ;  /* 0x0002200201007387 */ /* 0x000fe80000100800 */
[----:B------:R-:W-:Y:S04]  /*6050*/  STL [R1], RZ ;  /* 0x000000ff01007387 */ /* 0x000fe80000100800 */
[----:B------:R-:W-:Y:S04]  /*6060*/  STL [R1+0x218], R0 ;  /* 0x0002180001007387 */ /* 0x000fe80000100800 */
[----:B------:R-:W-:Y:S04]  /*6070*/  STL [R1+0x4], RZ ;  /* 0x000004ff01007387 */ /* 0x000fe80000100800 */
        /* <DEDUP_REMOVED lines=119> */
[----:B------:R0:W-:Y:S04]  /*67f0*/  STS.U16 [R131+UR4+0x1780], R4 ;  /* 0x0017800483007988 */ /* 0x0001e80008000404 */
[----:B------:R-:W-:Y:S04]  /*6800*/  STL [R1+0x1e4], RZ ;  /* 0x0001e4ff01007387 */ /* 0x000fe80000100800 */
[----:B------:R-:W-:Y:S01]  /*6810*/  STL [R1+0x1e8], RZ ;  /* 0x0001e8ff01007387 */ /* 0x000fe20000100800 */
[----:B0-----:R-:W-:-:S03]  /*6820*/  SHF.L.U32 R4, R232, 0x8, RZ ;  /* 0x00000008e8047819 */ /* 0x001fc600000006ff */
[----:B------:R-:W-:Y:S04]  /*6830*/  STL [R1+0x1ec], RZ ;  /* 0x0001ecff01007387 */ /* 0x000fe80000100800 */
[----:B------:R-:W-:Y:S01]  /*6840*/  STL [R1+0x1f0], RZ ;  /* 0x0001f0ff01007387 */ /* 0x000fe20000100800 */
[----:B------:R-:W-:-:S03]  /*6850*/  VIADD R0, R4, 0x100 ;  /* 0x0000010004007836 */ /* 0x000fc60000000000 */
[----:B------:R-:W-:Y:S04]  /*6860*/  STL [R1+0x1f4], RZ ;  /* 0x0001f4ff01007387 */ /* 0x000fe80000100800 */
[----:B------:R-:W-:Y:S04]  /*6870*/  STL [R1+0x1f8], RZ ;  /* 0x0001f8ff01007387 */ /* 0x000fe80000100800 */
[----:B------:R-:W-:Y:S01]  /*6880*/  STL [R1+0x1fc], RZ ;  /* 0x0001fcff01007387 */ /* 0x000fe20000100800 */
[----:B------:R-:W-:-:S03]  /*6890*/  ISETP.GE.AND P0, PT, R0, 0x1, PT ;  /* 0x000000010000780c */ /* 0x000fc60003f06270 */
[----:B------:R-:W-:Y:S01]  /*68a0*/  STS.U16 [R131+UR4+0x380], R130 ;  /* 0x0003808283007988 */ /* 0x000fe20008000404 */
[----:B------:R-:W-:-:S03]  /*68b0*/  MOV R7, 0xff800000 ;  /* 0xff80000000077802 */ /* 0x000fc60000000f00 */
[----:B------:R-:W-:Y:S01]  /*68c0*/  STS.U16 [R131+UR4+0x780], R124 ;  /* 0x0007807c83007988 */ /* 0x000fe20008000404 */
[----:B------:R-:W-:-:S03]  /*68d0*/  MOV R5, 0xff800000 ;  /* 0xff80000000057802 */ /* 0x000fc60000000f00 */
[----:B------:R-:W-:Y:S01]  /*68e0*/  STS.U16 [R131+UR4+0xb80], R126 ;  /* 0x000b807e83007988 */ /* 0x000fe20008000404 */
[----:B------:R-:W-:-:S03]  /*68f0*/  CS2R R54, SRZ ;  /* 0x0000000000367805 */ /* 0x000fc6000001ff00 */
[----:B------:R-:W-:Y:S01]  /*6900*/  STS.U16 [R131+UR4+0xf80], R128 ;  /* 0x000f808083007988 */ /* 0x000fe20008000404 */
[----:B------:R-:W-:-:S03]  /*6910*/  CS2R R56, SRZ ;  /* 0x0000000000387805 */ /* 0x000fc6000001ff00 */
[----:B------:R0:W-:Y:S01]  /*6920*/  STS.U16 [R131+UR4+0x1b80], R6 ;  /* 0x001b800683007988 */ /* 0x0001e20008000404 */
[----:B------:R-:W-:-:S03]  /*6930*/  CS2R R58, SRZ ;  /* 0x00000000003a7805 */ /* 0x000fc6000001ff00 */
[----:B------:R1:W-:Y:S01]  /*6940*/  STS.U16 [R131+UR4+0x1f80], R8 ;  /* 0x001f800883007988 */ /* 0x0003e20008000404 */
[----:B------:R-:W-:-:S03]  /*6950*/  CS2R R60, SRZ ;  /* 0x00000000003c7805 */ /* 0x000fc6000001ff00 */
[----:B------:R-:W-:Y:S01]  /*6960*/  STS.U16 [R131+UR4+0x2380], R20 ;  /* 0x0023801483007988 */ /* 0x000fe20008000404 */
[----:B------:R-:W-:-:S03]  /*6970*/  CS2R R62, SRZ ;  /* 0x00000000003e7805 */ /* 0x000fc6000001ff00 */
[----:B------:R-:W-:Y:S01]  /*6980*/  STS.U16 [R131+UR4+0x2780], R22 ;  /* 0x0027801683007988 */ /* 0x000fe20008000404 */
[----:B0-----:R-:W-:-:S03]  /*6990*/  IMAD.MOV.U32 R6, RZ, RZ, -0x800000 ;  /* 0xff800000ff067424 */ /* 0x001fc600078e00ff */
[----:B------:R0:W-:Y:S01]  /*69a0*/  STS.U16 [R131+UR4+0x2b80], R24 ;  /* 0x002b801883007988 */ /* 0x0001e20008000404 */
[----:B-1----:R-:W-:-:S03]  /*69b0*/  IMAD.MOV.U32 R8, RZ, RZ, -0x800000 ;  /* 0xff800000ff087424 */ /* 0x002fc600078e00ff */
[----:B------:R1:W-:Y:S01]  /*69c0*/  STS.U16 [R131+UR4+0x2f80], R26 ;  /* 0x002f801a83007988 */ /* 0x0003e20008000404 */
[----:B------:R-:W-:-:S03]  /*69d0*/  CS2R R64, SRZ ;  /* 0x0000000000407805 */ /* 0x000fc6000001ff00 */
[----:B------:R3:W-:Y:S01]  /*69e0*/  STS.U16 [R131+UR4+0x3380], R28 ;  /* 0x0033801c83007988 */ /* 0x0007e20008000404 */
[----:B------:R-:W-:-:S03]  /*69f0*/  CS2R R66, SRZ ;  /* 0x0000000000427805 */ /* 0x000fc6000001ff00 */
[----:B------:R5:W-:Y:S01]  /*6a00*/  STS.U16 [R131+UR4+0x3780], R30 ;  /* 0x0037801e83007988 */ /* 0x000be20008000404 */
[----:B0-----:R-:W-:-:S03]  /*6a10*/  CS2R R24, SRZ ;  /* 0x0000000000187805 */ /* 0x001fc6000001ff00 */
[----:B------:R0:W-:Y:S01]  /*6a20*/  STS.U16 [R131+UR4+0x3b80], R32 ;  /* 0x003b802083007988 */ /* 0x0001e20008000404 */
[----:B-1----:R-:W-:-:S03]  /*6a30*/  CS2R R26, SRZ ;  /* 0x00000000001a7805 */ /* 0x002fc6000001ff00 */
[----:B------:R1:W-:Y:S01]  /*6a40*/  STS.U16 [R131+UR4+0x3f80], R34 ;  /* 0x003f802283007988 */ /* 0x0003e20008000404 */
[----:B---3--:R-:W-:-:S03]  /*6a50*/  CS2R R28, SRZ ;  /* 0x00000000001c7805 */ /* 0x008fc6000001ff00 */
[----:B------:R-:W-:Y:S01]  /*6a60*/  STS.U16 [R131+UR4+0x4380], R36 ;  /* 0x0043802483007988 */ /* 0x000fe20008000404 */
[----:B-----5:R-:W-:-:S03]  /*6a70*/  CS2R R30, SRZ ;  /* 0x00000000001e7805 */ /* 0x020fc6000001ff00 */
[----:B------:R3:W-:Y:S01]  /*6a80*/  STS.U16 [R131+UR4+0x4780], R38 ;  /* 0x0047802683007988 */ /* 0x0007e20008000404 */
[----:B0-----:R-:W-:-:S03]  /*6a90*/  CS2R R32, SRZ ;  /* 0x0000000000207805 */ /* 0x001fc6000001ff00 */
[----:B------:R0:W-:Y:S01]  /*6aa0*/  STS.U16 [R131+UR4+0x4b80], R40 ;  /* 0x004b802883007988 */ /* 0x0001e20008000404 */
[----:B-1----:R-:W-:-:S03]  /*6ab0*/  CS2R R34, SRZ ;  /* 0x0000000000227805 */ /* 0x002fc6000001ff00 */
[----:B------:R1:W-:Y:S01]  /*6ac0*/  STS.U16 [R131+UR4+0x4f80], R42 ;  /* 0x004f802a83007988 */ /* 0x0003e20008000404 */
[----:B------:R-:W-:-:S03]  /*6ad0*/  CS2R R68, SRZ ;  /* 0x0000000000447805 */ /* 0x000fc6000001ff00 */
[----:B------:R5:W-:Y:S01]  /*6ae0*/  STS.U16 [R131+UR4+0x5380], R44 ;  /* 0x0053802c83007988 */ /* 0x000be20008000404 */
[----:B---3--:R-:W-:-:S03]  /*6af0*/  CS2R R38, SRZ ;  /* 0x0000000000267805 */ /* 0x008fc6000001ff00 */
[----:B------:R-:W-:Y:S01]  /*6b00*/  STS.U16 [R131+UR4+0x5780], R46 ;  /* 0x0057802e83007988 */ /* 0x000fe20008000404 */
[----:B0-----:R-:W-:-:S03]  /*6b10*/  CS2R R40, SRZ ;  /* 0x0000000000287805 */ /* 0x001fc6000001ff00 */
[----:B------:R0:W-:Y:S01]  /*6b20*/  STS.U16 [R131+UR4+0x5b80], R47 ;  /* 0x005b802f83007988 */ /* 0x0001e20008000404 */
[----:B-1----:R-:W-:-:S03]  /*6b30*/  CS2R R42, SRZ ;  /* 0x00000000002a7805 */ /* 0x002fc6000001ff00 */
[----:B------:R1:W-:Y:S01]  /*6b40*/  STS.U16 [R131+UR4+0x5f80], R48 ;  /* 0x005f803083007988 */ /* 0x0003e20008000404 */
[----:B-----5:R-:W-:-:S03]  /*6b50*/  CS2R R44, SRZ ;  /* 0x00000000002c7805 */ /* 0x020fc6000001ff00 */
[----:B--2---:R-:W-:Y:S01]  /*6b60*/  STS.U16 [R131+UR4+0x6380], R18 ;  /* 0x0063801283007988 */ /* 0x004fe20008000404 */
[----:B------:R-:W-:-:S03]  /*6b70*/  CS2R R70, SRZ ;  /* 0x0000000000467805 */ /* 0x000fc6000001ff00 */
[----:B------:R2:W-:Y:S01]  /*6b80*/  STS.U16 [R131+UR4+0x6780], R37 ;  /* 0x0067802583007988 */ /* 0x0005e20008000404 */
[----:B0-----:R-:W-:-:S03]  /*6b90*/  CS2R R46, SRZ ;  /* 0x00000000002e7805 */ /* 0x001fc6000001ff00 */
[----:B------:R0:W-:Y:S01]  /*6ba0*/  STS.U16 [R131+UR4+0x6b80], R50 ;  /* 0x006b803283007988 */ /* 0x0001e20008000404 */
[----:B-1----:R-:W-:-:S03]  /*6bb0*/  CS2R R48, SRZ ;  /* 0x0000000000307805 */ /* 0x002fc6000001ff00 */
[----:B------:R1:W-:Y:S01]  /*6bc0*/  STS.U16 [R131+UR4+0x6f80], R52 ;  /* 0x006f803483007988 */ /* 0x0003e20008000404 */
[----:B------:R-:W-:-:S03]  /*6bd0*/  CS2R R72, SRZ ;  /* 0x0000000000487805 */ /* 0x000fc6000001ff00 */
[----:B----4-:R-:W-:Y:S01]  /*6be0*/  STS.U16 [R131+UR4+0x7380], R10 ;  /* 0x0073800a83007988 */ /* 0x010fe20008000404 */
[----:B--2---:R-:W-:-:S03]  /*6bf0*/  CS2R R36, SRZ ;  /* 0x0000000000247805 */ /* 0x004fc6000001ff00 */
[----:B------:R-:W-:Y:S01]  /*6c00*/  STS.U16 [R131+UR4+0x7780], R12 ;  /* 0x0077800c83007988 */ /* 0x000fe20008000404 */
[----:B0-----:R-:W-:-:S03]  /*6c10*/  CS2R R50, SRZ ;  /* 0x0000000000327805 */ /* 0x001fc6000001ff00 */
[----:B------:R-:W-:Y:S01]  /*6c20*/  STS.U16 [R131+UR4+0x7b80], R14 ;  /* 0x007b800e83007988 */ /* 0x000fe20008000404 */
[----:B-1----:R-:W-:-:S03]  /*6c30*/  CS2R R52, SRZ ;  /* 0x0000000000347805 */ /* 0x002fc6000001ff00 */
[----:B------:R0:W-:Y:S01]  /*6c40*/  STS.U16 [R131+UR4+0x7f80], R16 ;  /* 0x007f801083007988 */ /* 0x0001e20008000404 */
[----:B------:R-:W-:Y:S02]  /*6c50*/  CS2R R74, SRZ ;  /* 0x00000000004a7805 */ /* 0x000fe4000001ff00 */
[----:B------:R-:W-:Y:S02]  /*6c60*/  CS2R R76, SRZ ;  /* 0x00000000004c7805 */ /* 0x000fe4000001ff00 */
[----:B------:R-:W-:Y:S02]  /*6c70*/  CS2R R78, SRZ ;  /* 0x00000000004e7805 */ /* 0x000fe4000001ff00 */
[----:B------:R-:W-:Y:S02]  /*6c80*/  CS2R R80, SRZ ;  /* 0x0000000000507805 */ /* 0x000fe4000001ff00 */
[----:B------:R-:W-:Y:S02]  /*6c90*/  CS2R R82, SRZ ;  /* 0x0000000000527805 */ /* 0x000fe4000001ff00 */
[----:B------:R-:W-:-:S02]  /*6ca0*/  CS2R R84, SRZ ;  /* 0x0000000000547805 */ /* 0x000fc4000001ff00 */
        /* <DEDUP_REMOVED lines=22> */
[----:B0-----:R-:W-:Y:S02]  /*6e10*/  CS2R R130, SRZ ;  /* 0x0000000000827805 */ /* 0x001fe4000001ff00 */
        /* <DEDUP_REMOVED lines=10> */
[C---:B------:R-:W-:Y:S02]  /*6ec0*/  LOP3.LUT R0, R236.reuse, 0xff, RZ, 0xc0, !PT ;  /* 0x000000ffec007812 */ /* 0x040fe400078ec0ff */
[C---:B------:R-:W-:Y:S02]  /*6ed0*/  LOP3.LUT R2, R236.reuse, 0xe0, RZ, 0xc0, !PT ;  /* 0x000000e0ec027812 */ /* 0x040fe400078ec0ff */
[----:B------:R-:W-:Y:S01]  /*6ee0*/  SHF.L.U32 R10, R236, 0x1, RZ ;  /* 0x00000001ec0a7819 */ /* 0x000fe200000006ff */
[----:B------:R-:W-:Y:S06]  /*6ef0*/  @!P0 BRA `(.L_x_0) ;  /* 0x000000ac00548947 */ /* 0x000fec0003800000 */
[----:B------:R-:W0:Y:S01]  /*6f00*/  LDC R39, c[0x0][0x268] ;  /* 0x00009a00ff277b82 */ /* 0x000e220000000800 */
[--C-:B------:R-:W-:Y:S01]  /*6f10*/  SHF.R.U32.HI R3, RZ, 0x6, R236.reuse ;  /* 0x00000006ff037819 */ /* 0x100fe200000116ec */
[----:B------:R-:W-:Y:S01]  /*6f20*/  ULDC UR5, c[0x0][0x258] ;  /* 0x0000960000057ab9 */ /* 0x000fe20000000800 */
[--C-:B------:R-:W-:Y:S01]  /*6f30*/  SHF.R.U32.HI R31, RZ, 0x5, R236.reuse ;  /* 0x00000005ff1f7819 */ /* 0x100fe200000116ec */
[----:B------:R-:W-:Y:S01]  /*6f40*/  IMAD R5, R0, UR5, RZ ;  /* 0x0000000500057c24 */ /* 0x000fe2000f8e02ff */
[----:B------:R-:W-:Y:S01]  /*6f50*/  SGXT.U32 R3, R3, 0x2 ;  /* 0x000000020303781a */ /* 0x000fe20000000000 */
[----:B------:R-:W-:Y:S01]  /*6f60*/  ULDC.64 UR8, c[0x0][0x218] ;  /* 0x0000860000087ab9 */ /* 0x000fe20000000a00 */
[----:B------:R-:W-:Y:S01]  /*6f70*/  R2UR UR5, R31 ;  /* 0x000000001f0572ca */ /* 0x000fe200000e0000 */
[----:B------:R-:W1:Y:S01]  /*6f80*/  LDC.64 R12, c[0x0][0x260] ;  /* 0x00009800ff0c7b82 */ /* 0x000e620000000a00 */
[----:B------:R-:W-:Y:S01]  /*6f90*/  SHF.R.U32.HI R35, RZ, 0x2, R236 ;  /* 0x00000002ff237819 */ /* 0x000fe200000116ec */
[----:B------:R-:W-:Y:S01]  /*6fa0*/  ULDC.64 UR10, c[0x0][0x220] ;  /* 0x00008800000a7ab9 */ /* 0x000fe20000000a00 */
[----:B------:R-:W-:-:S02]  /*6fb0*/  LEA R9, R181, R179, 0x7 ;  /* 0x000000b3b5097211 */ /* 0x000fc400078e38ff */
[----:B------:R-:W-:Y:S02]  /*6fc0*/  CS2R R46, SRZ ;  /* 0x00000000002e7805 */ /* 0x000fe4000001ff00 */
[----:B------:R-:W-:Y:S02]  /*6fd0*/  SGXT.U32 R35, R35, 0x3 ;  /* 0x000000032323781a */ /* 0x000fe40000000000 */
[----:B------:R-:W-:Y:S02]  /*6fe0*/  CS2R R48, SRZ ;  /* 0x0000000000307805 */ /* 0x000fe4000001ff00 */
[----:B------:R-:W-:Y:S01]  /*6ff0*/  CS2R R50, SRZ ;  /* 0x0000000000327805 */ /* 0x000fe2000001ff00 */
[----:B------:R-:W2:Y:S01]  /*7000*/  LDC.64 R16, c[0x0][0x250] ;  /* 0x00009400ff107b82 */ /* 0x000ea20000000a00 */
[----:B------:R-:W-:Y:S01]  /*7010*/  CS2R R52, SRZ ;  /* 0x0000000000347805 */ /* 0x000fe2000001ff00 */
[----:B------:R-:W-:Y:S01]  /*7020*/  UMOV UR5, URZ ;  /* 0x0000003f00057c82 */ /* 0x000fe20008000000 */
[----:B------:R-:W-:-:S02]  /*7030*/  CS2R R54, SRZ ;  /* 0x0000000000367805 */ /* 0x000fc4000001ff00 */
[----:B------:R-:W-:Y:S02]  /*7040*/  CS2R R56, SRZ ;  /* 0x0000000000387805 */ /* 0x000fe4000001ff00 */
[----:B------:R-:W-:Y:S02]  /*7050*/  CS2R R58, SRZ ;  /* 0x00000000003a7805 */ /* 0x000fe4000001ff00 */
[----:B------:R-:W-:Y:S02]  /*7060*/  CS2R R60, SRZ ;  /* 0x00000000003c7805 */ /* 0x000fe4000001ff00 */
[----:B------:R-:W-:Y:S01]  /*7070*/  CS2R R62, SRZ ;  /* 0x00000000003e7805 */ /* 0x000fe2000001ff00 */
[----:B0-----:R-:W-:Y:S01]  /*7080*/  IMAD R6, R3, R39, RZ ;  /* 0x0000002703067224 */ /* 0x001fe200078e02ff */
[----:B------:R-:W0:Y:S01]  /*7090*/  S2UR UR12, SR_CTAID.Y ;  /* 0x00000000000c79c3 */ /* 0x000e220000002600 */
[----:B------:R-:W-:Y:S02]  /*70a0*/  SHF.L.U32 R3, R0, 0x1, RZ ;  /* 0x0000000100037819 */ /* 0x000fe400000006ff */
[----:B------:R-:W-:Y:S01]  /*70b0*/  CS2R R64, SRZ ;  /* 0x0000000000407805 */ /* 0x000fe2000001ff00 */
[----:B------:R-:W-:Y:S01]  /*70c0*/  IMAD R8, R39, 0x4, R6 ;  /* 0x0000000427087824 */ /* 0x000fe200078e0206 */
[----:B------:R-:W-:-:S02]  /*70d0*/  CS2R R66, SRZ ;  /* 0x0000000000427805 */ /* 0x000fc4000001ff00 */
[----:B------:R-:W-:Y:S02]  /*70e0*/  CS2R R68, SRZ ;  /* 0x0000000000447805 */ /* 0x000fe4000001ff00 */
[----:B------:R-:W-:Y:S02]  /*70f0*/  CS2R R70, SRZ ;  /* 0x0000000000467805 */ /* 0x000fe4000001ff00 */
[----:B-1----:R-:W-:Y:S01]  /*7100*/  MOV R10, R12 ;  /* 0x0000000c000a7202 */ /* 0x002fe20000000f00 */
[----:B------:R1:W-:Y:S01]  /*7110*/  STL [R1+0x624], R13 ;  /* 0x0006240d01007387 */ /* 0x0003e20000100800 */
[----:B------:R-:W-:Y:S01]  /*7120*/  LEA R11, R39, R8, 0x2 ;  /* 0x00000008270b7211 */ /* 0x000fe200078e10ff */
[----:B------:R-:W-:Y:S01]  /*7130*/  IMAD.MOV.U32 R7, RZ, RZ, R13 ;  /* 0x000000ffff077224 */ /* 0x000fe200078e000d */
[----:B------:R-:W-:Y:S02]  /*7140*/  SHF.R.U32.HI R12, RZ, 0x2, R181 ;  /* 0x00000002ff0c7819 */ /* 0x000fe400000116b5 */
[----:B------:R-:W-:-:S02]  /*7150*/  CS2R R72, SRZ ;  /* 0x0000000000487805 */ /* 0x000fc4000001ff00 */
[----:B------:R-:W-:Y:S01]  /*7160*/  CS2R R74, SRZ ;  /* 0x00000000004a7805 */ /* 0x000fe2000001ff00 */
[----:B------:R-:W-:Y:S01]  /*7170*/  IMAD R14, R39, 0x4, R11 ;  /* 0x00000004270e7824 */ /* 0x000fe200078e020b */
[----:B------:R-:W-:Y:S01]  /*7180*/  LOP3.LUT R3, R3, R12, RZ, 0x3c, !PT ;  /* 0x0000000c03037212 */ /* 0x000fe200078e3cff */
[----:B------:R-:W-:Y:S01]  /*7190*/  IMAD R191, R191, R7, RZ ;  /* 0x00000007bfbf7224 */ /* 0x000fe200078e02ff */
[----:B--2---:R-:W-:Y:S01]  /*71a0*/  SHF.L.U32 R207, R17, 0x2, RZ ;  /* 0x0000000211cf7819 */ /* 0x004fe200000006ff */
[----:B-1----:R-:W-:Y:S01]  /*71b0*/  IMAD.SHL.U32 R13, R5, 0x2, RZ ;  /* 0x00000002050d7824 */ /* 0x002fe200078e00ff */
[----:B------:R-:W-:Y:S01]  /*71c0*/  LEA R15, R39, R14, 0x2 ;  /* 0x0000000e270f7211 */ /* 0x000fe200078e10ff */
[----:B------:R-:W-:Y:S01]  /*71d0*/  IMAD.HI R5, R5, 0x2, RZ ;  /* 0x0000000205057827 */ /* 0x000fe200078e02ff */
[----:B------:R-:W-:Y:S02]  /*71e0*/  SHF.L.U32 R7, R191, 0x1, RZ ;  /* 0x00000001bf077819 */ /* 0x000fe400000006ff */
[----:B------:R-:W-:-:S02]  /*71f0*/  CS2R R76, SRZ ;  /* 0x00000000004c7805 */ /* 0x000fc4000001ff00 */
[----:B------:R-:W-:Y:S01]  /*7200*/  SHF.L.U32 R205, R17, 0x4, RZ ;  /* 0x0000000411cd7819 */ /* 0x000fe200000006ff */
[C---:B------:R-:W-:Y:S01]  /*7210*/  IMAD R18, R39.reuse, 0x4, R15 ;  /* 0x0000000427127824 */ /* 0x040fe200078e020f */
[----:B------:R-:W-:Y:S01]  /*7220*/  CS2R R78, SRZ ;  /* 0x00000000004e7805 */ /* 0x000fe2000001ff00 */
[----:B0-----:R-:W-:Y:S01]  /*7230*/  IMAD R16, R16, UR12, RZ ;  /* 0x0000000c10107c24 */ /* 0x001fe2000f8e02ff */
[----:B------:R-:W-:Y:S01]  /*7240*/  CS2R R80, SRZ ;  /* 0x0000000000507805 */ /* 0x000fe2000001ff00 */
[----:B------:R-:W-:Y:S01]  /*7250*/  IMAD R0, R10, UR12, RZ ;  /* 0x0000000c0a007c24 */ /* 0x000fe2000f8e02ff */
[----:B------:R-:W-:Y:S01]  /*7260*/  LEA R19, R39, R18, 0x2 ;  /* 0x0000001227137211 */ /* 0x000fe200078e10ff */
[----:B------:R-:W-:Y:S01]  /*7270*/  IMAD.HI R191, R191, 0x2, RZ ;  /* 0x00000002bfbf7827 */ /* 0x000fe200078e02ff */
[----:B------:R-:W-:Y:S02]  /*7280*/  SHF.L.U32 R12, R16, 0x1, RZ ;  /* 0x00000001100c7819 */ /* 0x000fe400000006ff */
[----:B------:R-:W-:-:S02]  /*7290*/  CS2R R82, SRZ ;  /* 0x0000000000527805 */ /* 0x000fc4000001ff00 */
[----:B------:R-:W-:Y:S01]  /*72a0*/  CS2R R84, SRZ ;  /* 0x0000000000547805 */ /* 0x000fe2000001ff00 */
[----:B------:R-:W-:Y:S01]  /*72b0*/  IMAD R20, R39, 0x4, R19 ;  /* 0x0000000427147824 */ /* 0x000fe200078e0213 */
[----:B------:R-:W-:Y:S01]  /*72c0*/  IADD3 R12, P0, P1, R13, UR8, R12 ;  /* 0x000000080d0c7c10 */ /* 0x000fe2000f91e00c */
[----:B------:R-:W-:Y:S01]  /*72d0*/  IMAD.HI R16, R16, 0x2, RZ ;  /* 0x0000000210107827 */ /* 0x000fe200078e02ff */
[----:B------:R-:W-:Y:S01]  /*72e0*/  SHF.R.U32.HI R13, RZ, 0x1, R2 ;  /* 0x00000001ff0d7819 */ /* 0x000fe20000011602 */
[----:B------:R-:W-:Y:S01]  /*72f0*/  UIADD3 UR8, UR4, 0x20000, URZ ;  /* 0x0002000004087890 */ /* 0x000fe2000fffe03f */
[----:B------:R-:W-:Y:S01]  /*7300*/  LEA R21, R39, R20, 0x2 ;  /* 0x0000001427157211 */ /* 0x000fe200078e10ff */
[----:B------:R-:W-:Y:S01]  /*7310*/  IMAD.SHL.U32 R2, R0, 0x2, RZ ;  /* 0x0000000200027824 */ /* 0x000fe200078e00ff */
[----:B------:R-:W-:Y:S01]  /*7320*/  LOP3.LUT R4, R4, R13, R35, 0xfe, !PT ;  /* 0x0000000d04047212 */ /* 0x000fe200078efe23 */
[----:B------:R-:W-:Y:S01]  /*7330*/  IMAD.HI R0, R0, 0x2, RZ ;  /* 0x0000000200007827 */ /* 0x000fe200078e02ff */
[----:B------:R-:W-:Y:S01]  /*7340*/  IADD3.X R13, R5, UR9, R16, P0, P1 ;  /* 0x00000009050d7c10 */ /* 0x000fe200087e2410 */
[----:B------:R-:W-:Y:S01]  /*7350*/  USHF.R.U32.HI UR8, URZ, 0x4, UR8 ;  /* 0x000000043f087899 */ /* 0x000fe20008011608 */
[----:B------:R-:W-:Y:S01]  /*7360*/  IADD3 R37, P2, P3, R7, UR10, R2 ;  /* 0x0000000a07257c10 */ /* 0x000fe2000fb5e002 */
[----:B------:R-:W-:Y:S01]  /*7370*/  IMAD R22, R39, 0x4, R21 ;  /* 0x0000000427167824 */ /* 0x000fe200078e0215 */
[----:B------:R-:W-:Y:S01]  /*7380*/  CS2R R86, SRZ ;  /* 0x0000000000567805 */ /* 0x000fe2000001ff00 */
[----:B------:R-:W-:Y:S01]  /*7390*/  IMAD R131, R17, 0x9, RZ ;  /* 0x0000000911837824 */ /* 0x000fe200078e02ff */
[----:B------:R-:W-:Y:S01]  /*73a0*/  IADD3.X R191, R191, UR11, R0, P2, P3 ;  /* 0x0000000bbfbf7c10 */ /* 0x000fe200097e6400 */
[----:B------:R-:W-:Y:S01]  /*73b0*/  IMAD R138, R17, 0x13, RZ ;  /* 0x00000013118a7824 */ /* 0x000fe200078e02ff */
[----:B------:R-:W-:Y:S01]  /*73c0*/  LEA R23, R39, R22, 0x2 ;  /* 0x0000001627177211 */ /* 0x000fe200078e10ff */
[C---:B------:R-:W-:Y:S01]  /*73d0*/  IMAD R136, R17.reuse, 0x25, RZ ;  /* 0x0000002511887824 */ /* 0x040fe200078e02ff */
[-C--:B------:R-:W-:Y:S01]  /*73e0*/  LEA R44, P0, R6, R37.reuse, 0x1 ;  /* 0x00000025062c7211 */ /* 0x080fe200078008ff */
[----:B------:R-:W-:Y:S01]  /*73f0*/  IMAD R140, R17, 0x27, RZ ;  /* 0x00000027118c7824 */ /* 0x000fe200078e02ff */
[-C--:B------:R-:W-:Y:S01]  /*7400*/  LEA R42, P1, R8, R37.reuse, 0x1 ;  /* 0x00000025082a7211 */ /* 0x080fe200078208ff */
[----:B------:R-:W-:Y:S01]  /*7410*/  IMAD R24, R39, 0x4, R23 ;  /* 0x0000000427187824 */ /* 0x000fe200078e0217 */
[----:B------:R-:W-:Y:S01]  /*7420*/  LEA R40, P2, R11, R37, 0x1 ;  /* 0x000000250b287211 */ /* 0x000fe200078408ff */
[C---:B------:R-:W-:Y:S01]  /*7430*/  IMAD R134, R17.reuse, 0x14, RZ ;  /* 0x0000001411867824 */ /* 0x040fe200078e02ff */
[-C--:B------:R-:W-:Y:S01]  /*7440*/  LEA.HI.X.SX32 R45, R6, R191.reuse, 0x1, P0 ;  /* 0x000000bf062d7211 */ /* 0x080fe200000f0eff */
[----:B------:R-:W-:Y:S01]  /*7450*/  IMAD R132, R17, 0xa, RZ ;  /* 0x0000000a11847824 */ /* 0x000fe200078e02ff */
[----:B------:R-:W-:Y:S01]  /*7460*/  LEA R25, R39, R24, 0x2 ;  /* 0x0000001827197211 */ /* 0x000fe200078e10ff */
[----:B------:R-:W-:Y:S01]  /*7470*/  IMAD R137, R17, 0x28, RZ ;  /* 0x0000002811897824 */ /* 0x000fe200078e02ff */
[-C--:B------:R-:W-:Y:S01]  /*7480*/  LEA.HI.X.SX32 R43, R8, R191.reuse, 0x1, P1 ;  /* 0x000000bf082b7211 */ /* 0x080fe200008f0eff */
[----:B------:R0:W-:Y:S01]  /*7490*/  STL.64 [R1+0x420], R44 ;  /* 0x0004202c01007387 */ /* 0x0001e20000100a00 */
[----:B------:R-:W-:Y:S01]  /*74a0*/  LEA.HI.X.SX32 R41, R11, R191, 0x1, P2 ;  /* 0x000000bf0b297211 */ /* 0x000fe200010f0eff */
[----:B------:R-:W-:Y:S01]  /*74b0*/  IMAD R26, R39, 0x4, R25 ;  /* 0x00000004271a7824 */ /* 0x000fe200078e0219 */
[----:B------:R-:W-:Y:S01]  /*74c0*/  USGXT.U32 UR10, UR8, 0xe ;  /* 0x0000000e080a789a */ /* 0x000fe20008000000 */
[----:B------:R1:W-:Y:S01]  /*74d0*/  STL.64 [R1+0x418], R42 ;  /* 0x0004182a01007387 */ /* 0x0003e20000100a00 */
[----:B------:R-:W-:Y:S01]  /*74e0*/  IMAD R142, R17, 0x5, RZ ;  /* 0x00000005118e7824 */ /* 0x000fe200078e02ff */
[----:B------:R-:W-:Y:S01]  /*74f0*/  CS2R R88, SRZ ;  /* 0x0000000000587805 */ /* 0x000fe2000001ff00 */
[----:B------:R-:W-:Y:S01]  /*7500*/  IMAD R27, R39, 0x4, R26 ;  /* 0x00000004271b7824 */ /* 0x000fe200078e021a */
[----:B------:R2:W-:Y:S01]  /*7510*/  STL.64 [R1+0x410], R40 ;  /* 0x0004102801007387 */ /* 0x0005e20000100a00 */
[----:B------:R-:W-:Y:S01]  /*7520*/  IMAD R130, R17, 0x52, RZ ;  /* 0x0000005211827824 */ /* 0x000fe200078e02ff */
[----:B------:R-:W-:Y:S01]  /*7530*/  UIADD3 UR50, UP0, UR10, 0x2, URZ ;  /* 0x000000020a327890 */ /* 0x000fe2000ff1e03f */
[----:B------:R-:W-:Y:S01]  /*7540*/  IMAD R28, R39, 0x4, R27 ;  /* 0x00000004271c7824 */ /* 0x000fe200078e021b */
[-C--:B0-----:R-:W-:Y:S01]  /*7550*/  LEA R44, P0, R14, R37.reuse, 0x1 ;  /* 0x000000250e2c7211 */ /* 0x081fe200078008ff */
[C---:B------:R-:W-:Y:S01]  /*7560*/  IMAD R139, R17.reuse, 0x2a, RZ ;  /* 0x0000002a118b7824 */ /* 0x040fe200078e02ff */
[----:B------:R-:W-:Y:S01]  /*7570*/  UIADD3.X UR51, UR5, 0x40000040, URZ, UP0, !UPT ;  /* 0x4000004005337890 */ /* 0x000fe200087fe43f */
[----:B------:R-:W-:Y:S01]  /*7580*/  IMAD R133, R17, 0x54, RZ ;  /* 0x0000005411857824 */ /* 0x000fe200078e02ff */
[----:B------:R-:W-:Y:S01]  /*7590*/  LEA R29, R39, R28, 0x2 ;  /* 0x0000001c271d7211 */ /* 0x000fe200078e10ff */
[----:B------:R-:W-:Y:S01]  /*75a0*/  IMAD R148, R17, 0x29, RZ ;  /* 0x0000002911947824 */ /* 0x000fe200078e02ff */
[-C--:B-1----:R-:W-:Y:S01]  /*75b0*/  LEA R42, P1, R15, R37.reuse, 0x1 ;  /* 0x000000250f2a7211 */ /* 0x082fe200078208ff */
[----:B------:R-:W-:Y:S01]  /*75c0*/  IMAD R149, R17, 0x15, RZ ;  /* 0x0000001511957824 */ /* 0x000fe200078e02ff */
[----:B--2---:R-:W-:Y:S01]  /*75d0*/  LEA R40, P2, R18, R37, 0x1 ;  /* 0x0000002512287211 */ /* 0x004fe200078408ff */
[----:B------:R-:W-:Y:S01]  /*75e0*/  IMAD R30, R39, 0x4, R29 ;  /* 0x00000004271e7824 */ /* 0x000fe200078e021d */
[-C--:B------:R-:W-:Y:S01]  /*75f0*/  LEA.HI.X.SX32 R45, R14, R191.reuse, 0x1, P0 ;  /* 0x000000bf0e2d7211 */ /* 0x080fe200000f0eff */
[----:B------:R-:W-:Y:S01]  /*7600*/  IMAD R135, R17, 0x56, RZ ;  /* 0x0000005611877824 */ /* 0x000fe200078e02ff */
[-C--:B------:R-:W-:Y:S01]  /*7610*/  LEA.HI.X.SX32 R43, R15, R191.reuse, 0x1, P1 ;  /* 0x000000bf0f2b7211 */ /* 0x080fe200008f0eff */
[----:B------:R-:W-:Y:S01]  /*7620*/  IMAD R144, R17, 0x16, RZ ;  /* 0x0000001611907824 */ /* 0x000fe200078e02ff */
[----:B------:R-:W-:Y:S01]  /*7630*/  LEA R31, R39, R30, 0x2 ;  /* 0x0000001e271f7211 */ /* 0x000fe200078e10ff */
[----:B------:R0:W-:Y:S01]  /*7640*/  STL.64 [R1+0x408], R44 ;  /* 0x0004082c01007387 */ /* 0x0001e20000100a00 */
[----:B------:R-:W-:Y:S01]  /*7650*/  LEA.HI.X.SX32 R41, R18, R191, 0x1, P2 ;  /* 0x000000bf12297211 */ /* 0x000fe200010f0eff */
[----:B------:R-:W-:Y:S01]  /*7660*/  IMAD R145, R17, 0x2c, RZ ;  /* 0x0000002c11917824 */ /* 0x000fe200078e02ff */
[----:B------:R-:W-:Y:S01]  /*7670*/  LEA R14, P2, R21, R37, 0x1 ;  /* 0x00000025150e7211 */ /* 0x000fe200078408ff */
[----:B------:R-:W-:Y:S01]  /*7680*/  IMAD R32, R39, 0x4, R31 ;  /* 0x0000000427207824 */ /* 0x000fe200078e021f */
[----:B------:R1:W-:Y:S01]  /*7690*/  STL.64 [R1+0x400], R42 ;  /* 0x0004002a01007387 */ /* 0x0003e20000100a00 */
[----:B------:R-:W-:Y:S01]  /*76a0*/  IMAD R152, R17, 0x2b, RZ ;  /* 0x0000002b11987824 */ /* 0x000fe200078e02ff */
[----:B------:R-:W-:Y:S01]  /*76b0*/  LEA.HI.X.SX32 R15, R21, R191, 0x1, P2 ;  /* 0x000000bf150f7211 */ /* 0x000fe200010f0eff */
[----:B------:R-:W-:Y:S01]  /*76c0*/  IMAD R154, R17, 0xb, RZ ;  /* 0x0000000b119a7824 */ /* 0x000fe200078e02ff */
[----:B------:R-:W-:Y:S01]  /*76d0*/  LEA R33, R39, R32, 0x2 ;  /* 0x0000002027217211 */ /* 0x000fe200078e10ff */
[----:B------:R2:W-:Y:S01]  /*76e0*/  STL.64 [R1+0x3f8], R40 ;  /* 0x0003f82801007387 */ /* 0x0005e20000100a00 */
[-C--:B------:R-:W-:Y:S01]  /*76f0*/  LEA R18, P2, R24, R37.reuse, 0x1 ;  /* 0x0000002518127211 */ /* 0x080fe200078408ff */
[----:B------:R-:W-:Y:S01]  /*7700*/  IMAD R141, R17, 0x58, RZ ;  /* 0x00000058118d7824 */ /* 0x000fe200078e02ff */
[----:B0-----:R-:W-:Y:S01]  /*7710*/  CS2R R44, SRZ ;  /* 0x00000000002c7805 */ /* 0x001fe2000001ff00 */
[----:B------:R-:W-:Y:S01]  /*7720*/  IMAD R34, R39, 0x4, R33 ;  /* 0x0000000427227824 */ /* 0x000fe200078e0221 */
[----:B------:R-:W-:Y:S01]  /*7730*/  STL.64 [R1+0x3e0], R14 ;  /* 0x0003e00e01007387 */ /* 0x000fe20000100a00 */
[----:B------:R-:W-:Y:S01]  /*7740*/  IMAD R143, R17, 0x5a, RZ ;  /* 0x0000005a118f7824 */ /* 0x000fe200078e02ff */
[----:B-1----:R-:W-:Y:S01]  /*7750*/  LEA R42, P0, R19, R37, 0x1 ;  /* 0x00000025132a7211 */ /* 0x002fe200078008ff */
[----:B------:R-:W-:Y:S01]  /*7760*/  IMAD R150, R17, 0x2e, RZ ;  /* 0x0000002e11967824 */ /* 0x000fe200078e02ff */
[----:B------:R-:W-:Y:S01]  /*7770*/  LEA R2, R39, R34, 0x2 ;  /* 0x0000002227027211 */ /* 0x000fe200078e10ff */
[----:B------:R-:W-:Y:S01]  /*7780*/  IMAD R160, R17, 0x2d, RZ ;  /* 0x0000002d11a07824 */ /* 0x000fe200078e02ff */
[----:B------:R-:W-:Y:S01]  /*7790*/  LEA.HI.X.SX32 R43, R19, R191, 0x1, P0 ;  /* 0x000000bf132b7211 */ /* 0x000fe200000f0eff */
[----:B------:R-:W-:Y:S01]  /*77a0*/  IMAD R162, R17, 0x17, RZ ;  /* 0x0000001711a27824 */ /* 0x000fe200078e02ff */
[----:B--2---:R-:W-:Y:S01]  /*77b0*/  LEA R40, P1, R20, R37, 0x1 ;  /* 0x0000002514287211 */ /* 0x004fe200078208ff */
[----:B------:R-:W-:Y:S01]  /*77c0*/  IMAD R0, R39, 0x4, R2 ;  /* 0x0000000427007824 */ /* 0x000fe200078e0202 */
[-C--:B------:R-:W-:Y:S01]  /*77d0*/  LEA.HI.X.SX32 R19, R24, R191.reuse, 0x1, P2 ;  /* 0x000000bf18137211 */ /* 0x080fe200010f0eff */
[----:B------:R0:W-:Y:S01]  /*77e0*/  STL.64 [R1+0x3f0], R42 ;  /* 0x0003f02a01007387 */ /* 0x0001e20000100a00 */
[----:B------:R-:W-:Y:S01]  /*77f0*/  LEA.HI.X.SX32 R41, R20, R191, 0x1, P1 ;  /* 0x000000bf14297211 */ /* 0x000fe200008f0eff */
[----:B------:R-:W-:Y:S01]  /*7800*/  IMAD R146, R17, 0x5c, RZ ;  /* 0x0000005c11927824 */ /* 0x000fe200078e02ff */
[----:B------:R-:W-:Y:S01]  /*7810*/  LEA R5, R39, R0, 0x2 ;  /* 0x0000000027057211 */ /* 0x000fe200078e10ff */
[----:B------:R-:W-:Y:S01]  /*7820*/  IMAD R147, R17, 0x5e, RZ ;  /* 0x0000005e11937824 */ /* 0x000fe200078e02ff */
[----:B------:R-:W-:Y:S01]  /*7830*/  LEA R20, P2, R27, R37, 0x1 ;  /* 0x000000251b147211 */ /* 0x000fe200078408ff */
[----:B------:R1:W-:Y:S01]  /*7840*/  STL.64 [R1+0x3e8], R40 ;  /* 0x0003e82801007387 */ /* 0x0003e20000100a00 */
[----:B------:R-:W-:Y:S01]  /*7850*/  IMAD R155, R17, 0x6, RZ ;  /* 0x00000006119b7824 */ /* 0x000fe200078e02ff */
[----:B------:R-:W-:Y:S01]  /*7860*/  CS2R R90, SRZ ;  /* 0x00000000005a7805 */ /* 0x000fe2000001ff00 */
[----:B------:R-:W-:Y:S01]  /*7870*/  IMAD R6, R39, 0x4, R5 ;  /* 0x0000000427067824 */ /* 0x000fe200078e0205 */
[----:B------:R-:W-:Y:S01]  /*7880*/  LEA.HI.X.SX32 R21, R27, R191, 0x1, P2 ;  /* 0x000000bf1b157211 */ /* 0x000fe200010f0eff */
[C---:B------:R-:W-:Y:S01]  /*7890*/  IMAD R163, R17.reuse, 0x2f, RZ ;  /* 0x0000002f11a37824 */ /* 0x040fe200078e02ff */
[C---:B0-----:R-:W-:Y:S01]  /*78a0*/  LEA R42, P0, R22.reuse, R37, 0x1 ;  /* 0x00000025162a7211 */ /* 0x041fe200078008ff */
[----:B------:R-:W-:Y:S01]  /*78b0*/  IMAD R165, R17, 0x3, RZ ;  /* 0x0000000311a57824 */ /* 0x000fe200078e02ff */
[----:B------:R-:W-:Y:S01]  /*78c0*/  LEA R7, R39, R6, 0x2 ;  /* 0x0000000627077211 */ /* 0x000fe200078e10ff */
[C---:B------:R-:W-:Y:S01]  /*78d0*/  IMAD R156, R17.reuse, 0xc, RZ ;  /* 0x0000000c119c7824 */ /* 0x040fe200078e02ff */
[----:B------:R-:W-:Y:S01]  /*78e0*/  LEA.HI.X.SX32 R43, R22, R191, 0x1, P0 ;  /* 0x000000bf162b7211 */ /* 0x000fe200000f0eff */
[----:B------:R-:W-:Y:S01]  /*78f0*/  IMAD R158, R17, 0x18, RZ ;  /* 0x00000018119e7824 */ /* 0x000fe200078e02ff */
[----:B-1----:R-:W-:Y:S01]  /*7900*/  LEA R40, P1, R23, R37, 0x1 ;  /* 0x0000002517287211 */ /* 0x002fe200078208ff */
[----:B------:R-:W-:Y:S01]  /*7910*/  IMAD R8, R39, 0x4, R7 ;  /* 0x0000000427087824 */ /* 0x000fe200078e0207 */
[----:B------:R-:W-:Y:S01]  /*7920*/  CS2R R92, SRZ ;  /* 0x00000000005c7805 */ /* 0x000fe2000001ff00 */
[----:B------:R0:W-:Y:S01]  /*7930*/  STL.64 [R1+0x3d8], R42 ;  /* 0x0003d82a01007387 */ /* 0x0001e20000100a00 */
[----:B------:R-:W-:Y:S01]  /*7940*/  LEA.HI.X.SX32 R41, R23, R191, 0x1, P1 ;  /* 0x000000bf17297211 */ /* 0x000fe200008f0eff */
[----:B------:R-:W-:Y:S01]  /*7950*/  IMAD R161, R17, 0x30, RZ ;  /* 0x0000003011a17824 */ /* 0x000fe200078e02ff */
[----:B------:R-:W-:Y:S01]  /*7960*/  LEA R11, R39, R8, 0x2 ;  /* 0x00000008270b7211 */ /* 0x000fe200078e10ff */
[C---:B------:R-:W-:Y:S01]  /*7970*/  IMAD R151, R17.reuse, 0x60, RZ ;  /* 0x0000006011977824 */ /* 0x040fe200078e02ff */
[C---:B------:R-:W-:Y:S01]  /*7980*/  LEA R22, P1, R26.reuse, R37, 0x1 ;  /* 0x000000251a167211 */ /* 0x040fe200078208ff */
[----:B------:R1:W-:Y:S01]  /*7990*/  STL.64 [R1+0x3d0], R40 ;  /* 0x0003d02801007387 */ /* 0x0003e20000100a00 */
[----:B------:R-:W-:Y:S01]  /*79a0*/  IMAD R153, R17, 0x62, RZ ;  /* 0x0000006211997824 */ /* 0x000fe200078e02ff */
[----:B------:R-:W-:Y:S01]  /*79b0*/  CS2R R94, SRZ ;  /* 0x00000000005e7805 */ /* 0x000fe2000001ff00 */
[----:B------:R-:W-:Y:S01]  /*79c0*/  IMAD R14, R39, 0x4, R11 ;  /* 0x00000004270e7824 */ /* 0x000fe200078e020b */
[----:B------:R2:W-:Y:S01]  /*79d0*/  STL.64 [R1+0x3c8], R18 ;  /* 0x0003c81201007387 */ /* 0x0005e20000100a00 */
[----:B------:R-:W-:Y:S01]  /*79e0*/  LEA.HI.X.SX32 R23, R26, R191, 0x1, P1 ;  /* 0x000000bf1a177211 */ /* 0x000fe200008f0eff */
[----:B------:R-:W-:Y:S01]  /*79f0*/  IMAD R164, R17, 0x32, RZ ;  /* 0x0000003211a47824 */ /* 0x000fe200078e02ff */
[----:B------:R-:W-:Y:S01]  /*7a00*/  LEA R24, P1, R29, R37, 0x1 ;  /* 0x000000251d187211 */ /* 0x000fe200078208ff */
[----:B------:R-:W-:Y:S01]  /*7a10*/  IMAD R157, R17, 0x64, RZ ;  /* 0x00000064119d7824 */ /* 0x000fe200078e02ff */
[----:B------:R-:W-:Y:S01]  /*7a20*/  LEA R15, R39, R14, 0x2 ;  /* 0x0000000e270f7211 */ /* 0x000fe200078e10ff */
[----:B------:R-:W-:Y:S01]  /*7a30*/  IMAD R172, R17, 0x31, RZ ;  /* 0x0000003111ac7824 */ /* 0x000fe200078e02ff */
[----:B0-----:R-:W-:-:S02]  /*7a40*/  CS2R R42, SRZ ;  /* 0x00000000002a7805 */ /* 0x001fc4000001ff00 */
[----:B-1----:R-:W-:Y:S01]  /*7a50*/  LEA R40, P0, R25, R37, 0x1 ;  /* 0x0000002519287211 */ /* 0x002fe200078008ff */
[----:B------:R-:W-:Y:S01]  /*7a60*/  IMAD R174, R17, 0x19, RZ ;  /* 0x0000001911ae7824 */ /* 0x000fe200078e02ff */
[----:B------:R-:W-:Y:S01]  /*7a70*/  CS2R R96, SRZ ;  /* 0x0000000000607805 */ /* 0x000fe2000001ff00 */
[----:B------:R-:W-:Y:S01]  /*7a80*/  IMAD R16, R39, 0x4, R15 ;  /* 0x0000000427107824 */ /* 0x000fe200078e020f */
[-C--:B------:R-:W-:Y:S01]  /*7a90*/  LEA.HI.X.SX32 R41, R25, R191.reuse, 0x1, P0 ;  /* 0x000000bf19297211 */ /* 0x080fe200000f0eff */
[----:B------:R-:W-:Y:S01]  /*7aa0*/  IMAD R159, R17, 0x66, RZ ;  /* 0x00000066119f7824 */ /* 0x000fe200078e02ff */
[----:B------:R-:W-:Y:S01]  /*7ab0*/  LEA.HI.X.SX32 R25, R29, R191, 0x1, P1 ;  /* 0x000000bf1d197211 */ /* 0x000fe200008f0eff */
[----:B------:R-:W-:Y:S01]  /*7ac0*/  IMAD R167, R17, 0x1a, RZ ;  /* 0x0000001a11a77824 */ /* 0x000fe200078e02ff */
[----:B--2---:R-:W-:Y:S01]  /*7ad0*/  LEA R18, R39, R16, 0x2 ;  /* 0x0000001027127211 */ /* 0x004fe200078e10ff */
[----:B------:R0:W-:Y:S01]  /*7ae0*/  STL.64 [R1+0x3c0], R40 ;  /* 0x0003c02801007387 */ /* 0x0001e20000100a00 */
[C---:B------:R-:W-:Y:S01]  /*7af0*/  LEA R26, P1, R32.reuse, R37, 0x1 ;  /* 0x00000025201a7211 */ /* 0x040fe200078208ff */
[----:B------:R-:W-:Y:S01]  /*7b00*/  IMAD R169, R17, 0x34, RZ ;  /* 0x0000003411a97824 */ /* 0x000fe200078e02ff */
[----:B------:R-:W-:Y:S01]  /*7b10*/  CS2R R98, SRZ ;  /* 0x0000000000627805 */ /* 0x000fe2000001ff00 */
[----:B------:R-:W-:Y:S01]  /*7b20*/  IMAD R19, R39, 0x4, R18 ;  /* 0x0000000427137824 */ /* 0x000fe200078e0212 */
[----:B------:R1:W-:Y:S01]  /*7b30*/  STL.64 [R1+0x3b8], R22 ;  /* 0x0003b81601007387 */ /* 0x0003e20000100a00 */
[----:B------:R-:W-:Y:S01]  /*7b40*/  LEA.HI.X.SX32 R27, R32, R191, 0x1, P1 ;  /* 0x000000bf201b7211 */ /* 0x000fe200008f0eff */
[C---:B------:R-:W-:Y:S01]  /*7b50*/  IMAD R176, R17.reuse, 0x33, RZ ;  /* 0x0000003311b07824 */ /* 0x040fe200078e02ff */
[----:B------:R-:W-:Y:S01]  /*7b60*/  CS2R R100, SRZ ;  /* 0x0000000000647805 */ /* 0x000fe2000001ff00 */
[----:B------:R2:W-:Y:S01]  /*7b70*/  STL.64 [R1+0x3b0], R20 ;  /* 0x0003b01401007387 */ /* 0x0005e20000100a00 */
[----:B------:R-:W-:Y:S01]  /*7b80*/  IMAD R179, R17, 0xd, RZ ;  /* 0x0000000d11b37824 */ /* 0x000fe200078e02ff */
[----:B------:R-:W-:-:S02]  /*7b90*/  CS2R R102, SRZ ;  /* 0x0000000000667805 */ /* 0x000fc4000001ff00 */
[C---:B0-----:R-:W-:Y:S01]  /*7ba0*/  LEA R40, P0, R28.reuse, R37, 0x1 ;  /* 0x000000251c287211 */ /* 0x041fe200078008ff */
[C---:B------:R-:W-:Y:S01]  /*7bb0*/  IMAD R166, R17.reuse, 0x68, RZ ;  /* 0x0000006811a67824 */ /* 0x040fe200078e02ff */
[----:B------:R-:W-:Y:S01]  /*7bc0*/  CS2R R104, SRZ ;  /* 0x0000000000687805 */ /* 0x000fe2000001ff00 */
[C---:B------:R-:W-:Y:S01]  /*7bd0*/  IMAD R168, R17.reuse, 0x6a, RZ ;  /* 0x0000006a11a87824 */ /* 0x040fe200078e02ff */
[----:B------:R-:W-:Y:S01]  /*7be0*/  LEA.HI.X.SX32 R41, R28, R191, 0x1, P0 ;  /* 0x000000bf1c297211 */ /* 0x000fe200000f0eff */
[C---:B------:R-:W-:Y:S01]  /*7bf0*/  IMAD R173, R17.reuse, 0x36, RZ ;  /* 0x0000003611ad7824 */ /* 0x040fe200078e02ff */
[CC--:B-1----:R-:W-:Y:S01]  /*7c00*/  LEA R22, P2, R30.reuse, R37.reuse, 0x1 ;  /* 0x000000251e167211 */ /* 0x0c2fe200078408ff */
[----:B------:R-:W-:Y:S01]  /*7c10*/  IMAD R170, R17, 0x6c, RZ ;  /* 0x0000006c11aa7824 */ /* 0x000fe200078e02ff */
[----:B------:R-:W-:Y:S01]  /*7c20*/  LEA R28, P0, R31, R37, 0x1 ;  /* 0x000000251f1c7211 */ /* 0x000fe200078008ff */
[----:B------:R-:W-:Y:S01]  /*7c30*/  STL.64 [R1+0x3a8], R40 ;  /* 0x0003a82801007387 */ /* 0x000fe20000100a00 */
[----:B--2---:R-:W-:Y:S01]  /*7c40*/  LEA R20, R39, R19, 0x2 ;  /* 0x0000001327147211 */ /* 0x004fe200078e10ff */
[----:B------:R-:W-:Y:S01]  /*7c50*/  IMAD R171, R17, 0x6e, RZ ;  /* 0x0000006e11ab7824 */ /* 0x000fe200078e02ff */
[-C--:B------:R-:W-:Y:S01]  /*7c60*/  LEA.HI.X.SX32 R23, R30, R191.reuse, 0x1, P2 ;  /* 0x000000bf1e177211 */ /* 0x080fe200010f0eff */
[----:B------:R0:W-:Y:S01]  /*7c70*/  STL.64 [R1+0x3a0], R24 ;  /* 0x0003a01801007387 */ /* 0x0001e20000100a00 */
[----:B------:R-:W-:Y:S01]  /*7c80*/  LEA.HI.X.SX32 R29, R31, R191, 0x1, P0 ;  /* 0x000000bf1f1d7211 */ /* 0x000fe200000f0eff */
[----:B------:R-:W-:Y:S01]  /*7c90*/  IMAD R21, R39, 0x4, R20 ;  /* 0x0000000427157824 */ /* 0x000fe200078e0214 */
[----:B------:R-:W-:Y:S01]  /*7ca0*/  LEA R30, P0, R34, R37, 0x1 ;  /* 0x00000025221e7211 */ /* 0x000fe200078008ff */
[----:B------:R1:W-:Y:S01]  /*7cb0*/  STL.64 [R1+0x398], R22 ;  /* 0x0003981601007387 */ /* 0x0003e20000100a00 */
[----:B------:R-:W-:Y:S01]  /*7cc0*/  IMAD R184, R17, 0x35, RZ ;  /* 0x0000003511b87824 */ /* 0x000fe200078e02ff */
[----:B------:R-:W-:-:S02]  /*7cd0*/  CS2R R106, SRZ ;  /* 0x00000000006a7805 */ /* 0x000fc4000001ff00 */
[----:B------:R-:W-:Y:S01]  /*7ce0*/  LEA.HI.X.SX32 R31, R34, R191, 0x1, P0 ;  /* 0x000000bf221f7211 */ /* 0x000fe200000f0eff */
[----:B------:R2:W-:Y:S01]  /*7cf0*/  STL.64 [R1+0x390], R28 ;  /* 0x0003901c01007387 */ /* 0x0005e20000100a00 */
[C---:B------:R-:W-:Y:S01]  /*7d00*/  IMAD R185, R17.reuse, 0x1b, RZ ;  /* 0x0000001b11b97824 */ /* 0x040fe200078e02ff */
[----:B------:R-:W-:Y:S01]  /*7d10*/  CS2R R34, SRZ ;  /* 0x0000000000227805 */ /* 0x000fe2000001ff00 */
[----:B------:R-:W-:Y:S01]  /*7d20*/  IMAD R187, R17, 0x37, RZ ;  /* 0x0000003711bb7824 */ /* 0x000fe200078e02ff */
[----:B0-----:R-:W-:Y:S01]  /*7d30*/  LEA R24, P2, R33, R37, 0x1 ;  /* 0x0000002521187211 */ /* 0x001fe200078408ff */
[----:B------:R0:W-:Y:S01]  /*7d40*/  STL.64 [R1+0x388], R26 ;  /* 0x0003881a01007387 */ /* 0x0001e20000100a00 */
[----:B------:R-:W-:Y:S01]  /*7d50*/  IMAD R177, R17, 0xe, RZ ;  /* 0x0000000e11b17824 */ /* 0x000fe200078e02ff */
[----:B------:R-:W-:Y:S02]  /*7d60*/  CS2R R40, SRZ ;  /* 0x0000000000287805 */ /* 0x000fe4000001ff00 */
[----:B-1----:R-:W-:Y:S01]  /*7d70*/  LEA R22, R39, R21, 0x2 ;  /* 0x0000001527167211 */ /* 0x002fe200078e10ff */
[----:B------:R-:W-:Y:S01]  /*7d80*/  IMAD R180, R17, 0x1c, RZ ;  /* 0x0000001c11b47824 */ /* 0x000fe200078e02ff */
[----:B------:R-:W-:Y:S01]  /*7d90*/  LEA.HI.X.SX32 R25, R33, R191, 0x1, P2 ;  /* 0x000000bf21197211 */ /* 0x000fe200010f0eff */
[----:B------:R-:W-:Y:S01]  /*7da0*/  IMAD R181, R17, 0x38, RZ ;  /* 0x0000003811b57824 */ /* 0x000fe200078e02ff */
[C---:B--2---:R-:W-:Y:S01]  /*7db0*/  LEA R28, P1, R2.reuse, R37, 0x1 ;  /* 0x00000025021c7211 */ /* 0x044fe200078208ff */
[----:B------:R-:W-:Y:S01]  /*7dc0*/  IMAD R23, R39, 0x4, R22 ;  /* 0x0000000427177824 */ /* 0x000fe200078e0216 */
[----:B------:R-:W-:Y:S01]  /*7dd0*/  CS2R R32, SRZ ;  /* 0x0000000000207805 */ /* 0x000fe2000001ff00 */
[----:B------:R1:W-:Y:S01]  /*7de0*/  STL.64 [R1+0x380], R24 ;  /* 0x0003801801007387 */ /* 0x0003e20000100a00 */
[----:B------:R-:W-:Y:S01]  /*7df0*/  LEA.HI.X.SX32 R29, R2, R191, 0x1, P1 ;  /* 0x000000bf021d7211 */ /* 0x000fe200008f0eff */
[C---:B------:R-:W-:Y:S01]  /*7e00*/  IMAD R189, R17.reuse, 0x7, RZ ;  /* 0x0000000711bd7824 */ /* 0x040fe200078e02ff */
[----:B0-----:R-:W-:Y:S01]  /*7e10*/  LEA R26, P2, R0, R37, 0x1 ;  /* 0x00000025001a7211 */ /* 0x001fe200078408ff */
        /* <DEDUP_REMOVED lines=8> */
[----:B-1----:R-:W-:Y:S01]  /*7ea0*/  LEA R24, R39, R23, 0x2 ;  /* 0x0000001727187211 */ /* 0x002fe200078e10ff */
[----:B------:R1:W-:Y:S01]  /*7eb0*/  STL.64 [R1+0x368], R26 ;  /* 0x0003681a01007387 */ /* 0x0003e20000100a00 */
[----:B------:R-:W-:Y:S01]  /*7ec0*/  IMAD R182, R17, 0x74, RZ ;  /* 0x0000007411b67824 */ /* 0x000fe200078e02ff */
[----:B------:R-:W-:Y:S02]  /*7ed0*/  CS2R R112, SRZ ;  /* 0x0000000000707805 */ /* 0x000fe4000001ff00 */
[-C--:B0-----:R-:W-:Y:S01]  /*7ee0*/  LEA R30, P0, R5, R37.reuse, 0x1 ;  /* 0x00000025051e7211 */ /* 0x081fe200078008ff */
[----:B------:R-:W-:Y:S01]  /*7ef0*/  IMAD R0, R39, 0x4, R24 ;  /* 0x0000000427007824 */ /* 0x000fe200078e0218 */
[----:B------:R-:W-:Y:S01]  /*7f00*/  CS2R R114, SRZ ;  /* 0x0000000000727805 */ /* 0x000fe2000001ff00 */
[C---:B------:R-:W-:Y:S01]  /*7f10*/  IMAD R196, R17.reuse, 0x1d, RZ ;  /* 0x0000001d11c47824 */ /* 0x040fe200078e02ff */
[C---:B--2---:R-:W-:Y:S01]  /*7f20*/  LEA R28, P1, R6.reuse, R37, 0x1 ;  /* 0x00000025061c7211 */ /* 0x044fe200078208ff */
[----:B------:R-:W-:Y:S01]  /*7f30*/  IMAD R195, R17, 0x39, RZ ;  /* 0x0000003911c37824 */ /* 0x000fe200078e02ff */
[-C--:B------:R-:W-:Y:S01]  /*7f40*/  LEA.HI.X.SX32 R31, R5, R191.reuse, 0x1, P0 ;  /* 0x000000bf051f7211 */ /* 0x080fe200000f0eff */
[C---:B------:R-:W-:Y:S01]  /*7f50*/  IMAD R183, R17.reuse, 0x76, RZ ;  /* 0x0000007611b77824 */ /* 0x040fe200078e02ff */
[----:B------:R-:W-:Y:S01]  /*7f60*/  LEA.HI.X.SX32 R29, R6, R191, 0x1, P1 ;  /* 0x000000bf061d7211 */ /* 0x000fe200008f0eff */
[----:B------:R-:W-:Y:S01]  /*7f70*/  IMAD R198, R17, 0x3b, RZ ;  /* 0x0000003b11c67824 */ /* 0x000fe200078e02ff */
[----:B-1----:R-:W-:Y:S01]  /*7f80*/  LEA R26, P2, R7, R37, 0x1 ;  /* 0x00000025071a7211 */ /* 0x002fe200078408ff */
[----:B------:R0:W-:Y:S01]  /*7f90*/  STL.64 [R1+0x360], R30 ;  /* 0x0003601e01007387 */ /* 0x0001e20000100a00 */
[----:B------:R-:W-:Y:S01]  /*7fa0*/  LEA R2, R39, R0, 0x2 ;  /* 0x0000000027027211 */ /* 0x000fe200078e10ff */
[----:B------:R-:W-:Y:S01]  /*7fb0*/  IMAD R190, R17, 0x1e, RZ ;  /* 0x0000001e11be7824 */ /* 0x000fe200078e02ff */
[----:B------:R-:W-:Y:S01]  /*7fc0*/  LEA.HI.X.SX32 R27, R7, R191, 0x1, P2 ;  /* 0x000000bf071b7211 */ /* 0x000fe200010f0eff */
[----:B------:R1:W-:Y:S01]  /*7fd0*/  STL.64 [R1+0x358], R28 ;  /* 0x0003581c01007387 */ /* 0x0003e20000100a00 */
[----:B------:R-:W-:Y:S01]  /*7fe0*/  IMAD R192, R17, 0x3c, RZ ;  /* 0x0000003c11c07824 */ /* 0x000fe200078e02ff */
[----:B------:R-:W-:Y:S01]  /*7ff0*/  CS2R R116, SRZ ;  /* 0x0000000000747805 */ /* 0x000fe2000001ff00 */
[----:B------:R-:W-:Y:S01]  /*8000*/  IMAD R5, R39, 0x4, R2 ;  /* 0x0000000427057824 */ /* 0x000fe200078e0202 */
[----:B------:R2:W-:Y:S01]  /*8010*/  STL.64 [R1+0x350], R26 ;  /* 0x0003501a01007387 */ /* 0x0005e20000100a00 */
[C---:B------:R-:W-:Y:S01]  /*8020*/  IMAD R188, R17.reuse, 0x78, RZ ;  /* 0x0000007811bc7824 */ /* 0x040fe200078e02ff */
[----:B------:R-:W-:Y:S01]  /*8030*/  CS2R R118, SRZ ;  /* 0x0000000000767805 */ /* 0x000fe2000001ff00 */
[C---:B------:R-:W-:Y:S01]  /*8040*/  IMAD R199, R17.reuse, 0xf, RZ ;  /* 0x0000000f11c77824 */ /* 0x040fe200078e02ff */
[C---:B0-----:R-:W-:Y:S01]  /*8050*/  LEA R30, P0, R8.reuse, R37, 0x1 ;  /* 0x00000025081e7211 */ /* 0x041fe200078008ff */
[----:B------:R-:W-:Y:S01]  /*8060*/  IMAD R197, R17, 0x3e, RZ ;  /* 0x0000003e11c57824 */ /* 0x000fe200078e02ff */
[----:B------:R-:W-:Y:S01]  /*8070*/  LEA R6, R39, R5, 0x2 ;  /* 0x0000000527067211 */ /* 0x000fe200078e10ff */
[----:B------:R-:W-:Y:S01]  /*8080*/  IMAD R193, R17, 0x7c, RZ ;  /* 0x0000007c11c17824 */ /* 0x000fe200078e02ff */
[----:B-1----:R-:W-:Y:S01]  /*8090*/  LEA R28, P1, R11, R37, 0x1 ;  /* 0x000000250b1c7211 */ /* 0x002fe200078208ff */
[----:B------:R-:W-:Y:S01]  /*80a0*/  IMAD R201, R17, 0x3d, RZ ;  /* 0x0000003d11c97824 */ /* 0x000fe200078e02ff */
[----:B------:R-:W-:Y:S01]  /*80b0*/  LEA.HI.X.SX32 R31, R8, R191, 0x1, P0 ;  /* 0x000000bf081f7211 */ /* 0x000fe200000f0eff */
[----:B------:R-:W-:Y:S01]  /*80c0*/  IMAD R7, R39, 0x4, R6 ;  /* 0x0000000427077824 */ /* 0x000fe200078e0206 */
[C---:B--2---:R-:W-:Y:S01]  /*80d0*/  LEA R26, P2, R14.reuse, R37, 0x1 ;  /* 0x000000250e1a7211 */ /* 0x044fe200078408ff */
[----:B------:R-:W-:Y:S01]  /*80e0*/  IMAD R202, R17, 0x1f, RZ ;  /* 0x0000001f11ca7824 */ /* 0x000fe200078e02ff */
[-C--:B------:R-:W-:Y:S01]  /*80f0*/  LEA.HI.X.SX32 R29, R11, R191.reuse, 0x1, P1 ;  /* 0x000000bf0b1d7211 */ /* 0x080fe200008f0eff */
[----:B------:R-:W-:Y:S01]  /*8100*/  STL.64 [R1+0x348], R30 ;  /* 0x0003481e01007387 */ /* 0x000fe20000100a00 */
[----:B------:R-:W-:Y:S01]  /*8110*/  LEA.HI.X.SX32 R27, R14, R191, 0x1, P2 ;  /* 0x000000bf0e1b7211 */ /* 0x000fe200010f0eff */
[----:B------:R-:W-:Y:S01]  /*8120*/  IMAD R194, R17, 0x7e, RZ ;  /* 0x0000007e11c27824 */ /* 0x000fe200078e02ff */
[C---:B------:R-:W-:Y:S01]  /*8130*/  LEA R10, P2, R18.reuse, R37, 0x1 ;  /* 0x00000025120a7211 */ /* 0x040fe200078408ff */
[----:B------:R0:W-:Y:S01]  /*8140*/  STL.64 [R1+0x340], R28 ;  /* 0x0003401c01007387 */ /* 0x0001e20000100a00 */
[----:B------:R-:W-:Y:S01]  /*8150*/  LEA R8, R39, R7, 0x2 ;  /* 0x0000000727087211 */ /* 0x000fe200078e10ff */
[C---:B------:R-:W-:Y:S01]  /*8160*/  IMAD R203, R17.reuse, 0x3f, RZ ;  /* 0x0000003f11cb7824 */ /* 0x040fe200078e02ff */
[----:B------:R-:W-:Y:S01]  /*8170*/  LEA.HI.X.SX32 R11, R18, R191, 0x1, P2 ;  /* 0x000000bf120b7211 */ /* 0x000fe200010f0eff */
[----:B------:R1:W-:Y:S01]  /*8180*/  STL.64 [R1+0x338], R26 ;  /* 0x0003381a01007387 */ /* 0x0003e20000100a00 */
[C---:B------:R-:W-:Y:S01]  /*8190*/  IMAD.SHL.U32 R200, R17.reuse, 0x2, RZ ;  /* 0x0000000211c87824 */ /* 0x040fe200078e00ff */
[----:B------:R-:W-:Y:S01]  /*81a0*/  CS2R R120, SRZ ;  /* 0x0000000000787805 */ /* 0x000fe2000001ff00 */
[C---:B------:R-:W-:Y:S01]  /*81b0*/  IMAD.SHL.U32 R206, R17.reuse, 0x8, RZ ;  /* 0x0000000811ce7824 */ /* 0x040fe200078e00ff */
[----:B------:R2:W-:Y:S01]  /*81c0*/  STL.64 [R1+0x320], R10 ;  /* 0x0003200a01007387 */ /* 0x0005e20000100a00 */
[----:B------:R-:W-:Y:S01]  /*81d0*/  IMAD.SHL.U32 R204, R17, 0x20, RZ ;  /* 0x0000002011cc7824 */ /* 0x000fe200078e00ff */
[----:B------:R-:W-:-:S02]  /*81e0*/  CS2R R122, SRZ ;  /* 0x00000000007a7805 */ /* 0x000fc4000001ff00 */
[----:B------:R-:W-:Y:S02]  /*81f0*/  CS2R R124, SRZ ;  /* 0x00000000007c7805 */ /* 0x000fe4000001ff00 */
[CC--:B0-----:R-:W-:Y:S02]  /*8200*/  LEA R28, P0, R15.reuse, R37.reuse, 0x1 ;  /* 0x000000250f1c7211 */ /* 0x0c1fe400078008ff */
[----:B------:R-:W-:Y:S02]  /*8210*/  CS2R R126, SRZ ;  /* 0x00000000007e7805 */ /* 0x000fe4000001ff00 */
[----:B------:R-:W-:Y:S01]  /*8220*/  CS2R R128, SRZ ;  /* 0x0000000000807805 */ /* 0x000fe2000001ff00 */
[----:B------:R-:W-:Y:S01]  /*8230*/  UIADD3.64 UR12, UR50, 0x1fe, URZ ;  /* 0x000001fe320c7897 */ /* 0x000fe2000fffe03f */
[C---:B-1----:R-:W-:Y:S01]  /*8240*/  LEA R26, P1, R16.reuse, R37, 0x1 ;  /* 0x00000025101a7211 */ /* 0x042fe200078208ff */
[----:B------:R-:W-:Y:S01]  /*8250*/  UIADD3.64 UR8, UR50, 0x200, URZ ;  /* 0x0000020032087897 */ /* 0x000fe2000fffe03f */
[-C--:B------:R-:W-:Y:S01]  /*8260*/  LEA.HI.X.SX32 R29, R15, R191.reuse, 0x1, P0 ;  /* 0x000000bf0f1d7211 */ /* 0x080fe200000f0eff */
[----:B------:R-:W-:Y:S01]  /*8270*/  UMOV UR61, URZ ;  /* 0x0000003f003d7c82 */ /* 0x000fe20008000000 */
[----:B------:R-:W-:Y:S01]  /*8280*/  LEA.HI.X.SX32 R27, R16, R191, 0x1, P1 ;  /* 0x000000bf101b7211 */ /* 0x000fe200008f0eff */
[----:B--2---:R-:W-:Y:S01]  /*8290*/  IMAD R11, R39, 0x4, R8 ;  /* 0x00000004270b7824 */ /* 0x004fe200078e0208 */
[C---:B------:R-:W-:Y:S01]  /*82a0*/  LEA R30, P0, R19.reuse, R37, 0x1 ;  /* 0x00000025131e7211 */ /* 0x040fe200078008ff */
[----:B------:R0:W-:Y:S01]  /*82b0*/  STL.64 [R1+0x330], R28 ;  /* 0x0003301c01007387 */ /* 0x0001e20000100a00 */
[----:B------:R-:W-:Y:S01]  /*82c0*/  UMOV UR60, URZ ;  /* 0x0000003f003c7c82 */ /* 0x000fe20008000000 */
[----:B------:R-:W-:Y:S01]  /*82d0*/  UIADD3.64 UR14, UR50, 0x2, URZ ;  /* 0x00000002320e7897 */ /* 0x000fe2000fffe03f */
[----:B------:R-:W-:Y:S01]  /*82e0*/  LEA.HI.X.SX32 R31, R19, R191, 0x1, P0 ;  /* 0x000000bf131f7211 */ /* 0x000fe200000f0eff */
[----:B------:R1:W-:Y:S01]  /*82f0*/  STL.64 [R1+0x328], R26 ;  /* 0x0003281a01007387 */ /* 0x0003e20000100a00 */
[----:B------:R-:W-:Y:S01]  /*8300*/  LEA R14, R39, R11, 0x2 ;  /* 0x0000000b270e7211 */ /* 0x000fe200078e10ff */
[----:B------:R-:W-:-:S02]  /*8310*/  UIADD3.64 UR18, UR50, 0x4, URZ ;  /* 0x0000000432127897 */ /* 0x000fc4000fffe03f */
[----:B------:R2:W-:Y:S01]  /*8320*/  STL.64 [R1+0x318], R30 ;  /* 0x0003181e01007387 */ /* 0x0005e20000100a00 */
[----:B------:R-:W-:Y:S01]  /*8330*/  UIADD3.64 UR12, UR50, 0x202, URZ ;  /* 0x00000202320c7897 */ /* 0x000fe2000fffe03f */
[C---:B------:R-:W-:Y:S01]  /*8340*/  IMAD R15, R39.reuse, 0x4, R14 ;  /* 0x00000004270f7824 */ /* 0x040fe200078e020e */
[----:B------:R-:W-:Y:S01]  /*8350*/  UIADD3.64 UR8, UR50, 0x204, URZ ;  /* 0x0000020432087897 */ /* 0x000fe2000fffe03f */
[C---:B0-----:R-:W-:Y:S01]  /*8360*/  LEA R28, P1, R20.reuse, R37, 0x1 ;  /* 0x00000025141c7211 */ /* 0x041fe200078208ff */
[----:B------:R-:W-:Y:S02]  /*8370*/  UIADD3.64 UR58, UR50, 0x3fe, URZ ;  /* 0x000003fe323a7897 */ /* 0x000fe4000fffe03f */
[----:B------:R-:W-:Y:S01]  /*8380*/  LEA R16, R39, R15, 0x2 ;  /* 0x0000000f27107211 */ /* 0x000fe200078e10ff */
[----:B------:R-:W-:Y:S01]  /*8390*/  UIADD3.64 UR22, UR50, 0x400, URZ ;  /* 0x0000040032167897 */ /* 0x000fe2000fffe03f */
[----:B-1----:R-:W-:Y:S01]  /*83a0*/  LEA R26, P2, R21, R37, 0x1 ;  /* 0x00000025151a7211 */ /* 0x002fe200078408ff */
[----:B------:R-:W-:Y:S01]  /*83b0*/  UIADD3.64 UR26, UR50, 0x402, URZ ;  /* 0x00000402321a7897 */ /* 0x000fe2000fffe03f */
[----:B------:R-:W-:-:S02]  /*83c0*/  LEA.HI.X.SX32 R29, R20, R191, 0x1, P1 ;  /* 0x000000bf141d7211 */ /* 0x000fc400008f0eff */
[----:B--2---:R-:W-:Y:S02]  /*83d0*/  CS2R R30, SRZ ;  /* 0x00000000001e7805 */ /* 0x004fe4000001ff00 */
[----:B------:R-:W-:Y:S01]  /*83e0*/  LEA.HI.X.SX32 R27, R21, R191, 0x1, P2 ;  /* 0x000000bf151b7211 */ /* 0x000fe200010f0eff */
[----:B------:R-:W-:Y:S01]  /*83f0*/  UIADD3.64 UR30, UR50, 0x404, URZ ;  /* 0x00000404321e7897 */ /* 0x000fe2000fffe03f */
[C---:B------:R-:W-:Y:S01]  /*8400*/  LEA R18, P2, R24.reuse, R37, 0x1 ;  /* 0x0000002518127211 */ /* 0x040fe200078408ff */
[----:B------:R0:W-:Y:S01]  /*8410*/  STL.64 [R1+0x310], R28 ;  /* 0x0003101c01007387 */ /* 0x0001e20000100a00 */
[----:B------:R-:W-:Y:S02]  /*8420*/  UIADD3.64 UR34, UR50, 0x5fe, URZ ;  /* 0x000005fe32227897 */ /* 0x000fe4000fffe03f */
[----:B------:R-:W-:Y:S01]  /*8430*/  LEA.HI.X.SX32 R19, R24, R191, 0x1, P2 ;  /* 0x000000bf18137211 */ /* 0x000fe200010f0eff */
[----:B------:R1:W-:Y:S01]  /*8440*/  STL.64 [R1+0x308], R26 ;  /* 0x0003081a01007387 */ /* 0x0003e20000100a00 */
[----:B------:R-:W-:Y:S01]  /*8450*/  LEA R20, P2, R5, R37, 0x1 ;  /* 0x0000002505147211 */ /* 0x000fe200078408ff */
[----:B------:R-:W-:-:S02]  /*8460*/  UIADD3.64 UR38, UR50, 0x600, URZ ;  /* 0x0000060032267897 */ /* 0x000fc4000fffe03f */
[----:B------:R2:W-:Y:S01]  /*8470*/  STL.64 [R1+0x2f0], R18 ;  /* 0x0002f01201007387 */ /* 0x0005e20000100a00 */
[----:B------:R-:W-:Y:S01]  /*8480*/  LEA.HI.X.SX32 R21, R5, R191, 0x1, P2 ;  /* 0x000000bf05157211 */ /* 0x000fe200010f0eff */
[----:B------:R-:W-:Y:S01]  /*8490*/  UIADD3.64 UR42, UR50, 0x602, URZ ;  /* 0x00000602322a7897 */ /* 0x000fe2000fffe03f */
[CC--:B0-----:R-:W-:Y:S01]  /*84a0*/  LEA R28, P0, R22.reuse, R37.reuse, 0x1 ;  /* 0x00000025161c7211 */ /* 0x0c1fe200078008ff */
[----:B------:R-:W-:Y:S01]  /*84b0*/  UIADD3.64 UR46, UR50, 0x604, URZ ;  /* 0x00000604322e7897 */ /* 0x000fe2000fffe03f */
[----:B------:R-:W-:Y:S01]  /*84c0*/  ULDC UR5, c[0x0][0x238] ;  /* 0x00008e0000057ab9 */ /* 0x000fe20000000800 */
[C---:B-1----:R-:W-:Y:S01]  /*84d0*/  LEA R26, P1, R23.reuse, R37, 0x1 ;  /* 0x00000025171a7211 */ /* 0x042fe200078208ff */
[----:B------:R-:W-:Y:S01]  /*84e0*/  UMOV UR11, 0x40000040 ;  /* 0x40000040000b7882 */ /* 0x000fe20000000000 */
[-C--:B------:R-:W-:Y:S02]  /*84f0*/  LEA.HI.X.SX32 R29, R22, R191.reuse, 0x1, P0 ;  /* 0x000000bf161d7211 */ /* 0x080fe400000f0eff */
[----:B------:R-:W-:Y:S01]  /*8500*/  LEA.HI.X.SX32 R27, R23, R191, 0x1, P1 ;  /* 0x000000bf171b7211 */ /* 0x000fe200008f0eff */
[C---:B--2---:R-:W-:Y:S01]  /*8510*/  IMAD R18, R39.reuse, 0x4, R16 ;  /* 0x0000000427127824 */ /* 0x044fe200078e0210 */
[C---:B------:R-:W-:Y:S01]  /*8520*/  LEA R22, P1, R2.reuse, R37, 0x1 ;  /* 0x0000002502167211 */ /* 0x040fe200078208ff */
[----:B------:R0:W-:Y:S03]  /*8530*/  STL.64 [R1+0x300], R28 ;  /* 0x0003001c01007387 */ /* 0x0001e60000100a00 */
[----:B------:R-:W-:Y:S01]  /*8540*/  LEA R19, R39, R18, 0x2 ;  /* 0x0000001227137211 */ /* 0x000fe200078e10ff */
[----:B------:R1:W-:Y:S01]  /*8550*/  STL.64 [R1+0x2f8], R26 ;  /* 0x0002f81a01007387 */ /* 0x0003e20000100a00 */
[----:B------:R-:W-:-:S02]  /*8560*/  LEA.HI.X.SX32 R23, R2, R191, 0x1, P1 ;  /* 0x000000bf02177211 */ /* 0x000fc400008f0eff */
[----:B0-----:R-:W-:Y:S02]  /*8570*/  CS2R R28, SRZ ;  /* 0x00000000001c7805 */ /* 0x001fe4000001ff00 */
[----:B-1----:R-:W-:-:S04]  /*8580*/  LEA R26, P0, R0, R37, 0x1 ;  /* 0x00000025001a7211 */ /* 0x002fc800078008ff */
[----:B------:R-:W-:Y:S01]  /*8590*/  LEA.HI.X.SX32 R27, R0, R191, 0x1, P0 ;  /* 0x000000bf001b7211 */ /* 0x000fe200000f0eff */
[----:B------:R-:W-:Y:S01]  /*85a0*/  IMAD R0, R39, 0x4, R19 ;  /* 0x0000000427007824 */ /* 0x000fe200078e0213 */
[----:B------:R-:W-:-:S03]  /*85b0*/  LEA R24, P0, R6, R37, 0x1 ;  /* 0x0000002506187211 */ /* 0x000fc600078008ff */
[----:B------:R0:W-:Y:S01]  /*85c0*/  STL.64 [R1+0x2e8], R26 ;  /* 0x0002e81a01007387 */ /* 0x0001e20000100a00 */
[----:B------:R-:W-:Y:S02]  /*85d0*/  LEA.HI.X.SX32 R25, R6, R191, 0x1, P0 ;  /* 0x000000bf06197211 */ /* 0x000fe400000f0eff */
[C---:B------:R-:W-:Y:S01]  /*85e0*/  LEA R2, R39.reuse, R0, 0x2 ;  /* 0x0000000027027211 */ /* 0x040fe200078e10ff */
[----:B------:R1:W-:Y:S04]  /*85f0*/  STL.64 [R1+0x2e0], R22 ;  /* 0x0002e01601007387 */ /* 0x0003e80000100a00 */
[----:B------:R2:W-:Y:S01]  /*8600*/  STL.64 [R1+0x2d8], R20 ;  /* 0x0002d81401007387 */ /* 0x0005e20000100a00 */
[----:B------:R-:W-:-:S03]  /*8610*/  IMAD R5, R39, 0x4, R2 ;  /* 0x0000000427057824 */ /* 0x000fc600078e0202 */
[----:B------:R3:W-:Y:S01]  /*8620*/  STL.64 [R1+0x2d0], R24 ;  /* 0x0002d01801007387 */ /* 0x0007e20000100a00 */
[----:B0-----:R-:W-:Y:S02]  /*8630*/  CS2R R26, SRZ ;  /* 0x00000000001a7805 */ /* 0x001fe4000001ff00 */
[----:B------:R-:W-:Y:S02]  /*8640*/  LEA R6, R39, R5, 0x2 ;  /* 0x0000000527067211 */ /* 0x000fe400078e10ff */
[CC--:B-1----:R-:W-:Y:S02]  /*8650*/  LEA R22, P1, R7.reuse, R37.reuse, 0x1 ;  /* 0x0000002507167211 */ /* 0x0c2fe400078208ff */
[C---:B--2---:R-:W-:Y:S02]  /*8660*/  LEA R20, P2, R8.reuse, R37, 0x1 ;  /* 0x0000002508147211 */ /* 0x044fe400078408ff */
[-C--:B------:R-:W-:Y:S01]  /*8670*/  LEA.HI.X.SX32 R23, R7, R191.reuse, 0x1, P1 ;  /* 0x000000bf07177211 */ /* 0x080fe200008f0eff */
[----:B------:R-:W-:Y:S01]  /*8680*/  IMAD R7, R39, 0x4, R6 ;  /* 0x0000000427077824 */ /* 0x000fe200078e0206 */
[----:B------:R-:W-:-:S02]  /*8690*/  LEA.HI.X.SX32 R21, R8, R191, 0x1, P2 ;  /* 0x000000bf08157211 */ /* 0x000fc400010f0eff */
[----:B---3--:R-:W-:Y:S01]  /*86a0*/  LEA R24, P0, R11, R37, 0x1 ;  /* 0x000000250b187211 */ /* 0x008fe200078008ff */
[----:B------:R0:W-:Y:S01]  /*86b0*/  STL.64 [R1+0x2c8], R22 ;  /* 0x0002c81601007387 */ /* 0x0001e20000100a00 */
[----:B------:R-:W-:Y:S02]  /*86c0*/  LEA R8, R39, R7, 0x2 ;  /* 0x0000000727087211 */ /* 0x000fe400078e10ff */
[----:B------:R-:W-:Y:S01]  /*86d0*/  LEA.HI.X.SX32 R25, R11, R191, 0x1, P0 ;  /* 0x000000bf0b197211 */ /* 0x000fe200000f0eff */
[----:B------:R1:W-:Y:S04]  /*86e0*/  STL.64 [R1+0x2c0], R20 ;  /* 0x0002c01401007387 */ /* 0x0003e80000100a00 */
[----:B------:R-:W-:Y:S01]  /*86f0*/  STL.64 [R1+0x2b8], R24 ;  /* 0x0002b81801007387 */ /* 0x000fe20000100a00 */
[----:B0-----:R-:W-:-:S02]  /*8700*/  LEA R22, P1, R14, R37, 0x1 ;  /* 0x000000250e167211 */ /* 0x001fc400078208ff */
[C---:B-1----:R-:W-:Y:S02]  /*8710*/  LEA R20, P2, R15.reuse, R37, 0x1 ;  /* 0x000000250f147211 */ /* 0x042fe400078408ff */
[-C--:B------:R-:W-:Y:S02]  /*8720*/  LEA.HI.X.SX32 R23, R14, R191.reuse, 0x1, P1 ;  /* 0x000000bf0e177211 */ /* 0x080fe400008f0eff */
[----:B------:R-:W-:Y:S02]  /*8730*/  LEA.HI.X.SX32 R21, R15, R191, 0x1, P2 ;  /* 0x000000bf0f157211 */ /* 0x000fe400010f0eff */
[C---:B------:R-:W-:Y:S01]  /*8740*/  LEA R10, P2, R19.reuse, R37, 0x1 ;  /* 0x00000025130a7211 */ /* 0x040fe200078408ff */
[----:B------:R0:W-:Y:S03]  /*8750*/  STL.64 [R1+0x2b0], R22 ;  /* 0x0002b01601007387 */ /* 0x0001e60000100a00 */
[----:B------:R-:W-:Y:S01]  /*8760*/  LEA.HI.X.SX32 R11, R19, R191, 0x1, P2 ;  /* 0x000000bf130b7211 */ /* 0x000fe200010f0eff */
[----:B------:R1:W-:Y:S04]  /*8770*/  STL.64 [R1+0x2a8], R20 ;  /* 0x0002a81401007387 */ /* 0x0003e80000100a00 */
[----:B------:R2:W-:Y:S01]  /*8780*/  STL.64 [R1+0x290], R10 ;  /* 0x0002900a01007387 */ /* 0x0005e20000100a00 */
[----:B0-----:R-:W-:-:S02]  /*8790*/  LEA R22, P0, R16, R37, 0x1 ;  /* 0x0000002510167211 */ /* 0x001fc400078008ff */
[----:B-1----:R-:W-:Y:S02]  /*87a0*/  LEA R20, P1, R18, R37, 0x1 ;  /* 0x0000002512147211 */ /* 0x002fe400078208ff */
[-C--:B------:R-:W-:Y:S01]  /*87b0*/  LEA.HI.X.SX32 R23, R16, R191.reuse, 0x1, P0 ;  /* 0x000000bf10177211 */ /* 0x080fe200000f0eff */
[----:B------:R-:W-:Y:S01]  /*87c0*/  IMAD R16, R17, 0x24, RZ ;  /* 0x0000002411107824 */ /* 0x000fe200078e02ff */
[----:B------:R-:W-:Y:S01]  /*87d0*/  LEA.HI.X.SX32 R21, R18, R191, 0x1, P1 ;  /* 0x000000bf12157211 */ /* 0x000fe200008f0eff */
[C---:B--2---:R-:W-:Y:S01]  /*87e0*/  IMAD R11, R39.reuse, 0x4, R8 ;  /* 0x00000004270b7824 */ /* 0x044fe200078e0208 */
[C---:B------:R-:W-:Y:S01]  /*87f0*/  LEA R24, P0, R0.reuse, R37, 0x1 ;  /* 0x0000002500187211 */ /* 0x040fe200078008ff */
[----:B------:R0:W-:Y:S03]  /*8800*/  STL.64 [R1+0x2a0], R22 ;  /* 0x0002a01601007387 */ /* 0x0001e60000100a00 */
[----:B------:R-:W-:Y:S01]  /*8810*/  LEA.HI.X.SX32 R25, R0, R191, 0x1, P0 ;  /* 0x000000bf00197211 */ /* 0x000fe200000f0eff */
[----:B------:R1:W-:Y:S01]  /*8820*/  STL.64 [R1+0x298], R20 ;  /* 0x0002981401007387 */ /* 0x0003e20000100a00 */
[----:B------:R-:W-:-:S03]  /*8830*/  LEA R14, R39, R11, 0x2 ;  /* 0x0000000b270e7211 */ /* 0x000fc600078e10ff */
[----:B------:R2:W-:Y:S02]  /*8840*/  STL.64 [R1+0x288], R24 ;  /* 0x0002881801007387 */ /* 0x0005e40000100a00 */
[----:B------:R-:W-:Y:S01]  /*8850*/  IMAD R0, R39, 0x4, R14 ;  /* 0x0000000427007824 */ /* 0x000fe200078e020e */
[CC--:B0-----:R-:W-:Y:S02]  /*8860*/  LEA R22, P1, R2.reuse, R37.reuse, 0x1 ;  /* 0x0000002502167211 */ /* 0x0c1fe400078208ff */
[C---:B-1----:R-:W-:Y:S02]  /*8870*/  LEA R20, P2, R5.reuse, R37, 0x1 ;  /* 0x0000002505147211 */ /* 0x042fe400078408ff */
[-C--:B------:R-:W-:Y:S02]  /*8880*/  LEA.HI.X.SX32 R23, R2, R191.reuse, 0x1, P1 ;  /* 0x000000bf02177211 */ /* 0x080fe400008f0eff */
[----:B------:R-:W-:Y:S02]  /*8890*/  LEA.HI.X.SX32 R21, R5, R191, 0x1, P2 ;  /* 0x000000bf05157211 */ /* 0x000fe400010f0eff */
[----:B--2---:R-:W-:-:S02]  /*88a0*/  CS2R R24, SRZ ;  /* 0x0000000000187805 */ /* 0x004fc4000001ff00 */
[C---:B------:R-:W-:Y:S01]  /*88b0*/  LEA R18, P2, R8.reuse, R37, 0x1 ;  /* 0x0000002508127211 */ /* 0x040fe200078408ff */
[----:B------:R0:W-:Y:S01]  /*88c0*/  STL.64 [R1+0x280], R22 ;  /* 0x0002801601007387 */ /* 0x0001e20000100a00 */
[----:B------:R-:W-:Y:S02]  /*88d0*/  LEA R2, R39, R0, 0x2 ;  /* 0x0000000027027211 */ /* 0x000fe400078e10ff */
[----:B------:R-:W-:Y:S01]  /*88e0*/  LEA.HI.X.SX32 R19, R8, R191, 0x1, P2 ;  /* 0x000000bf08137211 */ /* 0x000fe200010f0eff */
[----:B------:R1:W-:Y:S01]  /*88f0*/  STL.64 [R1+0x278], R20 ;  /* 0x0002781401007387 */ /* 0x0003e20000100a00 */
[----:B------:R-:W-:Y:S02]  /*8900*/  IMAD R8, R17, 0x22, RZ ;  /* 0x0000002211087824 */ /* 0x000fe400078e02ff */
[----:B------:R-:W-:-:S03]  /*8910*/  IMAD R5, R39, 0x4, R2 ;  /* 0x0000000427057824 */ /* 0x000fc600078e0202 */
[----:B------:R-:W-:Y:S02]  /*8920*/  IADD3 R218, P6, R8, R12, RZ ;  /* 0x0000000c08da7210 */ /* 0x000fe40007fde0ff */
[CC--:B0-----:R-:W-:Y:S02]  /*8930*/  LEA R22, P0, R6.reuse, R37.reuse, 0x1 ;  /* 0x0000002506167211 */ /* 0x0c1fe400078008ff */
[C---:B-1----:R-:W-:Y:S02]  /*8940*/  LEA R20, P1, R7.reuse, R37, 0x1 ;  /* 0x0000002507147211 */ /* 0x042fe400078208ff */
[-C--:B------:R-:W-:Y:S02]  /*8950*/  LEA.HI.X.SX32 R23, R6, R191.reuse, 0x1, P0 ;  /* 0x000000bf06177211 */ /* 0x080fe400000f0eff */
[----:B------:R-:W-:Y:S02]  /*8960*/  LEA.HI.X.SX32 R21, R7, R191, 0x1, P1 ;  /* 0x000000bf07157211 */ /* 0x000fe400008f0eff */
[----:B------:R-:W-:Y:S01]  /*8970*/  LEA R6, R39, R5, 0x2 ;  /* 0x0000000527067211 */ /* 0x000fe200078e10ff */
[----:B------:R0:W-:Y:S01]  /*8980*/  STL.64 [R1+0x270], R22 ;  /* 0x0002701601007387 */ /* 0x0001e20000100a00 */
[----:B------:R-:W-:-:S03]  /*8990*/  MOV R7, 0x3f800000 ;  /* 0x3f80000000077802 */ /* 0x000fc60000000f00 */
[----:B------:R1:W-:Y:S04]  /*89a0*/  STL.64 [R1+0x268], R20 ;  /* 0x0002681401007387 */ /* 0x0003e80000100a00 */
[----:B------:R2:W-:Y:S01]  /*89b0*/  STL.64 [R1+0x260], R18 ;  /* 0x0002601201007387 */ /* 0x0005e20000100a00 */
[CC--:B0-----:R-:W-:Y:S02]  /*89c0*/  LEA R22, P0, R11.reuse, R37.reuse, 0x1 ;  /* 0x000000250b167211 */ /* 0x0c1fe400078008ff */
[----:B-1----:R-:W-:Y:S02]  /*89d0*/  LEA R20, P1, R14, R37, 0x1 ;  /* 0x000000250e147211 */ /* 0x002fe400078208ff */
[----:B------:R-:W-:Y:S02]  /*89e0*/  LEA.HI.X.SX32 R23, R11, R191, 0x1, P0 ;  /* 0x000000bf0b177211 */ /* 0x000fe400000f0eff */
[----:B--2---:R-:W-:-:S02]  /*89f0*/  LEA R18, P2, R0, R37, 0x1 ;  /* 0x0000002500127211 */ /* 0x004fc400078408ff */
[-C--:B------:R-:W-:Y:S01]  /*8a00*/  LEA.HI.X.SX32 R21, R14, R191.reuse, 0x1, P1 ;  /* 0x000000bf0e157211 */ /* 0x080fe200008f0eff */
[----:B------:R0:W-:Y:S01]  /*8a10*/  STL.64 [R1+0x258], R22 ;  /* 0x0002581601007387 */ /* 0x0001e20000100a00 */
[----:B------:R-:W-:Y:S01]  /*8a20*/  LEA.HI.X.SX32 R19, R0, R191, 0x1, P2 ;  /* 0x000000bf00137211 */ /* 0x000fe200010f0eff */
[----:B------:R-:W-:Y:S01]  /*8a30*/  IMAD R0, R39, 0x4, R6 ;  /* 0x0000000427007824 */ /* 0x000fe200078e0206 */
[-C--:B------:R-:W-:Y:S01]  /*8a40*/  LEA R14, P2, R6, R37.reuse, 0x1 ;  /* 0x00000025060e7211 */ /* 0x080fe200078408ff */
[----:B------:R1:W-:Y:S01]  /*8a50*/  STL.64 [R1+0x250], R20 ;  /* 0x0002501401007387 */ /* 0x0003e20000100a00 */
[----:B------:R-:W-:Y:S02]  /*8a60*/  CS2R R38, SRZ ;  /* 0x0000000000267805 */ /* 0x000fe4000001ff00 */
[----:B------:R-:W-:Y:S01]  /*8a70*/  LEA R10, P3, R0, R37, 0x1 ;  /* 0x00000025000a7211 */ /* 0x000fe200078608ff */
[----:B------:R2:W-:Y:S01]  /*8a80*/  STL.64 [R1+0x248], R18 ;  /* 0x0002481201007387 */ /* 0x0005e20000100a00 */
[-C--:B------:R-:W-:Y:S01]  /*8a90*/  LEA.HI.X.SX32 R15, R6, R191.reuse, 0x1, P2 ;  /* 0x000000bf060f7211 */ /* 0x080fe200010f0eff */
[----:B------:R-:W-:Y:S01]  /*8aa0*/  IMAD.MOV.U32 R6, RZ, RZ, 0x3f800000 ;  /* 0x3f800000ff067424 */ /* 0x000fe200078e00ff */
[----:B------:R-:W-:Y:S01]  /*8ab0*/  LEA.HI.X.SX32 R11, R0, R191, 0x1, P3 ;  /* 0x000000bf000b7211 */ /* 0x000fe200018f0eff */
[C---:B0-----:R-:W-:Y:S01]  /*8ac0*/  IMAD R23, R17.reuse, 0x23, RZ ;  /* 0x0000002311177824 */ /* 0x041fe200078e02ff */
[----:B------:R-:W-:Y:S01]  /*8ad0*/  MOV R0, 0xff800000 ;  /* 0xff80000000007802 */ /* 0x000fe20000000f00 */
[----:B------:R-:W-:Y:S01]  /*8ae0*/  IMAD R22, R17, 0x50, RZ ;  /* 0x0000005011167824 */ /* 0x000fe200078e02ff */
[----:B-1----:R-:W-:-:S02]  /*8af0*/  LEA R20, P0, R2, R37, 0x1 ;  /* 0x0000002502147211 */ /* 0x002fc400078008ff */
[C---:B--2---:R-:W-:Y:S02]  /*8b00*/  LEA R18, P1, R5.reuse, R37, 0x1 ;  /* 0x0000002505127211 */ /* 0x044fe400078208ff */
[----:B------:R-:W-:Y:S02]  /*8b10*/  CS2R R36, SRZ ;  /* 0x0000000000247805 */ /* 0x000fe4000001ff00 */
[-C--:B------:R-:W-:Y:S02]  /*8b20*/  LEA.HI.X.SX32 R21, R2, R191.reuse, 0x1, P0 ;  /* 0x000000bf02157211 */ /* 0x080fe400000f0eff */
[----:B------:R-:W-:Y:S01]  /*8b30*/  LEA.HI.X.SX32 R19, R5, R191, 0x1, P1 ;  /* 0x000000bf05137211 */ /* 0x000fe200008f0eff */
[----:B------:R-:W-:Y:S01]  /*8b40*/  IMAD.MOV.U32 R5, RZ, RZ, 0x3f800000 ;  /* 0x3f800000ff057424 */ /* 0x000fe200078e00ff */
[----:B------:R-:W-:Y:S01]  /*8b50*/  MOV R2, RZ ;  /* 0x000000ff00027202 */ /* 0x000fe20000000f00 */
[----:B------:R0:W-:Y:S01]  /*8b60*/  STL.64 [R1+0x240], R20 ;  /* 0x0002401401007387 */ /* 0x0001e20000100a00 */
[----:B------:R-:W-:-:S03]  /*8b70*/  IMAD R191, R17, 0x7a, RZ ;  /* 0x0000007a11bf7824 */ /* 0x000fc600078e02ff */
[----:B------:R1:W-:Y:S04]  /*8b80*/  STL.64 [R1+0x238], R18 ;  /* 0x0002381201007387 */ /* 0x0003e80000100a00 */
[----:B------:R2:W-:Y:S04]  /*8b90*/  STL.64 [R1+0x230], R14 ;  /* 0x0002300e01007387 */ /* 0x0005e80000100a00 */
[----:B------:R3:W-:Y:S01]  /*8ba0*/  STL.64 [R1+0x228], R10 ;  /* 0x0002280a01007387 */ /* 0x0007e20000100a00 */
[C---:B0-----:R-:W-:Y:S02]  /*8bb0*/  IMAD R20, R17.reuse, 0x11, RZ ;  /* 0x0000001111147824 */ /* 0x041fe400078e02ff */
[C---:B------:R-:W-:Y:S01]  /*8bc0*/  IMAD R21, R17.reuse, 0x26, RZ ;  /* 0x0000002611157824 */ /* 0x040fe200078e02ff */
[----:B------:R0:W-:Y:S01]  /*8bd0*/  STL [R1+0x204], R0 ;  /* 0x0002040001007387 */ /* 0x0001e20000100800 */
[C---:B-1----:R-:W-:Y:S01]  /*8be0*/  IMAD R19, R17.reuse, 0x21, RZ ;  /* 0x0000002111137824 */ /* 0x042fe200078e02ff */
[----:B------:R-:W-:Y:S01]  /*8bf0*/  LEA.HI.X.SX32 R219, R20, R13, 0x1, P6 ;  /* 0x0000000d14db7211 */ /* 0x000fe200030f0eff */
[C---:B------:R-:W-:Y:S01]  /*8c00*/  IMAD R18, R17.reuse, 0x4e, RZ ;  /* 0x0000004e11127824 */ /* 0x040fe200078e02ff */
[----:B------:R-:W-:Y:S01]  /*8c10*/  STL [R1+0x214], R5 ;  /* 0x0002140501007387 */ /* 0x000fe20000100800 */
[----:B--2---:R-:W-:-:S02]  /*8c20*/  IMAD R14, R17, 0x12, RZ ;  /* 0x00000012110e7824 */ /* 0x004fc400078e02ff */
[C---:B------:R-:W-:Y:S01]  /*8c30*/  IMAD R15, R17.reuse, 0x4c, RZ ;  /* 0x0000004c110f7824 */ /* 0x040fe200078e02ff */
[----:B------:R1:W-:Y:S01]  /*8c40*/  STL [R1+0x21c], R7 ;  /* 0x00021c0701007387 */ /* 0x0003e20000100800 */
[C---:B---3--:R-:W-:Y:S02]  /*8c50*/  IMAD R10, R17.reuse, 0x48, RZ ;  /* 0x00000048110a7824 */ /* 0x048fe400078e02ff */
[----:B------:R-:W-:Y:S01]  /*8c60*/  IMAD R11, R17, 0x4a, RZ ;  /* 0x0000004a110b7824 */ /* 0x000fe200078e02ff */
[----:B------:R2:W-:Y:S01]  /*8c70*/  STL [R1+0x220], R6 ;  /* 0x0002200601007387 */ /* 0x0005e20000100800 */
[-C--:B------:R-:W-:Y:S01]  /*8c80*/  IADD3 R210, P2, R15, R12.reuse, RZ ;  /* 0x0000000c0fd27210 */ /* 0x080fe20007f5e0ff */
[----:B0-----:R-:W-:Y:S01]  /*8c90*/  IMAD.MOV.U32 R0, RZ, RZ, RZ ;  /* 0x000000ffff007224 */ /* 0x001fe200078e00ff */
[-C--:B------:R-:W-:Y:S01]  /*8ca0*/  IADD3 R214, P5, R10, R12.reuse, RZ ;  /* 0x0000000c0ad67210 */ /* 0x080fe20007fbe0ff */
[----:B------:R0:W-:Y:S01]  /*8cb0*/  STL [R1+0x218], R5 ;  /* 0x0002180501007387 */ /* 0x0001e20000100800 */
[----:B------:R-:W-:-:S02]  /*8cc0*/  IADD3 R212, P4, R11, R12, RZ ;  /* 0x0000000c0bd47210 */ /* 0x000fc40007f9e0ff */
[----:B-1----:R-:W-:Y:S02]  /*8cd0*/  MOV R7, 0xff800000 ;  /* 0xff80000000077802 */ /* 0x002fe40000000f00 */
[-C--:B------:R-:W-:Y:S01]  /*8ce0*/  LEA.HI.X.SX32 R215, R16, R13.reuse, 0x1, P5 ;  /* 0x0000000d10d77211 */ /* 0x080fe200028f0eff */
[----:B--2---:R-:W-:Y:S01]  /*8cf0*/  IMAD.MOV.U32 R6, RZ, RZ, -0x800000 ;  /* 0xff800000ff067424 */ /* 0x004fe200078e00ff */
[-C--:B------:R-:W-:Y:S01]  /*8d00*/  LEA.HI.X.SX32 R213, R136, R13.reuse, 0x1, P4 ;  /* 0x0000000d88d57211 */ /* 0x080fe200020f0eff */
[----:B------:R1:W-:Y:S01]  /*8d10*/  STL [R1+0x208], R7 ;  /* 0x0002080701007387 */ /* 0x0003e20000100800 */
[----:B------:R-:W-:Y:S02]  /*8d20*/  LEA.HI.X.SX32 R211, R21, R13, 0x1, P2 ;  /* 0x0000000d15d37211 */ /* 0x000fe400010f0eff */
[----:B0-----:R-:W-:Y:S01]  /*8d30*/  MOV R5, 0xff800000 ;  /* 0xff80000000057802 */ /* 0x001fe20000000f00 */
[----:B------:R0:W-:Y:S04]  /*8d40*/  STL [R1+0x20c], R6 ;  /* 0x00020c0601007387 */ /* 0x0001e80000100800 */
[----:B------:R-:W-:Y:S01]  /*8d50*/  STL [R1], RZ ;  /* 0x000000ff01007387 */ /* 0x000fe20000100800 */
[----:B-1----:R-:W-:-:S03]  /*8d60*/  IMAD R7, R17, 0x46, RZ ;  /* 0x0000004611077824 */ /* 0x002fc600078e02ff */
[----:B------:R1:W-:Y:S01]  /*8d70*/  STL [R1+0x210], R5 ;  /* 0x0002100501007387 */ /* 0x0003e20000100800 */
[----:B0-----:R-:W-:Y:S01]  /*8d80*/  IMAD R6, R17, 0x44, RZ ;  /* 0x0000004411067824 */ /* 0x001fe200078e02ff */
[-C--:B------:R-:W-:Y:S02]  /*8d90*/  IADD3 R208, P0, R7, R12.reuse, RZ ;  /* 0x0000000c07d07210 */ /* 0x080fe40007f1e0ff */
[----:B------:R-:W-:Y:S02]  /*8da0*/  STL [R1+0x4], RZ ;  /* 0x000004ff01007387 */ /* 0x000fe40000100800 */
[-C--:B------:R-:W-:Y:S02]  /*8db0*/  IADD3 R216, P1, R6, R12.reuse, RZ ;  /* 0x0000000c06d87210 */ /* 0x080fe40007f3e0ff */
[----:B------:R-:W-:Y:S01]  /*8dc0*/  STL [R1+0x8], RZ ;  /* 0x000008ff01007387 */ /* 0x000fe20000100800 */
[-C--:B------:R-:W-:Y:S01]  /*8dd0*/  LEA.HI.X.SX32 R209, R23, R13.reuse, 0x1, P0 ;  /* 0x0000000d17d17211 */ /* 0x080fe200000f0eff */
[----:B-1----:R-:W-:Y:S01]  /*8de0*/  IMAD R5, R17, 0x42, RZ ;  /* 0x0000004211057824 */ /* 0x002fe200078e02ff */
[----:B------:R-:W-:Y:S01]  /*8df0*/  LEA.HI.X.SX32 R217, R8, R13, 0x1, P1 ;  /* 0x0000000d08d97211 */ /* 0x000fe200008f0eff */
[----:B------:R-:W-:Y:S01]  /*8e00*/  STL [R1+0xc], RZ ;  /* 0x00000cff01007387 */ /* 0x000fe20000100800 */
[----:B------:R-:W-:-:S02]  /*8e10*/  IADD3 R6, P1, R16, R12, RZ ;  /* 0x0000000c10067210 */ /* 0x000fc40007f3e0ff */
[-C--:B------:R-:W-:Y:S01]  /*8e20*/  IADD3 R220, P3, R5, R12.reuse, RZ ;  /* 0x0000000c05dc7210 */ /* 0x080fe20007f7e0ff */
[----:B------:R-:W-:Y:S01]  /*8e30*/  STL [R1+0x10], RZ ;  /* 0x000010ff01007387 */ /* 0x000fe20000100800 */
[-C--:B------:R-:W-:Y:S02]  /*8e40*/  LEA.HI.X.SX32 R7, R14, R13.reuse, 0x1, P1 ;  /* 0x0000000d0e077211 */ /* 0x080fe400008f0eff */
[-C--:B------:R-:W-:Y:S01]  /*8e50*/  LEA.HI.X.SX32 R221, R19, R13.reuse, 0x1, P3 ;  /* 0x0000000d13dd7211 */ /* 0x080fe200018f0eff */
[----:B------:R-:W-:Y:S01]  /*8e60*/  STL [R1+0x14], RZ ;  /* 0x000014ff01007387 */ /* 0x000fe20000100800 */
[-C--:B------:R-:W-:Y:S02]  /*8e70*/  IADD3 R10, P3, R18, R12.reuse, RZ ;  /* 0x0000000c120a7210 */ /* 0x080fe40007f7e0ff */
[----:B------:R-:W-:Y:S01]  /*8e80*/  IADD3 R18, P6, R14, R12, RZ ;  /* 0x0000000c0e127210 */ /* 0x000fe20007fde0ff */
[----:B------:R-:W-:Y:S01]  /*8e90*/  STL [R1+0x18], RZ ;  /* 0x000018ff01007387 */ /* 0x000fe20000100800 */
[----:B------:R-:W-:-:S02]  /*8ea0*/  LEA.HI.X.SX32 R11, R140, R13, 0x1, P3 ;  /* 0x0000000d8c0b7211 */ /* 0x000fc400018f0eff */
[-C--:B------:R-:W-:Y:S01]  /*8eb0*/  LEA.HI.X.SX32 R19, R131, R13.reuse, 0x1, P6 ;  /* 0x0000000d83137211 */ /* 0x080fe200030f0eff */
[----:B------:R-:W-:Y:S01]  /*8ec0*/  STL [R1+0x1c], RZ ;  /* 0x00001cff01007387 */ /* 0x000fe20000100800 */
[----:B------:R-:W-:Y:S02]  /*8ed0*/  IADD3 R14, P2, R134, R12, RZ ;  /* 0x0000000c860e7210 */ /* 0x000fe40007f5e0ff */
[C---:B------:R-:W-:Y:S01]  /*8ee0*/  LOP3.LUT R5, R9.reuse, 0x20, RZ, 0x3c, !PT ;  /* 0x0000002009057812 */ /* 0x040fe200078e3cff */
[----:B------:R-:W-:Y:S01]  /*8ef0*/  STL [R1+0x20], RZ ;  /* 0x000020ff01007387 */ /* 0x000fe20000100800 */
[----:B------:R-:W-:Y:S02]  /*8f00*/  LEA.HI.X.SX32 R15, R132, R13, 0x1, P2 ;  /* 0x0000000d840f7211 */ /* 0x000fe400010f0eff */
[----:B------:R-:W-:Y:S01]  /*8f10*/  LOP3.LUT R5, R9, 0x50, RZ, 0x3c, !PT ;  /* 0x0000005009057812 */ /* 0x000fe200078e3cff */
[----:B------:R-:W-:Y:S01]  /*8f20*/  STL [R1+0x24], RZ ;  /* 0x000024ff01007387 */ /* 0x000fe20000100800 */
[----:B------:R-:W-:-:S02]  /*8f30*/  LOP3.LUT R5, R3, 0x40, RZ, 0x3c, !PT ;  /* 0x0000004003057812 */ /* 0x000fc400078e3cff */
[----:B------:R-:W-:Y:S01]  /*8f40*/  LOP3.LUT R5, R4, 0x8, RZ, 0xfc, !PT ;  /* 0x0000000804057812 */ /* 0x000fe200078efcff */
        /* <DEDUP_REMOVED lines=118> */
[----:B------:R-:W-:Y:S04]  /*96b0*/  STL.64 [R1+0x518], R220 ;  /* 0x000518dc01007387 */ /* 0x000fe80000100a00 */
[----:B------:R-:W-:Y:S04]  /*96c0*/  STL.64 [R1+0x598], R218 ;  /* 0x000598da01007387 */ /* 0x000fe80000100a00 */
[----:B------:R0:W-:Y:S04]  /*96d0*/  STL.64 [R1+0x508], R208 ;  /* 0x000508d001007387 */ /* 0x0001e80000100a00 */
[----:B------:R-:W-:Y:S04]  /*96e0*/  STL.64 [R1+0x510], R216 ;  /* 0x000510d801007387 */ /* 0x000fe80000100a00 */
[----:B------:R1:W-:Y:S01]  /*96f0*/  STL.64 [R1+0x5d8], R18 ;  /* 0x0005d81201007387 */ /* 0x0003e20000100a00 */
[----:B0-----:R-:W-:-:S03]  /*9700*/  IADD3 R208, P0, R22, R12, RZ ;  /* 0x0000000c16d07210 */ /* 0x001fc60007f1e0ff */
[----:B------:R0:W-:Y:S01]  /*9710*/  STL.64 [R1+0x590], R6 ;  /* 0x0005900601007387 */ /* 0x0001e20000100a00 */
[-C--:B------:R-:W-:Y:S02]  /*9720*/  IADD3 R22, P1, R21, R12.reuse, RZ ;  /* 0x0000000c15167210 */ /* 0x080fe40007f3e0ff */
[-C--:B------:R-:W-:Y:S01]  /*9730*/  LEA.HI.X.SX32 R209, R137, R13.reuse, 0x1, P0 ;  /* 0x0000000d89d17211 */ /* 0x080fe200000f0eff */
[----:B------:R-:W-:Y:S01]  /*9740*/  STL.64 [R1+0x500], R214 ;  /* 0x000500d601007387 */ /* 0x000fe20000100a00 */
[-C--:B------:R-:W-:Y:S02]  /*9750*/  LEA.HI.X.SX32 R23, R138, R13.reuse, 0x1, P1 ;  /* 0x0000000d8a177211 */ /* 0x080fe400008f0eff */
[-C--:B-1----:R-:W-:Y:S02]  /*9760*/  IADD3 R18, P6, R130, R12.reuse, RZ ;  /* 0x0000000c82127210 */ /* 0x082fe40007fde0ff */
[----:B------:R-:W-:Y:S01]  /*9770*/  IADD3 R130, P5, R133, R12, RZ ;  /* 0x0000000c85827210 */ /* 0x000fe20007fbe0ff */
[----:B------:R1:W-:Y:S01]  /*9780*/  STL.64 [R1+0x588], R22 ;  /* 0x0005881601007387 */ /* 0x0003e20000100a00 */
[----:B------:R-:W-:-:S02]  /*9790*/  LEA.HI.X.SX32 R19, R148, R13, 0x1, P6 ;  /* 0x0000000d94137211 */ /* 0x000fc400030f0eff */
[----:B------:R-:W-:Y:S01]  /*97a0*/  LEA.HI.X.SX32 R131, R139, R13, 0x1, P5 ;  /* 0x0000000d8b837211 */ /* 0x000fe200028f0eff */
[----:B------:R-:W-:Y:S01]  /*97b0*/  STL.64 [R1+0x4f8], R212 ;  /* 0x0004f8d401007387 */ /* 0x000fe20000100a00 */
[----:B0-----:R-:W-:-:S03]  /*97c0*/  IADD3 R6, P4, R135, R12, RZ ;  /* 0x0000000c87067210 */ /* 0x001fc60007f9e0ff */
[----:B------:R0:W-:Y:S01]  /*97d0*/  STL.64 [R1+0x4e8], R10 ;  /* 0x0004e80a01007387 */ /* 0x0001e20000100a00 */
[-C--:B------:R-:W-:Y:S02]  /*97e0*/  LEA.HI.X.SX32 R7, R152, R13.reuse, 0x1, P4 ;  /* 0x0000000d98077211 */ /* 0x080fe400020f0eff */
[-C--:B-1----:R-:W-:Y:S01]  /*97f0*/  IADD3 R22, P1, R132, R12.reuse, RZ ;  /* 0x0000000c84167210 */ /* 0x082fe20007f3e0ff */
[----:B------:R-:W-:Y:S03]  /*9800*/  STL.64 [R1+0x4f0], R210 ;  /* 0x0004f0d201007387 */ /* 0x000fe60000100a00 */
[----:B------:R-:W-:Y:S01]  /*9810*/  LEA.HI.X.SX32 R23, R142, R13, 0x1, P1 ;  /* 0x0000000d8e177211 */ /* 0x000fe200008f0eff */
[----:B------:R1:W-:Y:S01]  /*9820*/  STL.64 [R1+0x5d0], R14 ;  /* 0x0005d00e01007387 */ /* 0x0003e20000100a00 */
[----:B------:R-:W-:Y:S02]  /*9830*/  IADD3 R20, P1, R141, R12, RZ ;  /* 0x0000000c8d147210 */ /* 0x000fe40007f3e0ff */
[----:B------:R-:W-:-:S02]  /*9840*/  CS2R R140, SRZ ;  /* 0x00000000008c7805 */ /* 0x000fc4000001ff00 */
[----:B0-----:R-:W-:Y:S01]  /*9850*/  IADD3 R10, P3, R137, R12, RZ ;  /* 0x0000000c890a7210 */ /* 0x001fe20007f7e0ff */
[----:B------:R0:W-:Y:S01]  /*9860*/  STL.64 [R1+0x5f8], R22 ;  /* 0x0005f81601007387 */ /* 0x0001e20000100a00 */
[-C--:B------:R-:W-:Y:S02]  /*9870*/  LEA.HI.X.SX32 R21, R145, R13.reuse, 0x1, P1 ;  /* 0x0000000d91157211 */ /* 0x080fe400008f0eff */
[----:B------:R-:W-:Y:S02]  /*9880*/  CS2R R136, SRZ ;  /* 0x0000000000887805 */ /* 0x000fe4000001ff00 */
[----:B------:R-:W-:Y:S02]  /*9890*/  LEA.HI.X.SX32 R11, R134, R13, 0x1, P3 ;  /* 0x0000000d860b7211 */ /* 0x000fe400018f0eff */
[----:B------:R-:W-:-:S03]  /*98a0*/  CS2R R134, SRZ ;  /* 0x0000000000867805 */ /* 0x000fc6000001ff00 */
[----:B------:R2:W-:Y:S01]  /*98b0*/  STL.64 [R1+0x580], R10 ;  /* 0x0005800a01007387 */ /* 0x0005e20000100a00 */
[-C--:B-1----:R-:W-:Y:S02]  /*98c0*/  IADD3 R14, P2, R143, R12.reuse, RZ ;  /* 0x0000000c8f0e7210 */ /* 0x082fe40007f5e0ff */
[----:B------:R-:W-:Y:S01]  /*98d0*/  CS2R R142, SRZ ;  /* 0x00000000008e7805 */ /* 0x000fe2000001ff00 */
[----:B------:R1:W-:Y:S01]  /*98e0*/  STL.64 [R1+0x4d8], R18 ;  /* 0x0004d81201007387 */ /* 0x0003e20000100a00 */
[-C--:B------:R-:W-:Y:S02]  /*98f0*/  LEA.HI.X.SX32 R15, R160, R13.reuse, 0x1, P2 ;  /* 0x0000000da00f7211 */ /* 0x080fe400010f0eff */
[----:B0-----:R-:W-:Y:S01]  /*9900*/  IADD3 R22, P0, R146, R12, RZ ;  /* 0x0000000c92167210 */ /* 0x001fe20007f1e0ff */
[----:B------:R-:W-:Y:S03]  /*9910*/  STL.64 [R1+0x4e0], R208 ;  /* 0x0004e0d001007387 */ /* 0x000fe60000100a00 */
[----:B------:R-:W-:-:S02]  /*9920*/  LEA.HI.X.SX32 R23, R150, R13, 0x1, P0 ;  /* 0x0000000d96177211 */ /* 0x000fc400000f0eff */
[-C--:B--2---:R-:W-:Y:S02]  /*9930*/  IADD3 R10, P3, R139, R12.reuse, RZ ;  /* 0x0000000c8b0a7210 */ /* 0x084fe40007f7e0ff */
[----:B------:R-:W-:Y:S02]  /*9940*/  CS2R R138, SRZ ;  /* 0x00000000008a7805 */ /* 0x000fe4000001ff00 */
[----:B-1----:R-:W-:Y:S02]  /*9950*/  IADD3 R18, P6, R147, R12, RZ ;  /* 0x0000000c93127210 */ /* 0x002fe40007fde0ff */
[----:B------:R-:W-:Y:S02]  /*9960*/  CS2R R146, SRZ ;  /* 0x0000000000927805 */ /* 0x000fe4000001ff00 */
[----:B------:R-:W-:Y:S02]  /*9970*/  LEA.HI.X.SX32 R11, R149, R13, 0x1, P3 ;  /* 0x0000000d950b7211 */ /* 0x000fe400018f0eff */
[----:B------:R-:W-:-:S02]  /*9980*/  CS2R R148, SRZ ;  /* 0x0000000000947805 */ /* 0x000fc4000001ff00 */
[----:B------:R-:W-:Y:S01]  /*9990*/  LEA.HI.X.SX32 R19, R163, R13, 0x1, P6 ;  /* 0x0000000da3137211 */ /* 0x000fe200030f0eff */
[----:B------:R0:W-:Y:S04]  /*99a0*/  STL.64 [R1+0x578], R10 ;  /* 0x0005780a01007387 */ /* 0x0001e80000100a00 */
[----:B------:R1:W-:Y:S04]  /*99b0*/  STL.64 [R1+0x4d0], R130 ;  /* 0x0004d08201007387 */ /* 0x0003e80000100a00 */
[----:B------:R2:W-:Y:S01]  /*99c0*/  STL.64 [R1+0x4c8], R6 ;  /* 0x0004c80601007387 */ /* 0x0005e20000100a00 */
[----:B0-----:R-:W-:-:S02]  /*99d0*/  IADD3 R10, P3, R144, R12, RZ ;  /* 0x0000000c900a7210 */ /* 0x001fc40007f7e0ff */
[-C--:B-1----:R-:W-:Y:S02]  /*99e0*/  IADD3 R130, P5, R145, R12.reuse, RZ ;  /* 0x0000000c91827210 */ /* 0x082fe40007fbe0ff */
[-C--:B------:R-:W-:Y:S02]  /*99f0*/  LEA.HI.X.SX32 R11, R154, R13.reuse, 0x1, P3 ;  /* 0x0000000d9a0b7211 */ /* 0x080fe400018f0eff */
[-C--:B------:R-:W-:Y:S02]  /*9a00*/  LEA.HI.X.SX32 R131, R144, R13.reuse, 0x1, P5 ;  /* 0x0000000d90837211 */ /* 0x080fe400028f0eff */
[----:B------:R-:W-:Y:S02]  /*9a10*/  CS2R R144, SRZ ;  /* 0x0000000000907805 */ /* 0x000fe4000001ff00 */
[-C--:B--2---:R-:W-:Y:S01]  /*9a20*/  IADD3 R6, P4, R151, R12.reuse, RZ ;  /* 0x0000000c97067210 */ /* 0x084fe20007f9e0ff */
[----:B------:R0:W-:Y:S03]  /*9a30*/  STL.64 [R1+0x5c8], R10 ;  /* 0x0005c80a01007387 */ /* 0x0001e60000100a00 */
[----:B------:R-:W-:Y:S01]  /*9a40*/  LEA.HI.X.SX32 R7, R161, R13, 0x1, P4 ;  /* 0x0000000da1077211 */ /* 0x000fe200020f0eff */
[----:B------:R1:W-:Y:S04]  /*9a50*/  STL.64 [R1+0x570], R130 ;  /* 0x0005708201007387 */ /* 0x0003e80000100a00 */
[----:B------:R2:W-:Y:S04]  /*9a60*/  STL.64 [R1+0x4c0], R20 ;  /* 0x0004c01401007387 */ /* 0x0005e80000100a00 */
[----:B------:R3:W-:Y:S01]  /*9a70*/  STL.64 [R1+0x4b8], R14 ;  /* 0x0004b80e01007387 */ /* 0x0007e20000100a00 */
[----:B0-----:R-:W-:-:S02]  /*9a80*/  IADD3 R10, P3, R153, R12, RZ ;  /* 0x0000000c990a7210 */ /* 0x001fc40007f7e0ff */
[-C--:B-1----:R-:W-:Y:S02]  /*9a90*/  IADD3 R130, P5, R150, R12.reuse, RZ ;  /* 0x0000000c96827210 */ /* 0x082fe40007fbe0ff */
[----:B------:R-:W-:Y:S02]  /*9aa0*/  CS2R R150, SRZ ;  /* 0x0000000000967805 */ /* 0x000fe4000001ff00 */
[-C--:B------:R-:W-:Y:S02]  /*9ab0*/  LEA.HI.X.SX32 R11, R172, R13.reuse, 0x1, P3 ;  /* 0x0000000dac0b7211 */ /* 0x080fe400018f0eff */
[-C--:B------:R-:W-:Y:S02]  /*9ac0*/  LEA.HI.X.SX32 R131, R162, R13.reuse, 0x1, P5 ;  /* 0x0000000da2837211 */ /* 0x080fe400028f0eff */
[-C--:B--2---:R-:W-:Y:S02]  /*9ad0*/  IADD3 R20, P1, R157, R12.reuse, RZ ;  /* 0x0000000c9d147210 */ /* 0x084fe40007f3e0ff */
[----:B---3--:R-:W-:Y:S01]  /*9ae0*/  IADD3 R14, P2, R159, R12, RZ ;  /* 0x0000000c9f0e7210 */ /* 0x008fe20007f5e0ff */
[----:B------:R0:W-:Y:S01]  /*9af0*/  STL.64 [R1+0x568], R130 ;  /* 0x0005688201007387 */ /* 0x0001e20000100a00 */
[----:B------:R-:W-:-:S02]  /*9b00*/  LEA.HI.X.SX32 R21, R164, R13, 0x1, P1 ;  /* 0x0000000da4157211 */ /* 0x000fc400008f0eff */
[----:B------:R-:W-:Y:S01]  /*9b10*/  LEA.HI.X.SX32 R15, R176, R13, 0x1, P2 ;  /* 0x0000000db00f7211 */ /* 0x000fe200010f0eff */
[----:B------:R1:W-:Y:S04]  /*9b20*/  STL.64 [R1+0x4b0], R22 ;  /* 0x0004b01601007387 */ /* 0x0003e80000100a00 */
[----:B------:R2:W-:Y:S01]  /*9b30*/  STL.64 [R1+0x4a8], R18 ;  /* 0x0004a81201007387 */ /* 0x0005e20000100a00 */
[----:B0-----:R-:W-:-:S04]  /*9b40*/  IADD3 R130, P5, R155, R12, RZ ;  /* 0x0000000c9b827210 */ /* 0x001fc80007fbe0ff */
[-C--:B------:R-:W-:Y:S02]  /*9b50*/  LEA.HI.X.SX32 R131, R165, R13.reuse, 0x1, P5 ;  /* 0x0000000da5837211 */ /* 0x080fe400028f0eff */
[-C--:B-1----:R-:W-:Y:S02]  /*9b60*/  IADD3 R22, P0, R156, R12.reuse, RZ ;  /* 0x0000000c9c167210 */ /* 0x082fe40007f1e0ff */
[----:B--2---:R-:W-:Y:S01]  /*9b70*/  IADD3 R18, P6, R158, R12, RZ ;  /* 0x0000000c9e127210 */ /* 0x004fe20007fde0ff */
[----:B------:R0:W-:Y:S01]  /*9b80*/  STL.64 [R1+0x608], R130 ;  /* 0x0006088201007387 */ /* 0x0001e20000100a00 */
[-C--:B------:R-:W-:Y:S02]  /*9b90*/  LEA.HI.X.SX32 R23, R155, R13.reuse, 0x1, P0 ;  /* 0x0000000d9b177211 */ /* 0x080fe400000f0eff */
[----:B------:R-:W-:-:S03]  /*9ba0*/  LEA.HI.X.SX32 R19, R156, R13, 0x1, P6 ;  /* 0x0000000d9c137211 */ /* 0x000fc600030f0eff */
[----:B------:R1:W-:Y:S04]  /*9bb0*/  STL.64 [R1+0x5f0], R22 ;  /* 0x0005f01601007387 */ /* 0x0003e80000100a00 */
[----:B------:R2:W-:Y:S01]  /*9bc0*/  STL.64 [R1+0x5c0], R18 ;  /* 0x0005c01201007387 */ /* 0x0005e20000100a00 */
[----:B0-----:R-:W-:-:S04]  /*9bd0*/  IADD3 R130, P5, R161, R12, RZ ;  /* 0x0000000ca1827210 */ /* 0x001fc80007fbe0ff */
[----:B------:R-:W-:Y:S02]  /*9be0*/  LEA.HI.X.SX32 R131, R158, R13, 0x1, P5 ;  /* 0x0000000d9e837211 */ /* 0x000fe400028f0eff */
[----:B-1----:R-:W-:-:S03]  /*9bf0*/  IADD3 R22, P0, R166, R12, RZ ;  /* 0x0000000ca6167210 */ /* 0x002fc60007f1e0ff */
[----:B------:R0:W-:Y:S01]  /*9c00*/  STL.64 [R1+0x560], R130 ;  /* 0x0005608201007387 */ /* 0x0001e20000100a00 */
[----:B--2---:R-:W-:Y:S02]  /*9c10*/  IADD3 R18, P6, R168, R12, RZ ;  /* 0x0000000ca8127210 */ /* 0x004fe40007fde0ff */
[-C--:B------:R-:W-:Y:S01]  /*9c20*/  LEA.HI.X.SX32 R23, R169, R13.reuse, 0x1, P0 ;  /* 0x0000000da9177211 */ /* 0x080fe200000f0eff */
[----:B------:R1:W-:Y:S01]  /*9c30*/  STL.64 [R1+0x4a0], R6 ;  /* 0x0004a00601007387 */ /* 0x0003e20000100a00 */
[----:B------:R-:W-:-:S03]  /*9c40*/  LEA.HI.X.SX32 R19, R184, R13, 0x1, P6 ;  /* 0x0000000db8137211 */ /* 0x000fc600030f0eff */
[----:B------:R2:W-:Y:S01]  /*9c50*/  STL.64 [R1+0x498], R10 ;  /* 0x0004980a01007387 */ /* 0x0005e20000100a00 */
[----:B0-----:R-:W-:-:S04]  /*9c60*/  IADD3 R130, P5, R164, R12, RZ ;  /* 0x0000000ca4827210 */ /* 0x001fc80007fbe0ff */
[-C--:B------:R-:W-:Y:S02]  /*9c70*/  LEA.HI.X.SX32 R131, R174, R13.reuse, 0x1, P5 ;  /* 0x0000000dae837211 */ /* 0x080fe400028f0eff */
[-C--:B-1----:R-:W-:Y:S02]  /*9c80*/  IADD3 R6, P4, R170, R12.reuse, RZ ;  /* 0x0000000caa067210 */ /* 0x082fe40007f9e0ff */
[-C--:B--2---:R-:W-:Y:S01]  /*9c90*/  IADD3 R10, P3, R171, R12.reuse, RZ ;  /* 0x0000000cab0a7210 */ /* 0x084fe20007f7e0ff */
[----:B------:R0:W-:Y:S01]  /*9ca0*/  STL.64 [R1+0x558], R130 ;  /* 0x0005588201007387 */ /* 0x0001e20000100a00 */
[-C--:B------:R-:W-:Y:S02]  /*9cb0*/  LEA.HI.X.SX32 R7, R173, R13.reuse, 0x1, P4 ;  /* 0x0000000dad077211 */ /* 0x080fe400020f0eff */
[----:B------:R-:W-:Y:S01]  /*9cc0*/  LEA.HI.X.SX32 R11, R187, R13, 0x1, P3 ;  /* 0x0000000dbb0b7211 */ /* 0x000fe200018f0eff */
[----:B------:R1:W-:Y:S04]  /*9cd0*/  STL.64 [R1+0x490], R20 ;  /* 0x0004901401007387 */ /* 0x0003e80000100a00 */
[----:B------:R2:W-:Y:S01]  /*9ce0*/  STL.64 [R1+0x488], R14 ;  /* 0x0004880e01007387 */ /* 0x0005e20000100a00 */
[----:B0-----:R-:W-:-:S02]  /*9cf0*/  IADD3 R130, P5, R167, R12, RZ ;  /* 0x0000000ca7827210 */ /* 0x001fc40007fbe0ff */
[-C--:B-1----:R-:W-:Y:S02]  /*9d00*/  IADD3 R20, P1, R169, R12.reuse, RZ ;  /* 0x0000000ca9147210 */ /* 0x082fe40007f3e0ff */
[-C--:B------:R-:W-:Y:S02]  /*9d10*/  LEA.HI.X.SX32 R131, R179, R13.reuse, 0x1, P5 ;  /* 0x0000000db3837211 */ /* 0x080fe400028f0eff */
[-C--:B------:R-:W-:Y:S02]  /*9d20*/  LEA.HI.X.SX32 R21, R167, R13.reuse, 0x1, P1 ;  /* 0x0000000da7157211 */ /* 0x080fe400008f0eff */
        /* <DEDUP_REMOVED lines=10> */
[-C--:B--2---:R-:W-:Y:S02]  /*9dd0*/  IADD3 R22, P0, R182, R12.reuse, RZ ;  /* 0x0000000cb6167210 */ /* 0x084fe40007f1e0ff */
[----:B---3--:R-:W-:Y:S01]  /*9de0*/  IADD3 R18, P6, R183, R12, RZ ;  /* 0x0000000cb7127210 */ /* 0x008fe20007fde0ff */
[----:B------:R0:W-:Y:S01]  /*9df0*/  STL.64 [R1+0x548], R20 ;  /* 0x0005481401007387 */ /* 0x0001e20000100a00 */
[----:B------:R-:W-:-:S02]  /*9e00*/  LEA.HI.X.SX32 R23, R186, R13, 0x1, P0 ;  /* 0x0000000dba177211 */ /* 0x000fc400000f0eff */
[----:B------:R-:W-:Y:S01]  /*9e10*/  LEA.HI.X.SX32 R19, R198, R13, 0x1, P6 ;  /* 0x0000000dc6137211 */ /* 0x000fe200030f0eff */
[----:B------:R1:W-:Y:S01]  /*9e20*/  STL.64 [R1+0x470], R6 ;  /* 0x0004700601007387 */ /* 0x0003e20000100a00 */
[----:B------:R-:W-:-:S03]  /*9e30*/  IADD3 R132, P5, R194, R12, RZ ;  /* 0x0000000cc2847210 */ /* 0x000fc60007fbe0ff */
[----:B------:R2:W-:Y:S01]  /*9e40*/  STL.64 [R1+0x468], R10 ;  /* 0x0004680a01007387 */ /* 0x0005e20000100a00 */
[-C--:B------:R-:W-:Y:S02]  /*9e50*/  LEA.HI.X.SX32 R133, R203, R13.reuse, 0x1, P5 ;  /* 0x0000000dcb857211 */ /* 0x080fe400028f0eff */
[-C--:B0-----:R-:W-:Y:S02]  /*9e60*/  IADD3 R20, P1, R177, R12.reuse, RZ ;  /* 0x0000000cb1147210 */ /* 0x081fe40007f3e0ff */
[CC--:B-1----:R-:W-:Y:S02]  /*9e70*/  IADD3 R6, P4, R180.reuse, R12.reuse, RZ ;  /* 0x0000000cb4067210 */ /* 0x0c2fe40007f9e0ff */
[-C--:B------:R-:W-:Y:S02]  /*9e80*/  LEA.HI.X.SX32 R21, R189, R13.reuse, 0x1, P1 ;  /* 0x0000000dbd157211 */ /* 0x080fe400008f0eff */
[----:B--2---:R-:W-:Y:S02]  /*9e90*/  IADD3 R10, P3, R181, R12, RZ ;  /* 0x0000000cb50a7210 */ /* 0x004fe40007f7e0ff */
[-C--:B------:R-:W-:Y:S01]  /*9ea0*/  LEA.HI.X.SX32 R7, R177, R13.reuse, 0x1, P4 ;  /* 0x0000000db1077211 */ /* 0x080fe200020f0eff */
[----:B------:R0:W-:Y:S01]  /*9eb0*/  STL.64 [R1+0x5e8], R20 ;  /* 0x0005e81401007387 */ /* 0x0001e20000100a00 */
[----:B------:R-:W-:-:S03]  /*9ec0*/  LEA.HI.X.SX32 R11, R180, R13, 0x1, P3 ;  /* 0x0000000db40b7211 */ /* 0x000fc600018f0eff */
[----:B------:R1:W-:Y:S04]  /*9ed0*/  STL.64 [R1+0x5b0], R6 ;  /* 0x0005b00601007387 */ /* 0x0003e80000100a00 */
[----:B------:R2:W-:Y:S04]  /*9ee0*/  STL.64 [R1+0x540], R10 ;  /* 0x0005400a01007387 */ /* 0x0005e80000100a00 */
[----:B------:R3:W-:Y:S01]  /*9ef0*/  STL.64 [R1+0x460], R14 ;  /* 0x0004600e01007387 */ /* 0x0007e20000100a00 */
[-C--:B0-----:R-:W-:Y:S02]  /*9f00*/  IADD3 R20, P1, R188, R12.reuse, RZ ;  /* 0x0000000cbc147210 */ /* 0x081fe40007f3e0ff */
[----:B-1----:R-:W-:-:S02]  /*9f10*/  IADD3 R6, P4, R191, R12, RZ ;  /* 0x0000000cbf067210 */ /* 0x002fc40007f9e0ff */
[-C--:B------:R-:W-:Y:S02]  /*9f20*/  LEA.HI.X.SX32 R21, R192, R13.reuse, 0x1, P1 ;  /* 0x0000000dc0157211 */ /* 0x080fe400008f0eff */
[-C--:B--2---:R-:W-:Y:S02]  /*9f30*/  IADD3 R10, P3, R186, R12.reuse, RZ ;  /* 0x0000000cba0a7210 */ /* 0x084fe40007f7e0ff */
[-C--:B------:R-:W-:Y:S02]  /*9f40*/  LEA.HI.X.SX32 R7, R201, R13.reuse, 0x1, P4 ;  /* 0x0000000dc9077211 */ /* 0x080fe400020f0eff */
[----:B------:R-:W-:Y:S02]  /*9f50*/  LEA.HI.X.SX32 R11, R196, R13, 0x1, P3 ;  /* 0x0000000dc40b7211 */ /* 0x000fe400018f0eff */
[----:B---3--:R-:W-:-:S03]  /*9f60*/  IADD3 R14, P2, R193, R12, RZ ;  /* 0x0000000cc10e7210 */ /* 0x008fc60007f5e0ff */
[----:B------:R0:W-:Y:S01]  /*9f70*/  STL.64 [R1+0x538], R10 ;  /* 0x0005380a01007387 */ /* 0x0001e20000100a00 */
[----:B------:R-:W-:-:S03]  /*9f80*/  LEA.HI.X.SX32 R15, R197, R13, 0x1, P2 ;  /* 0x0000000dc50f7211 */ /* 0x000fc600010f0eff */
[----:B------:R-:W-:Y:S04]  /*9f90*/  STL.64 [R1+0x458], R130 ;  /* 0x0004588201007387 */ /* 0x000fe80000100a00 */
[----:B------:R1:W-:Y:S01]  /*9fa0*/  STL.64 [R1+0x450], R22 ;  /* 0x0004501601007387 */ /* 0x0003e20000100a00 */
[----:B0-----:R-:W-:-:S03]  /*9fb0*/  IADD3 R10, P3, R190, R12, RZ ;  /* 0x0000000cbe0a7210 */ /* 0x001fc60007f7e0ff */
[----:B------:R0:W-:Y:S01]  /*9fc0*/  STL.64 [R1+0x448], R18 ;  /* 0x0004481201007387 */ /* 0x0001e20000100a00 */
[----:B------:R-:W-:Y:S02]  /*9fd0*/  LEA.HI.X.SX32 R11, R199, R13, 0x1, P3 ;  /* 0x0000000dc70b7211 */ /* 0x000fe400018f0eff */
[----:B-1----:R-:W-:-:S03]  /*9fe0*/  IADD3 R22, P0, R192, R12, RZ ;  /* 0x0000000cc0167210 */ /* 0x002fc60007f1e0ff */
[----:B------:R1:W-:Y:S01]  /*9ff0*/  STL.64 [R1+0x5a8], R10 ;  /* 0x0005a80a01007387 */ /* 0x0003e20000100a00 */
[-C--:B------:R-:W-:Y:S02]  /*a000*/  LEA.HI.X.SX32 R23, R190, R13.reuse, 0x1, P0 ;  /* 0x0000000dbe177211 */ /* 0x080fe400000f0eff */
[-C--:B0-----:R-:W-:Y:S02]  /*a010*/  IADD3 R18, P6, R197, R12.reuse, RZ ;  /* 0x0000000cc5127210 */ /* 0x081fe40007fde0ff */
[-C--:B------:R-:W-:Y:S01]  /*a020*/  LEA R130, P0, R17, R12.reuse, 0x2 ;  /* 0x0000000c11827211 */ /* 0x080fe200078010ff */
[----:B------:R0:W-:Y:S01]  /*a030*/  STL.64 [R1+0x530], R22 ;  /* 0x0005301601007387 */ /* 0x0001e20000100a00 */
[-C--:B------:R-:W-:Y:S02]  /*a040*/  LEA.HI.X.SX32 R19, R202, R13.reuse, 0x1, P6 ;  /* 0x0000000dca137211 */ /* 0x080fe400030f0eff */
[C---:B------:R-:W-:Y:S01]  /*a050*/  LEA.HI.X.SX32 R131, R200.reuse, R13, 0x1, P0 ;  /* 0x0000000dc8837211 */ /* 0x040fe200000f0eff */
[----:B------:R2:W-:Y:S01]  /*a060*/  STL.64 [R1+0x440], R20 ;  /* 0x0004401401007387 */ /* 0x0005e20000100a00 */
[----:B-1----:R-:W-:-:S03]  /*a070*/  IADD3 R10, P3, R200, R12, RZ ;  /* 0x0000000cc80a7210 */ /* 0x002fc60007f7e0ff */
[----:B------:R1:W-:Y:S01]  /*a080*/  STL.64 [R1+0x438], R6 ;  /* 0x0004380601007387 */ /* 0x0003e20000100a00 */
[C---:B------:R-:W-:Y:S02]  /*a090*/  LEA.HI.X.SX32 R11, R17.reuse, R13, 0x1, P3 ;  /* 0x0000000d110b7211 */ /* 0x040fe400018f0eff */
[CC--:B0-----:R-:W-:Y:S01]  /*a0a0*/  LEA R22, P1, R17.reuse, R12.reuse, 0x3 ;  /* 0x0000000c11167211 */ /* 0x0c1fe200078218ff */
[----:B------:R0:W-:Y:S01]  /*a0b0*/  STL.64 [R1+0x528], R18 ;  /* 0x0005281201007387 */ /* 0x0001e20000100a00 */
[----:B--2---:R-:W-:-:S03]  /*a0c0*/  LEA R20, P4, R17, R12, 0x4 ;  /* 0x0000000c11147211 */ /* 0x004fc600078820ff */
[----:B------:R2:W-:Y:S01]  /*a0d0*/  STL.64 [R1+0x430], R14 ;  /* 0x0004300e01007387 */ /* 0x0005e20000100a00 */
[-C--:B------:R-:W-:Y:S02]  /*a0e0*/  LEA.HI.X.SX32 R23, R207, R13.reuse, 0x1, P1 ;  /* 0x0000000dcf177211 */ /* 0x080fe400008f0eff */
[----:B------:R-:W-:Y:S01]  /*a0f0*/  LEA.HI.X.SX32 R21, R206, R13, 0x1, P4 ;  /* 0x0000000dce157211 */ /* 0x000fe200020f0eff */
[----:B------:R3:W-:Y:S01]  /*a100*/  STL.64 [R1+0x428], R132 ;  /* 0x0004288401007387 */ /* 0x0007e20000100a00 */
[C---:B-1----:R-:W-:Y:S02]  /*a110*/  LOP3.LUT R6, R9.reuse, 0x10, RZ, 0x3c, !PT ;  /* 0x0000001009067812 */ /* 0x042fe400078e3cff */
[----:B------:R-:W-:Y:S01]  /*a120*/  LOP3.LUT R7, R9, 0x30, RZ, 0x3c, !PT ;  /* 0x0000003009077812 */ /* 0x000fe200078e3cff */
[----:B------:R1:W-:Y:S01]  /*a130*/  STL.64 [R1+0x610], R130 ;  /* 0x0006108201007387 */ /* 0x0003e20000100a00 */
[-C--:B0-----:R-:W-:Y:S02]  /*a140*/  LEA R18, P6, R17, R12.reuse, 0x5 ;  /* 0x0000000c11127211 */ /* 0x081fe400078c28ff */
[----:B------:R-:W-:Y:S01]  /*a150*/  LOP3.LUT R6, R9, 0x40, RZ, 0x3c, !PT ;  /* 0x0000004009067812 */ /* 0x000fe200078e3cff */
[----:B------:R0:W-:Y:S01]  /*a160*/  STL.64 [R1+0x600], R22 ;  /* 0x0006001601007387 */ /* 0x0001e20000100a00 */
[----:B--2---:R-:W-:-:S02]  /*a170*/  LEA R14, P2, R17, R12, 0x6 ;  /* 0x0000000c110e7211 */ /* 0x004fc400078430ff */
[-C--:B------:R-:W-:Y:S01]  /*a180*/  LEA.HI.X.SX32 R19, R205, R13.reuse, 0x1, P6 ;  /* 0x0000000dcd137211 */ /* 0x080fe200030f0eff */
[----:B------:R0:W-:Y:S01]  /*a190*/  STL.64 [R1+0x5e0], R20 ;  /* 0x0005e01401007387 */ /* 0x0001e20000100a00 */
[----:B------:R-:W-:Y:S02]  /*a1a0*/  LEA.HI.X.SX32 R15, R204, R13, 0x1, P2 ;  /* 0x0000000dcc0f7211 */ /* 0x000fe400010f0eff */
[----:B---3--:R-:W-:Y:S02]  /*a1b0*/  CS2R R132, SRZ ;  /* 0x0000000000847805 */ /* 0x008fe4000001ff00 */
[C---:B------:R-:W-:Y:S01]  /*a1c0*/  LOP3.LUT R7, R9.reuse, 0x60, RZ, 0x3c, !PT ;  /* 0x0000006009077812 */ /* 0x040fe200078e3cff */
[----:B------:R0:W-:Y:S01]  /*a1d0*/  STL.64 [R1+0x5a0], R18 ;  /* 0x0005a01201007387 */ /* 0x0001e20000100a00 */
[----:B------:R-:W-:Y:S02]  /*a1e0*/  LOP3.LUT R6, R9, 0x70, RZ, 0x3c, !PT ;  /* 0x0000007009067812 */ /* 0x000fe400078e3cff */
[----:B-1----:R-:W-:-:S02]  /*a1f0*/  CS2R R130, SRZ ;  /* 0x0000000000827805 */ /* 0x002fc4000001ff00 */
[C---:B------:R-:W-:Y:S01]  /*a200*/  LOP3.LUT R7, R4.reuse, 0x88, RZ, 0xfc, !PT ;  /* 0x0000008804077812 */ /* 0x040fe200078efcff */
[----:B------:R0:W-:Y:S01]  /*a210*/  STL.64 [R1+0x520], R14 ;  /* 0x0005200e01007387 */ /* 0x0001e20000100a00 */
[----:B------:R-:W-:-:S03]  /*a220*/  LOP3.LUT R6, R4, 0x80, RZ, 0xfc, !PT ;  /* 0x0000008004067812 */ /* 0x000fc600078efcff */
[----:B------:R0:W-:Y:S04]  /*a230*/  STL.64 [R1+0x618], R10 ;  /* 0x0006180a01007387 */ /* 0x0001e80000100a00 */
.L_x_1:
[----:B------:R-:W2:Y:S04]  /*a240*/  LDL.64 R6, [R1+0x608] ;  /* 0x0006080001067983 */ /* 0x000ea80000100a00 */
[----:B0-----:R-:W3:Y:S04]  /*a250*/  LDL.64 R22, [R1+0x5e0] ;  /* 0x0005e00001167983 */ /* 0x001ee80000100a00 */
[----:B------:R-:W4:Y:S04]  /*a260*/  LDL.64 R14, [R1+0x618] ;  /* 0x00061800010e7983 */ /* 0x000f280000100a00 */
[----:B------:R-:W5:Y:S04]  /*a270*/  LDL.64 R10, [R1+0x610] ;  /* 0x00061000010a7983 */ /* 0x000f680000100a00 */
        /* <DEDUP_REMOVED lines=8> */
[----:B------:R-:W-:Y:S04]  /*a300*/  STL.64 [R1+0x858], R150 ;  /* 0x0008589601007387 */ /* 0x000fe80000100a00 */
        /* <DEDUP_REMOVED lines=54> */
[----:B------:R0:W-:Y:S04]  /*a670*/  STL.64 [R1+0x6a0], R40 ;  /* 0x0006a02801007387 */ /* 0x0001e80000100a00 */
[----:B------:R1:W-:Y:S04]  /*a680*/  STL.64 [R1+0x698], R38 ;  /* 0x0006982601007387 */ /* 0x0003e80000100a00 */
[----:B------:R1:W-:Y:S04]  /*a690*/  STL.64 [R1+0x690], R36 ;  /* 0x0006902401007387 */ /* 0x0003e80000100a00 */
[----:B------:R1:W-:Y:S04]  /*a6a0*/  STL.64 [R1+0x688], R34 ;  /* 0x0006882201007387 */ /* 0x0003e80000100a00 */
[----:B------:R3:W-:Y:S04]  /*a6b0*/  STL.64 [R1+0x680], R32 ;  /* 0x0006802001007387 */ /* 0x0007e80000100a00 */
[----:B------:R4:W-:Y:S04]  /*a6c0*/  STL.64 [R1+0x678], R30 ;  /* 0x0006781e01007387 */ /* 0x0009e80000100a00 */
[----:B------:R4:W-:Y:S04]  /*a6d0*/  STL.64 [R1+0x670], R28 ;  /* 0x0006701c01007387 */ /* 0x0009e80000100a00 */
[----:B------:R4:W-:Y:S04]  /*a6e0*/  STL.64 [R1+0x668], R26 ;  /* 0x0006681a01007387 */ /* 0x0009e80000100a00 */
[----:B------:R4:W-:Y:S01]  /*a6f0*/  STL.64 [R1+0x660], R24 ;  /* 0x0006601801007387 */ /* 0x0009e20000100a00 */
[----:B--2---:R-:W-:-:S03]  /*a700*/  IMAD.WIDE R6, R2, 0x2, R6 ;  /* 0x0000000202067825 */ /* 0x004fc600078e0206 */
[----:B0-----:R-:W2:Y:S04]  /*a710*/  LDL.64 R40, [R1+0x5b8] ;  /* 0x0005b80001287983 */ /* 0x001ea80000100a00 */
[----:B-1----:R-:W2:Y:S04]  /*a720*/  LDL.64 R38, [R1+0x5b0] ;  /* 0x0005b00001267983 */ /* 0x002ea80000100a00 */
[----:B------:R-:W2:Y:S04]  /*a730*/  LDL.64 R36, [R1+0x5a8] ;  /* 0x0005a80001247983 */ /* 0x000ea80000100a00 */
[----:B------:R-:W2:Y:S04]  /*a740*/  LDL.64 R34, [R1+0x5a0] ;  /* 0x0005a00001227983 */ /* 0x000ea80000100a00 */
[----:B------:R0:W2:Y:S04]  /*a750*/  LDG.E.U16 R202, desc[UR6][R6.64] ;  /* 0x0000000606ca7981 */ /* 0x0000a8000c1e1500 */
[----:B---3--:R-:W3:Y:S04]  /*a760*/  LDL.64 R32, [R1+0x598] ;  /* 0x0005980001207983 */ /* 0x008ee80000100a00 */
[----:B------:R-:W3:Y:S01]  /*a770*/  LDL.64 R42, [R1+0x590] ;  /* 0x00059000012a7983 */ /* 0x000ee20000100a00 */
[----:B0-----:R-:W-:-:S03]  /*a780*/  IMAD.WIDE R6, R2, 0x2, R22 ;  /* 0x0000000202067825 */ /* 0x001fc600078e0216 */
[----:B------:R-:W3:Y:S04]  /*a790*/  LDL.64 R22, [R1+0x578] ;  /* 0x0005780001167983 */ /* 0x000ee80000100a00 */
[----:B----4-:R-:W4:Y:S04]  /*a7a0*/  LDL.64 R30, [R1+0x588] ;  /* 0x00058800011e7983 */ /* 0x010f280000100a00 */
[----:B------:R-:W4:Y:S04]  /*a7b0*/  LDL.64 R28, [R1+0x580] ;  /* 0x00058000011c7983 */ /* 0x000f280000100a00 */
[----:B------:R-:W4:Y:S04]  /*a7c0*/  LDL.64 R26, [R1+0x570] ;  /* 0x00057000011a7983 */ /* 0x000f280000100a00 */
[----:B------:R-:W4:Y:S01]  /*a7d0*/  LDL.64 R24, [R1+0x568] ;  /* 0x0005680001187983 */ /* 0x000f220000100a00 */
[----:B------:R-:W-:-:S03]  /*a7e0*/  IMAD.WIDE R18, R2, 0x2, R12 ;  /* 0x0000000202127825 */ /* 0x000fc600078e020c */
[----:B------:R-:W4:Y:S01]  /*a7f0*/  LDG.E.U16 R197, desc[UR6][R6.64] ;  /* 0x0000000606c57981 */ /* 0x000f22000c1e1500 */
[----:B------:R-:W-:-:S03]  /*a800*/  IMAD.WIDE R14, R2, 0x2, R14 ;  /* 0x00000002020e7825 */ /* 0x000fc600078e020e */
[----:B------:R0:W4:Y:S01]  /*a810*/  LDG.E.U16 R205, desc[UR6][R18.64] ;  /* 0x0000000612cd7981 */ /* 0x000122000c1e1500 */
[----:B-----5:R-:W-:-:S03]  /*a820*/  IMAD.WIDE R20, R2, 0x2, R20 ;  /* 0x0000000202147825 */ /* 0x020fc600078e0214 */
[----:B------:R1:W5:Y:S01]  /*a830*/  LDG.E.U16 R204, desc[UR6][R14.64] ;  /* 0x000000060ecc7981 */ /* 0x000362000c1e1500 */
[----:B------:R-:W-:-:S03]  /*a840*/  IMAD.WIDE R10, R2, 0x2, R10 ;  /* 0x00000002020a7825 */ /* 0x000fc600078e020a */
[----:B------:R1:W5:Y:S01]  /*a850*/  LDG.E.U16 R201, desc[UR6][R20.64] ;  /* 0x0000000614c97981 */ /* 0x000362000c1e1500 */
[----:B0-----:R-:W-:-:S03]  /*a860*/  IMAD.WIDE R18, R2, 0x2, R164 ;  /* 0x0000000202127825 */ /* 0x001fc600078e02a4 */
[----:B------:R0:W5:Y:S01]  /*a870*/  LDG.E.U16 R203, desc[UR6][R10.64] ;  /* 0x000000060acb7981 */ /* 0x000162000c1e1500 */
[----:B-1----:R-:W-:-:S03]  /*a880*/  IMAD.WIDE R14, R2, 0x2, R162 ;  /* 0x00000002020e7825 */ /* 0x002fc600078e02a2 */
[----:B------:R1:W5:Y:S01]  /*a890*/  LDG.E.U16 R200, desc[UR6][R18.64] ;  /* 0x0000000612c87981 */ /* 0x000362000c1e1500 */
[----:B------:R-:W-:-:S03]  /*a8a0*/  IMAD.WIDE R20, R2, 0x2, R158 ;  /* 0x0000000202147825 */ /* 0x000fc600078e029e */
[----:B------:R1:W5:Y:S01]  /*a8b0*/  LDG.E.U16 R199, desc[UR6][R14.64] ;  /* 0x000000060ec77981 */ /* 0x000362000c1e1500 */
[----:B0-----:R-:W-:-:S03]  /*a8c0*/  IMAD.WIDE R10, R2, 0x2, R160 ;  /* 0x00000002020a7825 */ /* 0x001fc600078e02a0 */
[----:B------:R-:W5:Y:S01]  /*a8d0*/  LDG.E.U16 R196, desc[UR6][R20.64] ;  /* 0x0000000614c47981 */ /* 0x000f62000c1e1500 */
[----:B-1----:R-:W-:-:S03]  /*a8e0*/  IMAD.WIDE R18, R2, 0x2, R156 ;  /* 0x0000000202127825 */ /* 0x002fc600078e029c */
[----:B------:R0:W5:Y:S01]  /*a8f0*/  LDG.E.U16 R198, desc[UR6][R10.64] ;  /* 0x000000060ac67981 */ /* 0x000162000c1e1500 */
[----:B------:R-:W-:-:S03]  /*a900*/  IMAD.WIDE R14, R2, 0x2, R154 ;  /* 0x00000002020e7825 */ /* 0x000fc600078e029a */
[----:B------:R1:W5:Y:S04]  /*a910*/  LDG.E.U16 R195, desc[UR6][R18.64] ;  /* 0x0000000612c37981 */ /* 0x000368000c1e1500 */
[----:B------:R1:W5:Y:S01]  /*a920*/  LDG.E.U16 R194, desc[UR6][R14.64] ;  /* 0x000000060ec27981 */ /* 0x000362000c1e1500 */
[----:B0-----:R-:W-:-:S03]  /*a930*/  IMAD.WIDE R10, R2, 0x2, R152 ;  /* 0x00000002020a7825 */ /* 0x001fc600078e0298 */
[----:B------:R-:W5:Y:S04]  /*a940*/  LDL.64 R48, [R1+0x538] ;  /* 0x0005380001307983 */ /* 0x000f680000100a00 */
[----:B------:R3:W5:Y:S04]  /*a950*/  LDG.E.U16 R193, desc[UR6][R10.64] ;  /* 0x000000060ac17981 */ /* 0x000768000c1e1500 */
[----:B------:R-:W5:Y:S04]  /*a960*/  LDL.64 R46, [R1+0x520] ;  /* 0x00052000012e7983 */ /* 0x000f680000100a00 */
[----:B------:R-:W5:Y:S04]  /*a970*/  LDL.64 R44, [R1+0x518] ;  /* 0x00051800012c7983 */ /* 0x000f680000100a00 */
[----:B------:R-:W5:Y:S04]  /*a980*/  LDL.64 R52, [R1+0x448] ;  /* 0x0004480001347983 */ /* 0x000f680000100a00 */
[----:B------:R-:W5:Y:S01]  /*a990*/  LDL.64 R50, [R1+0x4b8] ;  /* 0x0004b80001327983 */ /* 0x000f620000100a00 */
[----:B------:R-:W0:Y:S01]  /*a9a0*/  S2R R206, SR_TID.X ;  /* 0x0000000000ce7919 */ /* 0x000e220000002100 */
[----:B------:R-:W-:Y:S01]  /*a9b0*/  UMOV UR9, 0x40000040 ;  /* 0x4000004000097882 */ /* 0x000fe20000000000 */
[----:B------:R-:W-:-:S02]  /*a9c0*/  MOV R217, UR47 ;  /* 0x0000002f00d97c02 */ /* 0x000fc40008000f00 */
[----:B------:R-:W-:Y:S02]  /*a9d0*/  MOV R216, UR46 ;  /* 0x0000002e00d87c02 */ /* 0x000fe40008000f00 */
[----:B------:R-:W-:Y:S02]  /*a9e0*/  MOV R219, UR43 ;  /* 0x0000002b00db7c02 */ /* 0x000fe40008000f00 */
[----:B------:R-:W-:Y:S01]  /*a9f0*/  MOV R218, UR42 ;  /* 0x0000002a00da7c02 */ /* 0x000fe20008000f00 */
[----:B------:R-:W-:Y:S01]  /*aa00*/  UIADD3.64 UR54, UR50, 0x204, URZ ;  /* 0x0000020432367897 */ /* 0x000fe2000fffe03f */
[----:B------:R-:W5:Y:S04]  /*aa10*/  LDL.64 R68, [R1+0x308] ;  /* 0x0003080001447983 */ /* 0x000f680000100a00 */
[----:B------:R-:W5:Y:S04]  /*aa20*/  LDL.64 R66, [R1+0x2f8] ;  /* 0x0002f80001427983 */ /* 0x000f680000100a00 */
[----:B------:R-:W5:Y:S04]  /*aa30*/  LDL.64 R64, [R1+0x2d8] ;  /* 0x0002d80001407983 */ /* 0x000f680000100a00 */
[----:B------:R-:W5:Y:S04]  /*aa40*/  LDL.64 R62, [R1+0x2c8] ;  /* 0x0002c800013e7983 */ /* 0x000f680000100a00 */
[----:B------:R-:W5:Y:S04]  /*aa50*/  LDL.64 R60, [R1+0x2a8] ;  /* 0x0002a800013c7983 */ /* 0x000f680000100a00 */
[----:B------:R-:W5:Y:S04]  /*aa60*/  LDL.64 R58, [R1+0x298] ;  /* 0x00029800013a7983 */ /* 0x000f680000100a00 */
[----:B------:R-:W5:Y:S04]  /*aa70*/  LDL.64 R56, [R1+0x288] ;  /* 0x0002880001387983 */ /* 0x000f680000100a00 */
[----:B------:R-:W5:Y:S01]  /*aa80*/  LDL.64 R54, [R1+0x278] ;  /* 0x0002780001367983 */ /* 0x000f620000100a00 */
[----:B--2---:R-:W-:-:S03]  /*aa90*/  IMAD.WIDE R6, R2, 0x2, R40 ;  /* 0x0000000202067825 */ /* 0x004fc600078e0228 */
[----:B------:R-:W2:Y:S01]  /*aaa0*/  LDL.64 R40, [R1+0x560] ;  /* 0x0005600001287983 */ /* 0x000ea20000100a00 */
[----:B------:R-:W-:-:S03]  /*aab0*/  IMAD.WIDE R20, R2, 0x2, R38 ;  /* 0x0000000202147825 */ /* 0x000fc600078e0226 */
[----:B------:R-:W5:Y:S01]  /*aac0*/  LDL.64 R38, [R1+0x558] ;  /* 0x0005580001267983 */ /* 0x000f620000100a00 */
[----:B-1----:R-:W-:-:S03]  /*aad0*/  IMAD.WIDE R18, R2, 0x2, R36 ;  /* 0x0000000202127825 */ /* 0x002fc600078e0224 */
[----:B------:R-:W5:Y:S01]  /*aae0*/  LDL.64 R36, [R1+0x550] ;  /* 0x0005500001247983 */ /* 0x000f620000100a00 */
[----:B------:R-:W-:-:S03]  /*aaf0*/  IMAD.WIDE R14, R2, 0x2, R34 ;  /* 0x00000002020e7825 */ /* 0x000fc600078e0222 */
[----:B------:R-:W5:Y:S04]  /*ab00*/  LDL.64 R34, [R1+0x548] ;  /* 0x0005480001227983 */ /* 0x000f680000100a00 */
[----:B------:R1:W5:Y:S01]  /*ab10*/  LDG.E.U16 R189, desc[UR6][R14.64] ;  /* 0x000000060ebd7981 */ /* 0x000362000c1e1500 */
[----:B---3--:R-:W-:-:S03]  /*ab20*/  IMAD.WIDE R10, R2, 0x2, R32 ;  /* 0x00000002020a7825 */ /* 0x008fc600078e0220 */
[----:B------:R3:W5:Y:S04]  /*ab30*/  LDG.E.U16 R192, desc[UR6][R6.64] ;  /* 0x0000000606c07981 */ /* 0x000768000c1e1500 */
[----:B------:R-:W5:Y:S01]  /*ab40*/  LDL.64 R32, [R1+0x540] ;  /* 0x0005400001207983 */ /* 0x000f620000100a00 */
[----:B-1----:R-:W-:-:S03]  /*ab50*/  IMAD.WIDE R14, R2, 0x2, R22 ;  /* 0x00000002020e7825 */ /* 0x002fc600078e0216 */
[----:B------:R-:W5:Y:S01]  /*ab60*/  LDL.64 R22, [R1+0x510] ;  /* 0x0005100001167983 */ /* 0x000f620000100a00 */
[----:B---3--:R-:W-:-:S03]  /*ab70*/  IMAD.WIDE R6, R2, 0x2, R42 ;  /* 0x0000000202067825 */ /* 0x008fc600078e022a */
[----:B------:R4:W3:Y:S04]  /*ab80*/  LDG.E.U16 R191, desc[UR6][R20.64] ;  /* 0x0000000614bf7981 */ /* 0x0008e8000c1e1500 */
[----:B------:R1:W3:Y:S04]  /*ab90*/  LDG.E.U16 R190, desc[UR6][R18.64] ;  /* 0x0000000612be7981 */ /* 0x0002e8000c1e1500 */
[----:B------:R0:W3:Y:S01]  /*aba0*/  LDG.E.U16 R188, desc[UR6][R10.64] ;  /* 0x000000060abc7981 */ /* 0x0000e2000c1e1500 */
[----:B----4-:R-:W-:-:S03]  /*abb0*/  IMAD.WIDE R20, R2, 0x2, R30 ;  /* 0x0000000202147825 */ /* 0x010fc600078e021e */
[----:B------:R-:W4:Y:S01]  /*abc0*/  LDL.64 R30, [R1+0x500] ;  /* 0x00050000011e7983 */ /* 0x000f220000100a00 */
[----:B-1----:R-:W-:-:S03]  /*abd0*/  IMAD.WIDE R18, R2, 0x2, R28 ;  /* 0x0000000202127825 */ /* 0x002fc600078e021c */
[----:B------:R1:W3:Y:S01]  /*abe0*/  LDG.E.U16 R187, desc[UR6][R6.64] ;  /* 0x0000000606bb7981 */ /* 0x0002e2000c1e1500 */
[----:B0-----:R-:W-:-:S03]  /*abf0*/  IMAD.WIDE R10, R2, 0x2, R26 ;  /* 0x00000002020a7825 */ /* 0x001fc600078e021a */
[----:B------:R-:W3:Y:S04]  /*ac00*/  LDL.64 R28, [R1+0x4f8] ;  /* 0x0004f800011c7983 */ /* 0x000ee80000100a00 */
[----:B------:R-:W3:Y:S01]  /*ac10*/  LDL.64 R26, [R1+0x4e0] ;  /* 0x0004e000011a7983 */ /* 0x000ee20000100a00 */
[----:B-1----:R-:W-:-:S03]  /*ac20*/  IMAD.WIDE R6, R2, 0x2, R24 ;  /* 0x0000000202067825 */ /* 0x002fc600078e0218 */
[----:B------:R-:W3:Y:S04]  /*ac30*/  LDL.64 R24, [R1+0x4d8] ;  /* 0x0004d80001187983 */ /* 0x000ee80000100a00 */
[----:B------:R-:W3:Y:S04]  /*ac40*/  LDL.64 R42, [R1+0x508] ;  /* 0x00050800012a7983 */ /* 0x000ee80000100a00 */
[----:B------:R2:W3:Y:S04]  /*ac50*/  LDG.E.U16 R186, desc[UR6][R20.64] ;  /* 0x0000000614ba7981 */ /* 0x0004e8000c1e1500 */
[----:B------:R5:W3:Y:S04]  /*ac60*/  LDG.E.U16 R185, desc[UR6][R18.64] ;  /* 0x0000000612b97981 */ /* 0x000ae8000c1e1500 */
[----:B------:R0:W3:Y:S04]  /*ac70*/  LDG.E.U16 R184, desc[UR6][R14.64] ;  /* 0x000000060eb87981 */ /* 0x0000e8000c1e1500 */
[----:B------:R1:W3:Y:S04]  /*ac80*/  LDG.E.U16 R183, desc[UR6][R10.64] ;  /* 0x000000060ab77981 */ /* 0x0002e8000c1e1500 */
[----:B------:R-:W3:Y:S01]  /*ac90*/  LDG.E.U16 R182, desc[UR6][R6.64] ;  /* 0x0000000606b67981 */ /* 0x000ee2000c1e1500 */
[----:B--2---:R-:W-:-:S03]  /*aca0*/  IMAD.WIDE R20, R2, 0x2, R40 ;  /* 0x0000000202147825 */ /* 0x004fc600078e0228 */
[----:B------:R-:W2:Y:S01]  /*acb0*/  LDL.64 R40, [R1+0x4d0] ;  /* 0x0004d00001287983 */ /* 0x000ea20000100a00 */
[----:B-----5:R-:W-:-:S03]  /*acc0*/  IMAD.WIDE R18, R2, 0x2, R38 ;  /* 0x0000000202127825 */ /* 0x020fc600078e0226 */
[----:B------:R5:W2:Y:S01]  /*acd0*/  LDG.E.U16 R181, desc[UR6][R20.64] ;  /* 0x0000000614b57981 */ /* 0x000aa2000c1e1500 */
[----:B0-----:R-:W-:-:S03]  /*ace0*/  IMAD.WIDE R14, R2, 0x2, R36 ;  /* 0x00000002020e7825 */ /* 0x001fc600078e0224 */
[----:B------:R-:W2:Y:S01]  /*acf0*/  LDL.64 R38, [R1+0x4c8] ;  /* 0x0004c80001267983 */ /* 0x000ea20000100a00 */
[----:B-1----:R-:W-:-:S03]  /*ad00*/  IMAD.WIDE R10, R2, 0x2, R34 ;  /* 0x00000002020a7825 */ /* 0x002fc600078e0222 */
[----:B------:R0:W2:Y:S01]  /*ad10*/  LDG.E.U16 R180, desc[UR6][R18.64] ;  /* 0x0000000612b47981 */ /* 0x0000a2000c1e1500 */
[----:B-----5:R-:W-:-:S03]  /*ad20*/  IMAD.WIDE R20, R2, 0x2, R48 ;  /* 0x0000000202147825 */ /* 0x020fc600078e0230 */
[----:B------:R-:W5:Y:S04]  /*ad30*/  LDL.64 R36, [R1+0x4a0] ;  /* 0x0004a00001247983 */ /* 0x000f680000100a00 */
[----:B------:R1:W5:Y:S01]  /*ad40*/  LDG.E.U16 R179, desc[UR6][R14.64] ;  /* 0x000000060eb37981 */ /* 0x000362000c1e1500 */
[----:B0-----:R-:W-:-:S03]  /*ad50*/  IMAD.WIDE R18, R2, 0x2, R46 ;  /* 0x0000000202127825 */ /* 0x001fc600078e022e */
[----:B------:R0:W5:Y:S01]  /*ad60*/  LDG.E.U16 R178, desc[UR6][R10.64] ;  /* 0x000000060ab27981 */ /* 0x000162000c1e1500 */
[----:B------:R-:W-:-:S03]  /*ad70*/  IMAD.WIDE R6, R2, 0x2, R32 ;  /* 0x0000000202067825 */ /* 0x000fc600078e0220 */
[----:B------:R-:W5:Y:S01]  /*ad80*/  LDL.64 R34, [R1+0x498] ;  /* 0x0004980001227983 */ /* 0x000f620000100a00 */
[----:B-1----:R-:W-:-:S03]  /*ad90*/  IMAD.WIDE R14, R2, 0x2, R44 ;  /* 0x00000002020e7825 */ /* 0x002fc600078e022c */
[----:B------:R-:W5:Y:S01]  /*ada0*/  LDL.64 R32, [R1+0x460] ;  /* 0x0004600001207983 */ /* 0x000f620000100a00 */
[----:B0-----:R-:W-:-:S03]  /*adb0*/  IMAD.WIDE R10, R2, 0x2, R22 ;  /* 0x00000002020a7825 */ /* 0x001fc600078e0216 */
[----:B------:R-:W5:Y:S04]  /*adc0*/  LDL.64 R22, [R1+0x458] ;  /* 0x0004580001167983 */ /* 0x000f680000100a00 */
[----:B------:R4:W5:Y:S04]  /*add0*/  LDG.E.U16 R176, desc[UR6][R20.64] ;  /* 0x0000000614b07981 */ /* 0x000968000c1e1500 */
[----:B------:R3:W5:Y:S04]  /*ade0*/  LDG.E.U16 R175, desc[UR6][R18.64] ;  /* 0x0000000612af7981 */ /* 0x000768000c1e1500 */
[----:B------:R0:W5:Y:S01]  /*adf0*/  LDG.E.U16 R174, desc[UR6][R14.64] ;  /* 0x000000060eae7981 */ /* 0x000162000c1e1500 */
[----:B----4-:R-:W-:-:S03]  /*ae00*/  IMAD.WIDE R20, R2, 0x2, R30 ;  /* 0x0000000202147825 */ /* 0x010fc600078e021e */
[----:B------:R-:W4:Y:S01]  /*ae10*/  LDL.64 R30, [R1+0x4c0] ;  /* 0x0004c000011e7983 */ /* 0x000f220000100a00 */
[----:B---3--:R-:W-:-:S03]  /*ae20*/  IMAD.WIDE R18, R2, 0x2, R28 ;  /* 0x0000000202127825 */ /* 0x008fc600078e021c */
[----:B------:R1:W3:Y:S01]  /*ae30*/  LDG.E.U16 R173, desc[UR6][R10.64] ;  /* 0x000000060aad7981 */ /* 0x0002e2000c1e1500 */
[----:B0-----:R-:W-:-:S03]  /*ae40*/  IMAD.WIDE R14, R2, 0x2, R26 ;  /* 0x00000002020e7825 */ /* 0x001fc600078e021a */
[----:B------:R-:W3:Y:S04]  /*ae50*/  LDL.64 R28, [R1+0x490] ;  /* 0x00049000011c7983 */ /* 0x000ee80000100a00 */
[----:B------:R-:W3:Y:S01]  /*ae60*/  LDL.64 R26, [R1+0x488] ;  /* 0x00048800011a7983 */ /* 0x000ee20000100a00 */
[----:B-1----:R-:W-:-:S03]  /*ae70*/  IMAD.WIDE R10, R2, 0x2, R24 ;  /* 0x00000002020a7825 */ /* 0x002fc600078e0218 */
[----:B------:R-:W3:Y:S04]  /*ae80*/  LDL.64 R24, [R1+0x450] ;  /* 0x0004500001187983 */ /* 0x000ee80000100a00 */
[----:B------:R-:W3:Y:S04]  /*ae90*/  LDL.64 R48, [R1+0x480] ;  /* 0x0004800001307983 */ /* 0x000ee80000100a00 */
[----:B------:R-:W3:Y:S04]  /*aea0*/  LDL.64 R44, [R1+0x440] ;  /* 0x00044000012c7983 */ /* 0x000ee80000100a00 */
[----:B------:R0:W3:Y:S04]  /*aeb0*/  LDG.E.U16 R177, desc[UR6][R6.64] ;  /* 0x0000000606b17981 */ /* 0x0000e8000c1e1500 */
[----:B------:R-:W3:Y:S04]  /*aec0*/  LDL.64 R46, [R1+0x478] ;  /* 0x00047800012e7983 */ /* 0x000ee80000100a00 */
[----:B------:R-:W3:Y:S01]  /*aed0*/  LDG.E.U16 R171, desc[UR6][R20.64] ;  /* 0x0000000614ab7981 */ /* 0x000ee2000c1e1500 */
[----:B0-----:R-:W-:-:S03]  /*aee0*/  IMAD.WIDE R6, R2, 0x2, R42 ;  /* 0x0000000202067825 */ /* 0x001fc600078e022a */
[----:B------:R-:W3:Y:S04]  /*aef0*/  LDL.64 R42, [R1+0x438] ;  /* 0x00043800012a7983 */ /* 0x000ee80000100a00 */
[----:B------:R2:W3:Y:S04]  /*af00*/  LDG.E.U16 R172, desc[UR6][R6.64] ;  /* 0x0000000606ac7981 */ /* 0x0004e8000c1e1500 */
[----:B------:R5:W3:Y:S04]  /*af10*/  LDG.E.U16 R170, desc[UR6][R18.64] ;  /* 0x0000000612aa7981 */ /* 0x000ae8000c1e1500 */
[----:B------:R0:W3:Y:S04]  /*af20*/  LDG.E.U16 R169, desc[UR6][R14.64] ;  /* 0x000000060ea97981 */ /* 0x0000e8000c1e1500 */
[----:B------:R1:W3:Y:S01]  /*af30*/  LDG.E.U16 R168, desc[UR6][R10.64] ;  /* 0x000000060aa87981 */ /* 0x0002e2000c1e1500 */
[----:B--2---:R-:W-:-:S03]  /*af40*/  IMAD.WIDE R6, R2, 0x2, R40 ;  /* 0x0000000202067825 */ /* 0x004fc600078e0228 */
[----:B------:R-:W2:Y:S04]  /*af50*/  LDL.64 R40, [R1+0x530] ;  /* 0x0005300001287983 */ /* 0x000ea80000100a00 */
[----:B------:R1:W2:Y:S01]  /*af60*/  LDG.E.U16 R167, desc[UR6][R6.64] ;  /* 0x0000000606a77981 */ /* 0x0002a2000c1e1500 */
[----:B------:R-:W-:-:S03]  /*af70*/  IMAD.WIDE R20, R2, 0x2, R38 ;  /* 0x0000000202147825 */ /* 0x000fc600078e0226 */
[----:B------:R-:W2:Y:S04]  /*af80*/  LDL.64 R38, [R1+0x4f0] ;  /* 0x0004f00001267983 */ /* 0x000ea80000100a00 */
[----:B------:R4:W2:Y:S01]  /*af90*/  LDG.E.U16 R166, desc[UR6][R20.64] ;  /* 0x0000000614a67981 */ /* 0x0008a2000c1e1500 */
[----:B-----5:R-:W-:-:S03]  /*afa0*/  IMAD.WIDE R18, R2, 0x2, R36 ;  /* 0x0000000202127825 */ /* 0x020fc600078e0224 */
[----:B------:R-:W5:Y:S04]  /*afb0*/  LDL.64 R36, [R1+0x4b0] ;  /* 0x0004b00001247983 */ /* 0x000f680000100a00 */
[----:B------:R3:W5:Y:S01]  /*afc0*/  LDG.E.U16 R165, desc[UR6][R18.64] ;  /* 0x0000000612a57981 */ /* 0x000762000c1e1500 */
[----:B0-----:R-:W-:-:S03]  /*afd0*/  IMAD.WIDE R14, R2, 0x2, R34 ;  /* 0x00000002020e7825 */ /* 0x001fc600078e0222 */
[----:B------:R-:W5:Y:S01]  /*afe0*/  LDL.64 R34, [R1+0x470] ;  /* 0x0004700001227983 */ /* 0x000f620000100a00 */
[----:B-1----:R-:W-:-:S03]  /*aff0*/  IMAD.WIDE R10, R2, 0x2, R32 ;  /* 0x00000002020a7825 */ /* 0x002fc600078e0220 */
[----:B------:R-:W5:Y:S01]  /*b000*/  LDL.64 R32, [R1+0x528] ;  /* 0x0005280001207983 */ /* 0x000f620000100a00 */
[----:B------:R-:W-:-:S03]  /*b010*/  IMAD.WIDE R6, R2, 0x2, R22 ;  /* 0x0000000202067825 */ /* 0x000fc600078e0216 */
[----:B------:R-:W5:Y:S04]  /*b020*/  LDL.64 R22, [R1+0x430] ;  /* 0x0004300001167983 */ /* 0x000f680000100a00 */
[----:B------:R0:W5:Y:S04]  /*b030*/  LDG.E.U16 R164, desc[UR6][R14.64] ;  /* 0x000000060ea47981 */ /* 0x000168000c1e1500 */
[----:B------:R1:W5:Y:S04]  /*b040*/  LDG.E.U16 R163, desc[UR6][R10.64] ;  /* 0x000000060aa37981 */ /* 0x000368000c1e1500 */
[----:B------:R1:W5:Y:S01]  /*b050*/  LDG.E.U16 R162, desc[UR6][R6.64] ;  /* 0x0000000606a27981 */ /* 0x000362000c1e1500 */
[----:B----4-:R-:W-:-:S03]  /*b060*/  IMAD.WIDE R20, R2, 0x2, R30 ;  /* 0x0000000202147825 */ /* 0x010fc600078e021e */
[----:B------:R-:W4:Y:S04]  /*b070*/  LDL.64 R30, [R1+0x4e8] ;  /* 0x0004e800011e7983 */ /* 0x000f280000100a00 */
[----:B------:R-:W4:Y:S01]  /*b080*/  LDG.E.U16 R161, desc[UR6][R20.64] ;  /* 0x0000000614a17981 */ /* 0x000f22000c1e1500 */
[----:B---3--:R-:W-:-:S03]  /*b090*/  IMAD.WIDE R18, R2, 0x2, R28 ;  /* 0x0000000202127825 */ /* 0x008fc600078e021c */
[----:B------:R-:W3:Y:S01]  /*b0a0*/  LDL.64 R28, [R1+0x4a8] ;  /* 0x0004a800011c7983 */ /* 0x000ee20000100a00 */
[----:B0-----:R-:W-:-:S03]  /*b0b0*/  IMAD.WIDE R14, R2, 0x2, R26 ;  /* 0x00000002020e7825 */ /* 0x001fc600078e021a */
[----:B------:R-:W3:Y:S01]  /*b0c0*/  LDL.64 R26, [R1+0x468] ;  /* 0x00046800011a7983 */ /* 0x000ee20000100a00 */
[----:B-1----:R-:W-:-:S03]  /*b0d0*/  IMAD.WIDE R10, R2, 0x2, R24 ;  /* 0x00000002020a7825 */ /* 0x002fc600078e0218 */
[----:B------:R-:W3:Y:S04]  /*b0e0*/  LDL.64 R24, [R1+0x428] ;  /* 0x0004280001187983 */ /* 0x000ee80000100a00 */
[----:B------:R0:W3:Y:S01]  /*b0f0*/  LDG.E.U16 R160, desc[UR6][R18.64] ;  /* 0x0000000612a07981 */ /* 0x0000e2000c1e1500 */
[----:B------:R-:W-:-:S03]  /*b100*/  IMAD.WIDE R6, R2, 0x2, R52 ;  /* 0x0000000202067825 */ /* 0x000fc600078e0234 */
[----:B------:R1:W3:Y:S04]  /*b110*/  LDG.E.U16 R158, desc[UR6][R10.64] ;  /* 0x000000060a9e7981 */ /* 0x0002e8000c1e1500 */
[----:B------:R1:W3:Y:S01]  /*b120*/  LDG.E.U16 R159, desc[UR6][R14.64] ;  /* 0x000000060e9f7981 */ /* 0x0002e2000c1e1500 */
[----:B0-----:R-:W-:-:S03]  /*b130*/  IMAD.WIDE R18, R2, 0x2, R48 ;  /* 0x0000000202127825 */ /* 0x001fc600078e0230 */
[----:B------:R0:W3:Y:S01]  /*b140*/  LDG.E.U16 R157, desc[UR6][R6.64] ;  /* 0x00000006069d7981 */ /* 0x0000e2000c1e1500 */
[----:B-1----:R-:W-:-:S03]  /*b150*/  IMAD.WIDE R10, R2, 0x2, R44 ;  /* 0x00000002020a7825 */ /* 0x002fc600078e022c */
[----:B------:R-:W3:Y:S01]  /*b160*/  LDG.E.U16 R155, desc[UR6][R18.64] ;  /* 0x00000006129b7981 */ /* 0x000ee2000c1e1500 */
[----:B------:R-:W-:-:S03]  /*b170*/  IMAD.WIDE R20, R2, 0x2, R50 ;  /* 0x0000000202147825 */ /* 0x000fc600078e0232 */
[----:B------:R-:W3:Y:S01]  /*b180*/  LDG.E.U16 R153, desc[UR6][R10.64] ;  /* 0x000000060a997981 */ /* 0x000ee2000c1e1500 */
[----:B------:R-:W-:-:S03]  /*b190*/  IMAD.WIDE R14, R2, 0x2, R46 ;  /* 0x00000002020e7825 */ /* 0x000fc600078e022e */
[----:B------:R2:W3:Y:S01]  /*b1a0*/  LDG.E.U16 R156, desc[UR6][R20.64] ;  /* 0x00000006149c7981 */ /* 0x0004e2000c1e1500 */
[----:B0-----:R-:W-:-:S03]  /*b1b0*/  IMAD.WIDE R6, R2, 0x2, R42 ;  /* 0x0000000202067825 */ /* 0x001fc600078e022a */
[----:B------:R5:W3:Y:S04]  /*b1c0*/  LDG.E.U16 R154, desc[UR6][R14.64] ;  /* 0x000000060e9a7981 */ /* 0x000ae8000c1e1500 */
[----:B------:R0:W3:Y:S01]  /*b1d0*/  LDG.E.U16 R152, desc[UR6][R6.64] ;  /* 0x0000000606987981 */ /* 0x0000e2000c1e1500 */
[----:B------:R-:W-:Y:S02]  /*b1e0*/  UIADD3.64 UR46, UR50, 0x1fe, URZ ;  /* 0x000001fe322e7897 */ /* 0x000fe4000fffe03f */
[----:B------:R-:W-:Y:S01]  /*b1f0*/  UIADD3.64 UR42, UR50, 0x200, URZ ;  /* 0x00000200322a7897 */ /* 0x000fe2000fffe03f */
[----:B------:R-:W3:Y:S04]  /*b200*/  LDL.64 R48, [R1+0x3a0] ;  /* 0x0003a00001307983 */ /* 0x000ee80000100a00 */
[----:B------:R-:W3:Y:S04]  /*b210*/  LDL.64 R46, [R1+0x390] ;  /* 0x00039000012e7983 */ /* 0x000ee80000100a00 */
[----:B------:R-:W3:Y:S04]  /*b220*/  LDL.64 R44, [R1+0x380] ;  /* 0x00038000012c7983 */ /* 0x000ee80000100a00 */
[----:B------:R-:W3:Y:S04]  /*b230*/  LDL.64 R42, [R1+0x370] ;  /* 0x00037000012a7983 */ /* 0x000ee80000100a00 */
[----:B------:R-:W3:Y:S04]  /*b240*/  LDL.64 R52, [R1+0x268] ;  /* 0x0002680001347983 */ /* 0x000ee80000100a00 */
[----:B------:R-:W3:Y:S01]  /*b250*/  LDL.64 R50, [R1+0x248] ;  /* 0x0002480001327983 */ /* 0x000ee20000100a00 */
[----:B--2---:R-:W-:-:S03]  /*b260*/  IMAD.WIDE R20, R2, 0x2, R40 ;  /* 0x0000000202147825 */ /* 0x004fc600078e0228 */
[----:B------:R-:W2:Y:S01]  /*b270*/  LDL.64 R40, [R1+0x360] ;  /* 0x0003600001287983 */ /* 0x000ea20000100a00 */
[----:B------:R-:W-:-:S03]  /*b280*/  IMAD.WIDE R18, R2, 0x2, R38 ;  /* 0x0000000202127825 */ /* 0x000fc600078e0226 */
[----:B------:R-:W2:Y:S01]  /*b290*/  LDL.64 R38, [R1+0x340] ;  /* 0x0003400001267983 */ /* 0x000ea20000100a00 */
[----:B-----5:R-:W-:-:S03]  /*b2a0*/  IMAD.WIDE R14, R2, 0x2, R36 ;  /* 0x00000002020e7825 */ /* 0x020fc600078e0224 */
[----:B------:R-:W5:Y:S04]  /*b2b0*/  LDL.64 R36, [R1+0x350] ;  /* 0x0003500001247983 */ /* 0x000f680000100a00 */
[----:B------:R-:W2:Y:S01]  /*b2c0*/  LDG.E.U16 R16, desc[UR6][R14.64] ;  /* 0x000000060e107981 */ /* 0x000ea2000c1e1500 */
[----:B------:R-:W-:-:S03]  /*b2d0*/  IMAD.WIDE R10, R2, 0x2, R34 ;  /* 0x00000002020a7825 */ /* 0x000fc600078e0222 */
[----:B------:R-:W5:Y:S04]  /*b2e0*/  LDL.64 R34, [R1+0x330] ;  /* 0x0003300001227983 */ /* 0x000f680000100a00 */
[----:B------:R-:W5:Y:S01]  /*b2f0*/  LDG.E.U16 R8, desc[UR6][R10.64] ;  /* 0x000000060a087981 */ /* 0x000f62000c1e1500 */
[----:B0-----:R-:W-:-:S03]  /*b300*/  IMAD.WIDE R6, R2, 0x2, R22 ;  /* 0x0000000202067825 */ /* 0x001fc600078e0216 */
[----:B------:R0:W2:Y:S04]  /*b310*/  LDG.E.U16 R23, desc[UR6][R20.64] ;  /* 0x0000000614177981 */ /* 0x0000a8000c1e1500 */
[----:B------:R4:W5:Y:S04]  /*b320*/  LDG.E.U16 R22, desc[UR6][R18.64] ;  /* 0x0000000612167981 */ /* 0x000968000c1e1500 */
[----:B------:R1:W5:Y:S01]  /*b330*/  LDG.E.U16 R5, desc[UR6][R6.64] ;  /* 0x0000000606057981 */ /* 0x000362000c1e1500 */
[----:B0-----:R-:W-:-:S03]  /*b340*/  IMAD.WIDE R20, R2, 0x2, R32 ;  /* 0x0000000202147825 */ /* 0x001fc600078e0220 */
[----:B------:R-:W5:Y:S01]  /*b350*/  LDL.64 R32, [R1+0x300] ;  /* 0x0003000001207983 */ /* 0x000f620000100a00 */
[----:B----4-:R-:W-:-:S03]  /*b360*/  IMAD.WIDE R18, R2, 0x2, R30 ;  /* 0x0000000202127825 */ /* 0x010fc600078e021e */
[----:B------:R-:W4:Y:S04]  /*b370*/  LDG.E.U16 R20, desc[UR6][R20.64] ;  /* 0x0000000614147981 */ /* 0x000f28000c1e1500 */
[----:B------:R-:W4:Y:S01]  /*b380*/  LDG.E.U16 R18, desc[UR6][R18.64] ;  /* 0x0000000612127981 */ /* 0x000f22000c1e1500 */
[----:B---3--:R-:W-:-:S03]  /*b390*/  IMAD.WIDE R14, R2, 0x2, R28 ;  /* 0x00000002020e7825 */ /* 0x008fc600078e021c */
[----:B------:R-:W3:Y:S01]  /*b3a0*/  LDL.64 R30, [R1+0x3d0] ;  /* 0x0003d000011e7983 */ /* 0x000ee20000100a00 */
[----:B------:R-:W-:-:S03]  /*b3b0*/  IMAD.WIDE R10, R2, 0x2, R26 ;  /* 0x00000002020a7825 */ /* 0x000fc600078e021a */
[----:B------:R-:W3:Y:S01]  /*b3c0*/  LDG.E.U16 R14, desc[UR6][R14.64] ;  /* 0x000000060e0e7981 */ /* 0x000ee2000c1e1500 */
[----:B-1----:R-:W-:-:S03]  /*b3d0*/  IMAD.WIDE R6, R2, 0x2, R24 ;  /* 0x0000000202067825 */ /* 0x002fc600078e0218 */
[----:B------:R0:W3:Y:S04]  /*b3e0*/  LDG.E.U16 R10, desc[UR6][R10.64] ;  /* 0x000000060a0a7981 */ /* 0x0000e8000c1e1500 */
[----:B------:R1:W3:Y:S01]  /*b3f0*/  LDG.E.U16 R6, desc[UR6][R6.64] ;  /* 0x0000000606067981 */ /* 0x0002e2000c1e1500 */
[----:B------:R-:W-:Y:S01]  /*b400*/  BAR.SYNC.DEFER_BLOCKING 0x0 ;  /* 0x0000000000007b1d */ /* 0x000fe20000010000 */
[C---:B------:R-:W-:Y:S02]  /*b410*/  LOP3.LUT R24, R9.reuse, 0x10, RZ, 0x3c, !PT ;  /* 0x0000001009187812 */ /* 0x040fe400078e3cff */
[----:B------:R-:W-:-:S03]  /*b420*/  LOP3.LUT R25, R9, 0x20, RZ, 0x3c, !PT ;  /* 0x0000002009197812 */ /* 0x000fc600078e3cff */
[----:B------:R-:W3:Y:S04]  /*b430*/  LDL.64 R26, [R1+0x3b0] ;  /* 0x0003b000011a7983 */ /* 0x000ee80000100a00 */
[----:B------:R-:W3:Y:S04]  /*b440*/  LDL.64 R28, [R1+0x3c0] ;  /* 0x0003c000011c7983 */ /* 0x000ee80000100a00 */
        /* <DEDUP_REMOVED lines=17> */
[----:B------:R-:W-:Y:S01]  /*b560*/  STS.U16 [R25+UR4+0x20500], R195 ;  /* 0x020500c319007988 */ /* 0x000fe20008000404 */
[----:B0-----:R-:W-:-:S03]  /*b570*/  LOP3.LUT R24, R9, 0x30, RZ, 0x3c, !PT ;  /* 0x0000003009187812 */ /* 0x001fc600078e3cff */
        /* <DEDUP_REMOVED lines=23> */
[----:B------:R-:W-:Y:S01]  /*b6f0*/  STS.U16 [R25+UR4+0x21e00], R153 ;  /* 0x021e009919007988 */ /* 0x000fe20008000404 */
[----:B------:R-:W-:-:S03]  /*b700*/  LOP3.LUT R11, R9, 0x60, RZ, 0x3c, !PT ;  /* 0x00000060090b7812 */ /* 0x000fc600078e3cff */
[----:B------:R-:W-:Y:S04]  /*b710*/  STS.U16 [R24+UR4+0x20280], R200 ;  /* 0x020280c818007988 */ /* 0x000fe80008000404 */
[----:B------:R-:W-:Y:S04]  /*b720*/  STS.U16 [R24+UR4+0x20680], R192 ;  /* 0x020680c018007988 */ /* 0x000fe80008000404 */
[----:B------:R-:W-:Y:S01]  /*b730*/  STS.U16 [R24+UR4+0x20a80], R184 ;  /* 0x020a80b818007988 */ /* 0x000fe20008000404 */
[----:B-1----:R-:W-:-:S03]  /*b740*/  SHF.R.U32.HI R7, RZ, 0x5, R206 ;  /* 0x00000005ff077819 */ /* 0x002fc600000116ce */
[----:B------:R-:W-:Y:S04]  /*b750*/  STS.U16 [R24+UR4+0x20e80], R176 ;  /* 0x020e80b018007988 */ /* 0x000fe80008000404 */
[----:B------:R-:W-:Y:S04]  /*b760*/  STS.U16 [R24+UR4+0x21280], R170 ;  /* 0x021280aa18007988 */ /* 0x000fe80008000404 */
[----:B------:R-:W-:Y:S04]  /*b770*/  STS.U16 [R24+UR4+0x21680], R156 ;  /* 0x0216809c18007988 */ /* 0x000fe80008000404 */
[----:B------:R-:W-:Y:S01]  /*b780*/  STS.U16 [R24+UR4+0x21a80], R154 ;  /* 0x021a809a18007988 */ /* 0x000fe20008000404 */
[----:B------:R-:W-:-:S03]  /*b790*/  R2UR UR8, R7 ;  /* 0x00000000070872ca */ /* 0x000fc600000e0000 */
[----:B------:R0:W-:Y:S01]  /*b7a0*/  STS.U16 [R24+UR4+0x21e80], R152 ;  /* 0x021e809818007988 */ /* 0x0001e20008000404 */
[----:B------:R-:W-:-:S03]  /*b7b0*/  LOP3.LUT R7, R9, 0x70, RZ, 0x3c, !PT ;  /* 0x0000007009077812 */ /* 0x000fc600078e3cff */
[----:B------:R-:W-:Y:S04]  /*b7c0*/  STS.U16 [R11+UR4+0x20300], R199 ;  /* 0x020300c70b007988 */ /* 0x000fe80008000404 */
[----:B------:R-:W-:Y:S04]  /*b7d0*/  STS.U16 [R11+UR4+0x20700], R191 ;  /* 0x020700bf0b007988 */ /* 0x000fe80008000404 */
[----:B------:R-:W-:Y:S01]  /*b7e0*/  STS.U16 [R11+UR4+0x20b00], R183 ;  /* 0x020b00b70b007988 */ /* 0x000fe20008000404 */
[----:B------:R-:W-:-:S03]  /*b7f0*/  USHF.L.U32 UR8, UR8, 0x9, URZ ;  /* 0x0000000908087899 */ /* 0x000fc6000800063f */
[----:B0-----:R-:W3:Y:S04]  /*b800*/  LDL.64 R24, [R1+0x320] ;  /* 0x0003200001187983 */ /* 0x001ee80000100a00 */
[----:B--2---:R-:W-:Y:S04]  /*b810*/  STS.U16 [R11+UR4+0x20f00], R23 ;  /* 0x020f00170b007988 */ /* 0x004fe80008000404 */
[----:B-----5:R0:W-:Y:S04]  /*b820*/  STS.U16 [R11+UR4+0x21300], R22 ;  /* 0x021300160b007988 */ /* 0x0201e80008000404 */
[----:B------:R-:W-:Y:S04]  /*b830*/  STS.U16 [R11+UR4+0x21700], R16 ;  /* 0x021700100b007988 */ /* 0x000fe80008000404 */
[----:B------:R-:W-:Y:S04]  /*b840*/  STS.U16 [R11+UR4+0x21b00], R8 ;  /* 0x021b00080b007988 */ /* 0x000fe80008000404 */
[----:B------:R-:W-:Y:S04]  /*b850*/  STS.U16 [R11+UR4+0x21f00], R5 ;  /* 0x021f00050b007988 */ /* 0x000fe80008000404 */
[----:B------:R-:W-:Y:S04]  /*b860*/  STS.U16 [R7+UR4+0x20380], R198 ;  /* 0x020380c607007988 */ /* 0x000fe80008000404 */
[----:B------:R-:W-:Y:S04]  /*b870*/  STS.U16 [R7+UR4+0x20780], R190 ;  /* 0x020780be07007988 */ /* 0x000fe80008000404 */
[----:B------:R-:W-:Y:S04]  /*b880*/  STS.U16 [R7+UR4+0x20b80], R182 ;  /* 0x020b80b607007988 */ /* 0x000fe80008000404 */
[----:B----4-:R-:W-:Y:S04]  /*b890*/  STS.U16 [R7+UR4+0x20f80], R20 ;  /* 0x020f801407007988 */ /* 0x010fe80008000404 */
[----:B------:R-:W-:Y:S04]  /*b8a0*/  STS.U16 [R7+UR4+0x21380], R18 ;  /* 0x0213801207007988 */ /* 0x000fe80008000404 */
[----:B---3--:R1:W-:Y:S04]  /*b8b0*/  STS.U16 [R7+UR4+0x21780], R14 ;  /* 0x0217800e07007988 */ /* 0x0083e80008000404 */
[----:B------:R2:W-:Y:S04]  /*b8c0*/  STS.U16 [R7+UR4+0x21b80], R10 ;  /* 0x021b800a07007988 */ /* 0x0005e80008000404 */
[----:B------:R3:W-:Y:S01]  /*b8d0*/  STS.U16 [R7+UR4+0x21f80], R6 ;  /* 0x021f800607007988 */ /* 0x0007e20008000404 */
[----:B------:R4:W-:Y:S06]  /*b8e0*/  MEMBAR.ALL.CTA ;  /* 0x0000000000007992 */ /* 0x0009ec0000008000 */
[----:B----4-:R-:W4:Y:S01]  /*b8f0*/  FENCE.VIEW.ASYNC.S ;  /* 0x00000000000073c6 */ /* 0x010f220000000000 */
[----:B------:R-:W-:-:S03]  /*b900*/  ULOP3.LUT UR8, UR8, 0x800, URZ, 0xc0, !UPT ;  /* 0x0000080008087892 */ /* 0x000fc6000f8ec03f */
[----:B0-----:R-:W3:Y:S01]  /*b910*/  LDL.64 R22, [R1+0x400] ;  /* 0x0004000001167983 */ /* 0x001ee20000100a00 */
[----:B------:R-:W-:-:S03]  /*b920*/  ULEA.HI UR8, UR4, UR8, URZ, 0x1c ;  /* 0x0000000804087291 */ /* 0x000fc6000f8fe03f */
[----:B-1----:R-:W5:Y:S04]  /*b930*/  LDL.64 R14, [R1+0x420] ;  /* 0x00042000010e7983 */ /* 0x002f680000100a00 */
[----:B------:R-:W5:Y:S04]  /*b940*/  LDL.64 R20, [R1+0x3f0] ;  /* 0x0003f00001147983 */ /* 0x000f680000100a00 */
[----:B--2---:R-:W2:Y:S04]  /*b950*/  LDL.64 R10, [R1+0x410] ;  /* 0x00041000010a7983 */ /* 0x004ea80000100a00 */
[----:B------:R-:W2:Y:S01]  /*b960*/  LDL.64 R18, [R1+0x3e0] ;  /* 0x0003e00001127983 */ /* 0x000ea20000100a00 */
[----:B----4-:R-:W-:Y:S01]  /*b970*/  BAR.SYNC.DEFER_BLOCKING 0x0 ;  /* 0x0000000000007b1d */ /* 0x010fe20000010000 */
[----:B------:R-:W-:-:S05]  /*b980*/  ULOP3.LUT UR8, UR8, 0x3fff, URZ, 0xc0, !UPT ;  /* 0x00003fff08087892 */ /* 0x000fca000f8ec03f */
[----:B------:R-:W-:-:S06]  /*b990*/  WARPGROUP.ARRIVE ;  /* 0x00000000000079c5 */ /* 0x000fcc0000000000 */
[----:B------:R-:W-:Y:S01]  /*b9a0*/  HGMMA.64x64x16.F32 R184, gdesc[UR8].tnspA, RZ, !UPT, gsb0 ;  /* 0x20e0000008b879f0 */ /* 0x000fe2000c0008ff */
[----:B------:R-:W-:-:S03]  /*b9b0*/  UIADD3 UR48, UP0, UR8, 0x80, URZ ;  /* 0x0000008008307890 */ /* 0x000fc6000ff1e03f */
[----:B------:R-:W-:Y:S02]  /*b9c0*/  UMOV UR8, URZ ;  /* 0x0000003f00087c82 */ /* 0x000fe40008000000 */
[----:B------:R-:W-:Y:S01]  /*b9d0*/  UIADD3.X UR49, UR8, 0x40000040, URZ, UP0, !UPT ;  /* 0x4000004008317890 */ /* 0x000fe200087fe43f */
[----:B------:R-:W-:Y:S02]  /*b9e0*/  WARPGROUP.DEPBAR.LE gsb0, 0x0 ;  /* 0x00008000000079c5 */ /* 0x000fe40000010000 */
[----:B------:R-:W-:-:S06]  /*b9f0*/  WARPGROUP.ARRIVE ;  /* 0x00000000000079c5 */ /* 0x000fcc0000000000 */
[----:B------:R-:W-:Y:S01]  /*ba00*/  HGMMA.64x64x16.F32 R184, gdesc[UR48].tnspA, R184, gsb0 ;  /* 0x20e0000030b879f0 */ /* 0x000fe200080008b8 */
[----:B------:R-:W-:Y:S02]  /*ba10*/  UIADD3.64 UR12, UR48, 0x80, URZ ;  /* 0x00000080300c7897 */ /* 0x000fe4000fffe03f */
        /* <DEDUP_REMOVED lines=16> */
[----:B------:R-:W-:Y:S01]  /*bb20*/  UIADD3.64 UR44, UR48, 0x280, URZ ;  /* 0x00000280302c7897 */ /* 0x000fe2000fffe03f */
        /* <DEDUP_REMOVED lines=19> */
[----:B------:R-:W-:Y:S01]  /*bc60*/  UIADD3.64 UR28, UR48, 0x500, URZ ;  /* 0x00000500301c7897 */ /* 0x000fe2000fffe03f */
[C---:B---3--:R-:W-:Y:S02]  /*bc70*/  IMAD.WIDE R6, R0.reuse, 0x2, R22 ;  /* 0x0000000200067825 */ /* 0x048fe400078e0216 */
[----:B------:R-:W3:Y:S04]  /*bc80*/  LDL.64 R22, [R1+0x310] ;  /* 0x0003100001167983 */ /* 0x000ee80000100a00 */
[----:B------:R0:W4:Y:S02]  /*bc90*/  LDG.E.U16 R239, desc[UR6][R6.64] ;  /* 0x0000000606ef7981 */ /* 0x000124000c1e1500 */
[----:B0-----:R-:W-:-:S02]  /*bca0*/  IMAD.WIDE R6, R0, 0x2, R26 ;  /* 0x0000000200067825 */ /* 0x001fc400078e021a */
[----:B------:R-:W4:Y:S01]  /*bcb0*/  LDL.64 R26, [R1+0x2d0] ;  /* 0x0002d000011a7983 */ /* 0x000f220000100a00 */
[----:B------:R-:W-:Y:S02]  /*bcc0*/  UIADD3.64 UR32, UR48, 0x580, URZ ;  /* 0x0000058030207897 */ /* 0x000fe4000fffe03f */
[----:B------:R-:W-:Y:S01]  /*bcd0*/  UIADD3.64 UR36, UR48, 0x600, URZ ;  /* 0x0000060030247897 */ /* 0x000fe2000fffe03f */
[----:B------:R-:W-:Y:S01]  /*bce0*/  R2UR UR43, R219 ;  /* 0x00000000db2b72ca */ /* 0x000fe200000e0000 */
[----:B------:R-:W-:Y:S01]  /*bcf0*/  UIADD3.64 UR40, UR48, 0x680, URZ ;  /* 0x0000068030287897 */ /* 0x000fe2000fffe03f */
[----:B------:R-:W-:Y:S01]  /*bd00*/  R2UR UR42, R218 ;  /* 0x00000000da2a72ca */ /* 0x000fe200000e0000 */
[C---:B-----5:R-:W-:Y:S01]  /*bd10*/  IMAD.WIDE R14, R0.reuse, 0x2, R14 ;  /* 0x00000002000e7825 */ /* 0x060fe200078e020e */
[----:B------:R-:W5:Y:S03]  /*bd20*/  LDG.E.U16 R234, desc[UR6][R6.64] ;  /* 0x0000000606ea7981 */ /* 0x000f66000c1e1500 */
[C---:B------:R-:W-:Y:S01]  /*bd30*/  IMAD.WIDE R20, R0.reuse, 0x2, R20 ;  /* 0x0000000200147825 */ /* 0x040fe200078e0214 */
[----:B------:R0:W5:Y:S03]  /*bd40*/  LDG.E.U16 R241, desc[UR6][R14.64] ;  /* 0x000000060ef17981 */ /* 0x000166000c1e1500 */
[C---:B--2---:R-:W-:Y:S01]  /*bd50*/  IMAD.WIDE R10, R0.reuse, 0x2, R10 ;  /* 0x00000002000a7825 */ /* 0x044fe200078e020a */
[----:B------:R1:W2:Y:S03]  /*bd60*/  LDG.E.U16 R238, desc[UR6][R20.64] ;  /* 0x0000000614ee7981 */ /* 0x0002a6000c1e1500 */
[----:B------:R-:W-:Y:S01]  /*bd70*/  IMAD.WIDE R18, R0, 0x2, R18 ;  /* 0x0000000200127825 */ /* 0x000fe200078e0212 */
[----:B------:R1:W2:Y:S01]  /*bd80*/  LDG.E.U16 R240, desc[UR6][R10.64] ;  /* 0x000000060af07981 */ /* 0x0002a2000c1e1500 */
[----:B------:R-:W-:-:S02]  /*bd90*/  WARPGROUP.DEPBAR.LE gsb0, 0x0 ;  /* 0x00008000000079c5 */ /* 0x000fc40000010000 */
[----:B------:R-:W-:Y:S01]  /*bda0*/  WARPGROUP.ARRIVE ;  /* 0x00000000000079c5 */ /* 0x000fe20000000000 */
[C---:B0-----:R-:W-:Y:S01]  /*bdb0*/  IMAD.WIDE R14, R0.reuse, 0x2, R30 ;  /* 0x00000002000e7825 */ /* 0x041fe200078e021e */
[----:B------:R0:W2:Y:S04]  /*bdc0*/  LDG.E.U16 R237, desc[UR6][R18.64] ;  /* 0x0000000612ed7981 */ /* 0x0000a8000c1e1500 */
[----:B------:R-:W-:Y:S01]  /*bdd0*/  HGMMA.64x64x16.F32 R184, gdesc[UR28].tnspA, R184, gsb0 ;  /* 0x20e000001cb879f0 */ /* 0x000fe200080008b8 */
[C---:B-1----:R-:W-:Y:S01]  /*bde0*/  IMAD.WIDE R20, R0.reuse, 0x2, R48 ;  /* 0x0000000200147825 */ /* 0x042fe200078e0230 */
[----:B------:R-:W5:Y:S03]  /*bdf0*/  LDL.64 R30, [R1+0x2f0] ;  /* 0x0002f000011e7983 */ /* 0x000f660000100a00 */
[C---:B------:R-:W-:Y:S01]  /*be00*/  IMAD.WIDE R10, R0.reuse, 0x2, R28 ;  /* 0x00000002000a7825 */ /* 0x040fe200078e021c */
[----:B------:R1:W2:Y:S03]  /*be10*/  LDG.E.U16 R233, desc[UR6][R20.64] ;  /* 0x0000000614e97981 */ /* 0x0002a6000c1e1500 */
[C---:B0-----:R-:W-:Y:S01]  /*be20*/  IMAD.WIDE R18, R0.reuse, 0x2, R46 ;  /* 0x0000000200127825 */ /* 0x041fe200078e022e */
[----:B------:R-:W2:Y:S03]  /*be30*/  LDL.64 R28, [R1+0x2e0] ;  /* 0x0002e000011c7983 */ /* 0x000ea60000100a00 */
[----:B------:R-:W-:Y:S01]  /*be40*/  IMAD.WIDE R6, R0, 0x2, R40 ;  /* 0x0000000200067825 */ /* 0x000fe200078e0228 */
[----:B------:R0:W2:Y:S01]  /*be50*/  LDG.E.U16 R236, desc[UR6][R14.64] ;  /* 0x000000060eec7981 */ /* 0x0000a2000c1e1500 */
[----:B------:R-:W-:-:S02]  /*be60*/  WARPGROUP.DEPBAR.LE gsb0, 0x0 ;  /* 0x00008000000079c5 */ /* 0x000fc40000010000 */
[----:B------:R-:W-:Y:S01]  /*be70*/  WARPGROUP.ARRIVE ;  /* 0x00000000000079c5 */ /* 0x000fe20000000000 */
[C---:B-1----:R-:W-:Y:S01]  /*be80*/  IMAD.WIDE R20, R0.reuse, 0x2, R36 ;  /* 0x0000000200147825 */ /* 0x042fe200078e0224 */
[----:B------:R1:W2:Y:S04]  /*be90*/  LDG.E.U16 R235, desc[UR6][R10.64] ;  /* 0x000000060aeb7981 */ /* 0x0002a8000c1e1500 */
[----:B------:R-:W-:Y:S01]  /*bea0*/  HGMMA.64x64x16.F32 R184, gdesc[UR32].tnspA, R184, gsb0 ;  /* 0x20e0000020b879f0 */ /* 0x000fe200080008b8 */
[----:B------:R-:W2:Y:S01]  /*beb0*/  LDL.64 R36, [R1+0x2c0] ;  /* 0x0002c00001247983 */ /* 0x000ea20000100a00 */
[----:B0-----:R-:W-:-:S03]  /*bec0*/  IMAD.WIDE R14, R0, 0x2, R44 ;  /* 0x00000002000e7825 */ /* 0x001fc600078e022c */
[----:B------:R0:W2:Y:S01]  /*bed0*/  LDG.E.U16 R232, desc[UR6][R18.64] ;  /* 0x0000000612e87981 */ /* 0x0000a2000c1e1500 */
[----:B-1----:R-:W-:-:S03]  /*bee0*/  IMAD.WIDE R10, R0, 0x2, R42 ;  /* 0x00000002000a7825 */ /* 0x002fc600078e022a */
[----:B------:R-:W2:Y:S04]  /*bef0*/  LDL.64 R44, [R1+0x2b0] ;  /* 0x0002b000012c7983 */ /* 0x000ea80000100a00 */
[----:B------:R-:W2:Y:S01]  /*bf00*/  LDL.64 R40, [R1+0x2a0] ;  /* 0x0002a00001287983 */ /* 0x000ea20000100a00 */
[----:B------:R-:W-:-:S03]  /*bf10*/  R2UR UR47, R217 ;  /* 0x00000000d92f72ca */ /* 0x000fc600000e0000 */
[----:B------:R-:W2:Y:S01]  /*bf20*/  LDG.E.U16 R229, desc[UR6][R6.64] ;  /* 0x0000000606e57981 */ /* 0x000ea2000c1e1500 */
[----:B------:R-:W-:Y:S01]  /*bf30*/  R2UR UR46, R216 ;  /* 0x00000000d82e72ca */ /* 0x000fe200000e0000 */
[----:B------:R-:W-:Y:S02]  /*bf40*/  UIADD3.64 UR44, UR48, 0x700, URZ ;  /* 0x00000700302c7897 */ /* 0x000fe4000fffe03f */
[----:B------:R-:W-:Y:S01]  /*bf50*/  UIADD3.64 UR8, UR48, 0xf80, URZ ;  /* 0x00000f8030087897 */ /* 0x000fe2000fffe03f */
[----:B------:R-:W2:Y:S01]  /*bf60*/  LDG.E.U16 R228, desc[UR6][R20.64] ;  /* 0x0000000614e47981 */ /* 0x000ea2000c1e1500 */
[----:B------:R-:W-:Y:S01]  /*bf70*/  UIADD3.64 UR52, UR48, 0x1000, URZ ;  /* 0x0000100030347897 */ /* 0x000fe2000fffe03f */
[----:B------:R-:W-:Y:S01]  /*bf80*/  UMOV UR54, UR50 ;  /* 0x0000003200367c82 */ /* 0x000fe20008000000 */
[----:B------:R-:W-:Y:S01]  /*bf90*/  UMOV UR55, UR51 ;  /* 0x0000003300377c82 */ /* 0x000fe20008000000 */
[----:B------:R-:W-:Y:S01]  /*bfa0*/  UIADD3.64 UR12, UR48, 0x1080, URZ ;  /* 0x00001080300c7897 */ /* 0x000fe2000fffe03f */
[----:B------:R-:W2:Y:S01]  /*bfb0*/  LDL.64 R48, [R1+0x368] ;  /* 0x0003680001307983 */ /* 0x000ea20000100a00 */
[----:B------:R-:W-:-:S02]  /*bfc0*/  WARPGROUP.DEPBAR.LE gsb0, 0x0 ;  /* 0x00008000000079c5 */ /* 0x000fc40000010000 */
[----:B------:R-:W-:Y:S01]  /*bfd0*/  WARPGROUP.ARRIVE ;  /* 0x00000000000079c5 */ /* 0x000fe20000000000 */
[----:B0-----:R-:W-:Y:S01]  /*bfe0*/  IMAD.WIDE R18, R0, 0x2, R38 ;  /* 0x0000000200127825 */ /* 0x001fe200078e0226 */
[----:B------:R0:W2:Y:S04]  /*bff0*/  LDG.E.U16 R231, desc[UR6][R14.64] ;  /* 0x000000060ee77981 */ /* 0x0000a8000c1e1500 */
[----:B------:R-:W-:Y:S01]  /*c000*/  HGMMA.64x64x16.F32 R184, gdesc[UR36].tnspA, R184, gsb0 ;  /* 0x20e0000024b879f0 */ /* 0x000fe200080008b8 */
[----:B------:R-:W2:Y:S04]  /*c010*/  LDL.64 R38, [R1+0x290] ;  /* 0x0002900001267983 */ /* 0x000ea80000100a00 */
[----:B------:R1:W2:Y:S04]  /*c020*/  LDG.E.U16 R230, desc[UR6][R10.64] ;  /* 0x000000060ae67981 */ /* 0x0002a8000c1e1500 */
[----:B------:R3:W2:Y:S04]  /*c030*/  LDG.E.U16 R227, desc[UR6][R18.64] ;  /* 0x0000000612e37981 */ /* 0x0006a8000c1e1500 */
[----:B------:R-:W2:Y:S01]  /*c040*/  LDL.64 R42, [R1+0x418] ;  /* 0x00041800012a7983 */ /* 0x000ea20000100a00 */
[----:B------:R-:W-:-:S02]  /*c050*/  WARPGROUP.DEPBAR.LE gsb0, 0x0 ;  /* 0x00008000000079c5 */ /* 0x000fc40000010000 */
[----:B------:R-:W-:-:S06]  /*c060*/  WARPGROUP.ARRIVE ;  /* 0x00000000000079c5 */ /* 0x000fcc0000000000 */
[----:B------:R-:W-:Y:S01]  /*c070*/  HGMMA.64x64x16.F32 R184, gdesc[UR40].tnspA, R184, gsb0 ;  /* 0x20e0000028b879f0 */ /* 0x000fe200080008b8 */
[C---:B0-----:R-:W-:Y:S02]  /*c080*/  IMAD.WIDE R14, R0.reuse, 0x2, R34 ;  /* 0x00000002000e7825 */ /* 0x041fe400078e0222 */
[----:B------:R-:W2:Y:S02]  /*c090*/  LDL.64 R34, [R1+0x280] ;  /* 0x0002800001227983 */ /* 0x000ea40000100a00 */
[C---:B-1----:R-:W-:Y:S02]  /*c0a0*/  IMAD.WIDE R10, R0.reuse, 0x2, R24 ;  /* 0x00000002000a7825 */ /* 0x042fe400078e0218 */
[----:B------:R-:W2:Y:S02]  /*c0b0*/  LDL.64 R24, [R1+0x270] ;  /* 0x0002700001187983 */ /* 0x000ea40000100a00 */
[C---:B---3--:R-:W-:Y:S02]  /*c0c0*/  IMAD.WIDE R6, R0.reuse, 0x2, R22 ;  /* 0x0000000200067825 */ /* 0x048fe400078e0216 */
[----:B------:R-:W3:Y:S04]  /*c0d0*/  LDL.64 R22, [R1+0x260] ;  /* 0x0002600001167983 */ /* 0x000ee80000100a00 */
[----:B------:R4:W3:Y:S01]  /*c0e0*/  LDG.E.U16 R224, desc[UR6][R6.64] ;  /* 0x0000000606e07981 */ /* 0x0008e2000c1e1500 */
[----:B------:R-:W-:-:S03]  /*c0f0*/  IMAD.WIDE R18, R0, 0x2, R32 ;  /* 0x0000000200127825 */ /* 0x000fc600078e0220 */
[----:B------:R-:W3:Y:S04]  /*c100*/  LDL.64 R32, [R1+0x250] ;  /* 0x0002500001207983 */ /* 0x000ee80000100a00 */
[----:B------:R5:W3:Y:S01]  /*c110*/  LDG.E.U16 R226, desc[UR6][R14.64] ;  /* 0x000000060ee27981 */ /* 0x000ae2000c1e1500 */
[----:B----4-:R-:W-:-:S03]  /*c120*/  IMAD.WIDE R6, R0, 0x2, R26 ;  /* 0x0000000200067825 */ /* 0x010fc600078e021a */
[----:B------:R-:W4:Y:S04]  /*c130*/  LDL.64 R26, [R1+0x230] ;  /* 0x00023000011a7983 */ /* 0x000f280000100a00 */
[----:B------:R2:W4:Y:S04]  /*c140*/  LDG.E.U16 R225, desc[UR6][R10.64] ;  /* 0x000000060ae17981 */ /* 0x000528000c1e1500 */
[----:B------:R0:W4:Y:S04]  /*c150*/  LDG.E.U16 R223, desc[UR6][R18.64] ;  /* 0x0000000612df7981 */ /* 0x000128000c1e1500 */
[----:B------:R1:W4:Y:S01]  /*c160*/  LDG.E.U16 R220, desc[UR6][R6.64] ;  /* 0x0000000606dc7981 */ /* 0x000322000c1e1500 */
[----:B------:R-:W-:-:S02]  /*c170*/  WARPGROUP.DEPBAR.LE gsb0, 0x0 ;  /* 0x00008000000079c5 */ /* 0x000fc40000010000 */
[----:B------:R-:W-:-:S06]  /*c180*/  WARPGROUP.ARRIVE ;  /* 0x00000000000079c5 */ /* 0x000fcc0000000000 */
[----:B------:R-:W-:Y:S03]  /*c190*/  HGMMA.64x64x16.F32 R184, gdesc[UR44].tnspA, R184, gsb0 ;  /* 0x20e000002cb879f0 */ /* 0x000fe600080008b8 */
[----:B------:R-:W-:Y:S02]  /*c1a0*/  WARPGROUP.DEPBAR.LE gsb0, 0x0 ;  /* 0x00008000000079c5 */ /* 0x000fe40000010000 */
[----:B------:R-:W-:-:S06]  /*c1b0*/  WARPGROUP.ARRIVE ;  /* 0x00000000000079c5 */ /* 0x000fcc0000000000 */
[----:B------:R-:W-:Y:S03]  /*c1c0*/  HGMMA.64x64x16.F32 R152, gdesc[UR8].tnspA, RZ, !UPT, gsb0 ;  /* 0x20e00000089879f0 */ /* 0x000fe6000c0008ff */
[----:B------:R-:W-:Y:S02]  /*c1d0*/  WARPGROUP.DEPBAR.LE gsb0, 0x0 ;  /* 0x00008000000079c5 */ /* 0x000fe40000010000 */
[----:B------:R-:W-:-:S06]  /*c1e0*/  WARPGROUP.ARRIVE ;  /* 0x00000000000079c5 */ /* 0x000fcc0000000000 */
[----:B------:R-:W-:Y:S01]  /*c1f0*/  HGMMA.64x64x16.F32 R152, gdesc[UR52].tnspA, R152, gsb0 ;  /* 0x20e00000349879f0 */ /* 0x000fe20008000898 */
[C---:B-----5:R-:W-:Y:S02]  /*c200*/  IMAD.WIDE R14, R0.reuse, 0x2, R30 ;  /* 0x00000002000e7825 */ /* 0x060fe400078e021e */
[----:B------:R-:W5:Y:S02]  /*c210*/  LDL.64 R30, [R1+0x240] ;  /* 0x00024000011e7983 */ /* 0x000f640000100a00 */
[C---:B--2---:R-:W-:Y:S02]  /*c220*/  IMAD.WIDE R10, R0.reuse, 0x2, R28 ;  /* 0x00000002000a7825 */ /* 0x044fe400078e021c */
[----:B------:R-:W2:Y:S02]  /*c230*/  LDL.64 R28, [R1+0x408] ;  /* 0x00040800011c7983 */ /* 0x000ea40000100a00 */
[C---:B0-----:R-:W-:Y:S02]  /*c240*/  IMAD.WIDE R18, R0.reuse, 0x2, R36 ;  /* 0x0000000200127825 */ /* 0x041fe400078e0224 */
[----:B------:R-:W2:Y:S02]  /*c250*/  LDL.64 R36, [R1+0x3f8] ;  /* 0x0003f80001247983 */ /* 0x000ea40000100a00 */
[----:B-1----:R-:W-:-:S02]  /*c260*/  IMAD.WIDE R6, R0, 0x2, R38 ;  /* 0x0000000200067825 */ /* 0x002fc400078e0226 */
[----:B------:R0:W2:Y:S04]  /*c270*/  LDG.E.U16 R222, desc[UR6][R14.64] ;  /* 0x000000060ede7981 */ /* 0x0000a8000c1e1500 */
[----:B------:R1:W2:Y:S04]  /*c280*/  LDG.E.U16 R221, desc[UR6][R10.64] ;  /* 0x000000060add7981 */ /* 0x0002a8000c1e1500 */
[----:B------:R-:W2:Y:S01]  /*c290*/  LDG.E.U16 R216, desc[UR6][R6.64] ;  /* 0x0000000606d87981 */ /* 0x000ea2000c1e1500 */
[----:B0-----:R-:W-:Y:S01]  /*c2a0*/  IMAD.WIDE R14, R0, 0x2, R44 ;  /* 0x00000002000e7825 */ /* 0x001fe200078e022c */
[----:B------:R-:W-:-:S02]  /*c2b0*/  UIADD3.64 UR16, UR48, 0x1100, URZ ;  /* 0x0000110030107897 */ /* 0x000fc4000fffe03f */
[----:B------:R-:W2:Y:S01]  /*c2c0*/  LDL.64 R38, [R1+0x3c8] ;  /* 0x0003c80001267983 */ /* 0x000ea20000100a00 */
[----:B-1----:R-:W-:-:S03]  /*c2d0*/  IMAD.WIDE R10, R0, 0x2, R40 ;  /* 0x00000002000a7825 */ /* 0x002fc600078e0228 */
[----:B------:R-:W2:Y:S04]  /*c2e0*/  LDL.64 R40, [R1+0x3e8] ;  /* 0x0003e80001287983 */ /* 0x000ea80000100a00 */
[----:B------:R0:W2:Y:S04]  /*c2f0*/  LDG.E.U16 R218, desc[UR6][R14.64] ;  /* 0x000000060eda7981 */ /* 0x0000a8000c1e1500 */
[----:B------:R1:W2:Y:S01]  /*c300*/  LDG.E.U16 R217, desc[UR6][R10.64] ;  /* 0x000000060ad97981 */ /* 0x0002a2000c1e1500 */
[----:B------:R-:W-:Y:S02]  /*c310*/  UIADD3.64 UR20, UR50, 0x1fe, URZ ;  /* 0x000001fe32147897 */ /* 0x000fe4000fffe03f */
[----:B------:R-:W-:Y:S01]  /*c320*/  UIADD3.64 UR52, UR48, 0x1180, URZ ;  /* 0x0000118030347897 */ /* 0x000fe2000fffe03f */
[----:B------:R-:W2:Y:S01]  /*c330*/  LDG.E.U16 R219, desc[UR6][R18.64] ;  /* 0x0000000612db7981 */ /* 0x000ea2000c1e1500 */
[----:B------:R-:W-:-:S02]  /*c340*/  WARPGROUP.DEPBAR.LE gsb0, 0x0 ;  /* 0x00008000000079c5 */ /* 0x000fc40000010000 */
[----:B------:R-:W-:-:S06]  /*c350*/  WARPGROUP.ARRIVE ;  /* 0x00000000000079c5 */ /* 0x000fcc0000000000 */
[----:B------:R-:W-:Y:S01]  /*c360*/  HGMMA.64x64x16.F32 R152, gdesc[UR12].tnspA, R152, gsb0 ;  /* 0x20e000000c9879f0 */ /* 0x000fe20008000898 */
[C---:B0-----:R-:W-:Y:S02]  /*c370*/  IMAD.WIDE R14, R0.reuse, 0x2, R34 ;  /* 0x00000002000e7825 */ /* 0x041fe400078e0222 */
[----:B------:R-:W2:Y:S02]  /*c380*/  LDL.64 R34, [R1+0x3b8] ;  /* 0x0003b80001227983 */ /* 0x000ea40000100a00 */
[C---:B-1----:R-:W-:Y:S02]  /*c390*/  IMAD.WIDE R10, R0.reuse, 0x2, R24 ;  /* 0x00000002000a7825 */ /* 0x042fe400078e0218 */
[----:B------:R-:W2:Y:S02]  /*c3a0*/  LDL.64 R24, [R1+0x3d8] ;  /* 0x0003d80001187983 */ /* 0x000ea40000100a00 */
[C---:B---3--:R-:W-:Y:S01]  /*c3b0*/  IMAD.WIDE R6, R0.reuse, 0x2, R22 ;  /* 0x0000000200067825 */ /* 0x048fe200078e0216 */
[----:B------:R-:W-:Y:S01]  /*c3c0*/  UMOV UR54, UR20 ;  /* 0x0000001400367c82 */ /* 0x000fe20008000000 */
[----:B------:R-:W-:Y:S01]  /*c3d0*/  UMOV UR55, UR21 ;  /* 0x0000001500377c82 */ /* 0x000fe20008000000 */
[----:B------:R-:W-:Y:S01]  /*c3e0*/  UIADD3.64 UR56, UR50, 0x200, URZ ;  /* 0x0000020032387897 */ /* 0x000fe2000fffe03f */
[----:B------:R-:W3:Y:S04]  /*c3f0*/  LDG.E.U16 R23, desc[UR6][R14.64] ;  /* 0x000000060e177981 */ /* 0x000ee8000c1e1500 */
[----:B------:R4:W3:Y:S04]  /*c400*/  LDG.E.U16 R21, desc[UR6][R6.64] ;  /* 0x0000000606157981 */ /* 0x0008e8000c1e1500 */
[----:B------:R5:W3:Y:S01]  /*c410*/  LDG.E.U16 R22, desc[UR6][R10.64] ;  /* 0x000000060a167981 */ /* 0x000ae2000c1e1500 */
[----:B----4-:R-:W-:-:S03]  /*c420*/  IMAD.WIDE R6, R0, 0x2, R26 ;  /* 0x0000000200067825 */ /* 0x010fc600078e021a */
[----:B------:R-:W4:Y:S01]  /*c430*/  LDL.64 R26, [R1+0x388] ;  /* 0x00038800011a7983 */ /* 0x000f220000100a00 */
[----:B------:R-:W-:Y:S02]  /*c440*/  WARPGROUP.DEPBAR.LE gsb0, 0x0 ;  /* 0x00008000000079c5 */ /* 0x000fe40000010000 */
[----:B------:R-:W-:Y:S01]  /*c450*/  WARPGROUP.ARRIVE ;  /* 0x00000000000079c5 */ /* 0x000fe20000000000 */
[----:B------:R-:W-:Y:S01]  /*c460*/  IMAD.WIDE R14, R0, 0x2, R32 ;  /* 0x00000002000e7825 */ /* 0x000fe200078e0220 */
[----:B------:R-:W-:Y:S01]  /*c470*/  UIADD3.64 UR20, UR50, 0x202, URZ ;  /* 0x0000020232147897 */ /* 0x000fe2000fffe03f */
[----:B------:R-:W3:Y:S03]  /*c480*/  LDL.64 R32, [R1+0x3a8] ;  /* 0x0003a80001207983 */ /* 0x000ee60000100a00 */
[----:B------:R-:W-:Y:S01]  /*c490*/  HGMMA.64x64x16.F32 R152, gdesc[UR16].tnspA, R152, gsb0 ;  /* 0x20e00000109879f0 */ /* 0x000fe20008000898 */
[----:B------:R2:W3:Y:S04]  /*c4a0*/  LDG.E.U16 R18, desc[UR6][R6.64] ;  /* 0x0000000606127981 */ /* 0x0004e8000c1e1500 */
[----:B------:R0:W3:Y:S01]  /*c4b0*/  LDG.E.U16 R20, desc[UR6][R14.64] ;  /* 0x000000060e147981 */ /* 0x0000e2000c1e1500 */
[----:B------:R-:W-:-:S02]  /*c4c0*/  WARPGROUP.DEPBAR.LE gsb0, 0x0 ;  /* 0x00008000000079c5 */ /* 0x000fc40000010000 */
[----:B------:R-:W-:-:S06]  /*c4d0*/  WARPGROUP.ARRIVE ;  /* 0x00000000000079c5 */ /* 0x000fcc0000000000 */
[----:B------:R-:W-:Y:S01]  /*c4e0*/  HGMMA.64x64x16.F32 R152, gdesc[UR52].tnspA, R152, gsb0 ;  /* 0x20e00000349879f0 */ /* 0x000fe20008000898 */
[----:B------:R-:W-:Y:S01]  /*c4f0*/  UIADD3.64 UR52, UR48, 0x1200, URZ ;  /* 0x0000120030347897 */ /* 0x000fe2000fffe03f */
[----:B------:R-:W-:Y:S01]  /*c500*/  UMOV UR54, UR56 ;  /* 0x0000003800367c82 */ /* 0x000fe20008000000 */
[----:B------:R-:W-:Y:S01]  /*c510*/  UMOV UR55, UR57 ;  /* 0x0000003900377c82 */ /* 0x000fe20008000000 */
[----:B------:R-:W-:Y:S02]  /*c520*/  WARPGROUP.DEPBAR.LE gsb0, 0x0 ;  /* 0x00008000000079c5 */ /* 0x000fe40000010000 */
[----:B------:R-:W-:-:S06]  /*c530*/  WARPGROUP.ARRIVE ;  /* 0x00000000000079c5 */ /* 0x000fcc0000000000 */
[----:B------:R-:W-:Y:S01]  /*c540*/  HGMMA.64x64x16.F32 R152, gdesc[UR52].tnspA, R152, gsb0 ;  /* 0x20e00000349879f0 */ /* 0x000fe20008000898 */
[C---:B-----5:R-:W-:Y:S01]  /*c550*/  IMAD.WIDE R10, R0.reuse, 0x2, R30 ;  /* 0x00000002000a7825 */ /* 0x060fe200078e021e */
[----:B------:R-:W-:Y:S01]  /*c560*/  UIADD3.64 UR52, UR48, 0x1280, URZ ;  /* 0x0000128030347897 */ /* 0x000fe2000fffe03f */
[----:B------:R-:W5:Y:S02]  /*c570*/  LDL.64 R30, [R1+0x398] ;  /* 0x00039800011e7983 */ /* 0x000f640000100a00 */
[C---:B--2---:R-:W-:Y:S02]  /*c580*/  IMAD.WIDE R6, R0.reuse, 0x2, R36 ;  /* 0x0000000200067825 */ /* 0x044fe400078e0224 */
[----:B------:R1:W2:Y:S01]  /*c590*/  LDG.E.U16 R19, desc[UR6][R10.64] ;  /* 0x000000060a137981 */ /* 0x0002a2000c1e1500 */
[----:B------:R-:W-:Y:S01]  /*c5a0*/  UMOV UR54, UR20 ;  /* 0x0000001400367c82 */ /* 0x000fe20008000000 */
[----:B------:R-:W-:Y:S01]  /*c5b0*/  UMOV UR55, UR21 ;  /* 0x0000001500377c82 */ /* 0x000fe20008000000 */
[C---:B0-----:R-:W-:Y:S01]  /*c5c0*/  IMAD.WIDE R14, R0.reuse, 0x2, R42 ;  /* 0x00000002000e7825 */ /* 0x041fe200078e022a */
[----:B------:R0:W2:Y:S04]  /*c5d0*/  LDG.E.U16 R5, desc[UR6][R6.64] ;  /* 0x0000000606057981 */ /* 0x0000a8000c1e1500 */
[----:B------:R0:W2:Y:S01]  /*c5e0*/  LDG.E.U16 R16, desc[UR6][R14.64] ;  /* 0x000000060e107981 */ /* 0x0000a2000c1e1500 */
[----:B-1----:R-:W-:-:S03]  /*c5f0*/  IMAD.WIDE R10, R0, 0x2, R28 ;  /* 0x00000002000a7825 */ /* 0x002fc600078e021c */
[----:B------:R-:W2:Y:S01]  /*c600*/  LDL.64 R28, [R1+0x378] ;  /* 0x00037800011c7983 */ /* 0x000ea20000100a00 */
[----:B0-----:R-:W-:-:S03]  /*c610*/  IMAD.WIDE R6, R0, 0x2, R40 ;  /* 0x0000000200067825 */ /* 0x001fc600078e0228 */
[----:B------:R-:W2:Y:S04]  /*c620*/  LDL.64 R36, [R1+0x358] ;  /* 0x0003580001247983 */ /* 0x000ea80000100a00 */
[----:B------:R0:W2:Y:S01]  /*c630*/  LDG.E.U16 R46, desc[UR6][R6.64] ;  /* 0x00000006062e7981 */ /* 0x0000a2000c1e1500 */
[----:B------:R-:W-:Y:S02]  /*c640*/  WARPGROUP.DEPBAR.LE gsb0, 0x0 ;  /* 0x00008000000079c5 */ /* 0x000fe40000010000 */
[----:B------:R-:W-:Y:S01]  /*c650*/  WARPGROUP.ARRIVE ;  /* 0x00000000000079c5 */ /* 0x000fe20000000000 */
[C---:B------:R-:W-:Y:S01]  /*c660*/  IMAD.WIDE R14, R0.reuse, 0x2, R24 ;  /* 0x00000002000e7825 */ /* 0x040fe200078e0218 */
[----:B------:R-:W-:Y:S01]  /*c670*/  UIADD3.64 UR56, UR50, 0x204, URZ ;  /* 0x0000020432387897 */ /* 0x000fe2000fffe03f */
[----:B------:R-:W2:Y:S03]  /*c680*/  LDL.64 R24, [R1+0x348] ;  /* 0x0003480001187983 */ /* 0x000ea60000100a00 */
[----:B------:R-:W-:Y:S01]  /*c690*/  HGMMA.64x64x16.F32 R152, gdesc[UR52].tnspA, R152, gsb0 ;  /* 0x20e00000349879f0 */ /* 0x000fe20008000898 */
[C---:B0-----:R-:W-:Y:S01]  /*c6a0*/  IMAD.WIDE R6, R0.reuse, 0x2, R34 ;  /* 0x0000000200067825 */ /* 0x041fe200078e0222 */
[----:B------:R-:W-:Y:S01]  /*c6b0*/  UIADD3.64 UR52, UR48, 0x1300, URZ ;  /* 0x0000130030347897 */ /* 0x000fe2000fffe03f */
[----:B------:R-:W2:Y:S04]  /*c6c0*/  LDG.E.U16 R45, desc[UR6][R14.64] ;  /* 0x000000060e2d7981 */ /* 0x000ea8000c1e1500 */
[----:B------:R4:W2:Y:S01]  /*c6d0*/  LDG.E.U16 R43, desc[UR6][R6.64] ;  /* 0x00000006062b7981 */ /* 0x0008a2000c1e1500 */
[----:B------:R-:W-:Y:S01]  /*c6e0*/  UMOV UR54, UR56 ;  /* 0x0000003800367c82 */ /* 0x000fe20008000000 */
[----:B------:R-:W-:Y:S01]  /*c6f0*/  UMOV UR55, UR57 ;  /* 0x0000003900377c82 */ /* 0x000fe20008000000 */
[----:B------:R-:W-:Y:S01]  /*c700*/  UIADD3.64 UR20, UR48, 0x1400, URZ ;  /* 0x0000140030147897 */ /* 0x000fe2000fffe03f */
[----:B------:R0:W2:Y:S04]  /*c710*/  LDG.E.U16 R8, desc[UR6][R10.64] ;  /* 0x000000060a087981 */ /* 0x0000a8000c1e1500 */
[----:B------:R-:W2:Y:S01]  /*c720*/  LDL.64 R34, [R1+0x338] ;  /* 0x0003380001227983 */ /* 0x000ea20000100a00 */
[----:B----4-:R-:W-:-:S03]  /*c730*/  IMAD.WIDE R6, R0, 0x2, R26 ;  /* 0x0000000200067825 */ /* 0x010fc600078e021a */
[----:B------:R-:W4:Y:S01]  /*c740*/  LDL.64 R26, [R1+0x318] ;  /* 0x00031800011a7983 */ /* 0x000f220000100a00 */
[----:B------:R-:W-:Y:S02]  /*c750*/  WARPGROUP.DEPBAR.LE gsb0, 0x0 ;  /* 0x00008000000079c5 */ /* 0x000fe40000010000 */
[----:B------:R-:W-:Y:S01]  /*c760*/  WARPGROUP.ARRIVE ;  /* 0x00000000000079c5 */ /* 0x000fe20000000000 */
[C---:B---3--:R-:W-:Y:S01]  /*c770*/  IMAD.WIDE R14, R0.reuse, 0x2, R32 ;  /* 0x00000002000e7825 */ /* 0x048fe200078e0220 */
[----:B------:R-:W3:Y:S04]  /*c780*/  LDG.E.U16 R40, desc[UR6][R6.64] ;  /* 0x0000000606287981 */ /* 0x000ee8000c1e1500 */
[----:B------:R-:W-:Y:S01]  /*c790*/  HGMMA.64x64x16.F32 R152, gdesc[UR52].tnspA, R152, gsb0 ;  /* 0x20e00000349879f0 */ /* 0x000fe20008000898 */
[----:B------:R-:W-:Y:S01]  /*c7a0*/  UIADD3.64 UR52, UR48, 0x1380, URZ ;  /* 0x0000138030347897 */ /* 0x000fe2000fffe03f */
[----:B0-----:R-:W-:Y:S01]  /*c7b0*/  IMAD.WIDE R10, R0, 0x2, R38 ;  /* 0x00000002000a7825 */ /* 0x001fe200078e0226 */
[----:B------:R-:W-:Y:S01]  /*c7c0*/  UMOV UR54, UR58 ;  /* 0x0000003a00367c82 */ /* 0x000fe20008000000 */
[----:B------:R-:W-:Y:S01]  /*c7d0*/  UMOV UR55, UR59 ;  /* 0x0000003b00377c82 */ /* 0x000fe20008000000 */
[----:B------:R-:W3:Y:S04]  /*c7e0*/  LDL.64 R32, [R1+0x328] ;  /* 0x0003280001207983 */ /* 0x000ee80000100a00 */
[----:B------:R-:W3:Y:S04]  /*c7f0*/  LDG.E.U16 R44, desc[UR6][R10.64] ;  /* 0x000000060a2c7981 */ /* 0x000ee8000c1e1500 */
[----:B------:R0:W3:Y:S01]  /*c800*/  LDG.E.U16 R42, desc[UR6][R14.64] ;  /* 0x000000060e2a7981 */ /* 0x0000e2000c1e1500 */
[----:B------:R-:W-:-:S02]  /*c810*/  WARPGROUP.DEPBAR.LE gsb0, 0x0 ;  /* 0x00008000000079c5 */ /* 0x000fc40000010000 */
[----:B------:R-:W-:-:S06]  /*c820*/  WARPGROUP.ARRIVE ;  /* 0x00000000000079c5 */ /* 0x000fcc0000000000 */
[----:B------:R-:W-:Y:S01]  /*c830*/  HGMMA.64x64x16.F32 R152, gdesc[UR52].tnspA, R152, gsb0 ;  /* 0x20e00000349879f0 */ /* 0x000fe20008000898 */
[----:B0-----:R-:W-:Y:S02]  /*c840*/  IMAD.WIDE R14, R0, 0x2, R48 ;  /* 0x00000002000e7825 */ /* 0x001fe400078e0230 */
[----:B------:R-:W3:Y:S01]  /*c850*/  LDL.64 R48, [R1+0x238] ;  /* 0x0002380001307983 */ /* 0x000ee20000100a00 */
[----:B------:R-:W-:Y:S02]  /*c860*/  UIADD3.64 UR24, UR48, 0x1480, URZ ;  /* 0x0000148030187897 */ /* 0x000fe4000fffe03f */
[----:B------:R-:W-:Y:S01]  /*c870*/  UIADD3.64 UR28, UR48, 0x1500, URZ ;  /* 0x00001500301c7897 */ /* 0x000fe2000fffe03f */
[----:B------:R-:W3:Y:S01]  /*c880*/  LDG.E.U16 R38, desc[UR6][R14.64] ;  /* 0x000000060e267981 */ /* 0x000ee2000c1e1500 */
[----:B------:R-:W-:Y:S02]  /*c890*/  WARPGROUP.DEPBAR.LE gsb0, 0x0 ;  /* 0x00008000000079c5 */ /* 0x000fe40000010000 */
[----:B------:R-:W-:-:S06]  /*c8a0*/  WARPGROUP.ARRIVE ;  /* 0x00000000000079c5 */ /* 0x000fcc0000000000 */
[----:B------:R-:W-:Y:S01]  /*c8b0*/  HGMMA.64x64x16.F32 R152, gdesc[UR20].tnspA, R152, gsb0 ;  /* 0x20e00000149879f0 */ /* 0x000fe20008000898 */
[C---:B-----5:R-:W-:Y:S02]  /*c8c0*/  IMAD.WIDE R10, R0.reuse, 0x2, R30 ;  /* 0x00000002000a7825 */ /* 0x060fe400078e021e */
[----:B------:R-:W5:Y:S02]  /*c8d0*/  LDL.64 R30, [R1+0x2e8] ;  /* 0x0002e800011e7983 */ /* 0x000f640000100a00 */
[C---:B--2---:R-:W-:Y:S02]  /*c8e0*/  IMAD.WIDE R6, R0.reuse, 0x2, R28 ;  /* 0x0000000200067825 */ /* 0x044fe400078e021c */
[----:B------:R-:W2:Y:S04]  /*c8f0*/  LDL.64 R28, [R1+0x2b8] ;  /* 0x0002b800011c7983 */ /* 0x000ea80000100a00 */
[----:B------:R-:W2:Y:S04]  /*c900*/  LDG.E.U16 R39, desc[UR6][R6.64] ;  /* 0x0000000606277981 */ /* 0x000ea8000c1e1500 */
[----:B------:R0:W2:Y:S02]  /*c910*/  LDG.E.U16 R41, desc[UR6][R10.64] ;  /* 0x000000060a297981 */ /* 0x0000a4000c1e1500 */
[----:B0-----:R-:W-:Y:S01]  /*c920*/  IMAD.WIDE R10, R0, 0x2, R36 ;  /* 0x00000002000a7825 */ /* 0x001fe200078e0224 */
[----:B------:R-:W-:-:S02]  /*c930*/  UIADD3.64 UR32, UR48, 0x1580, URZ ;  /* 0x0000158030207897 */ /* 0x000fc4000fffe03f */
[----:B------:R-:W-:Y:S02]  /*c940*/  UIADD3.64 UR36, UR48, 0x1600, URZ ;  /* 0x0000160030247897 */ /* 0x000fe4000fffe03f */
[----:B------:R-:W2:Y:S01]  /*c950*/  LDG.E.U16 R37, desc[UR6][R10.64] ;  /* 0x000000060a257981 */ /* 0x000ea2000c1e1500 */
[----:B------:R-:W-:-:S03]  /*c960*/  IMAD.WIDE R6, R0, 0x2, R24 ;  /* 0x0000000200067825 */ /* 0x000fc600078e0218 */
[----:B------:R-:W2:Y:S04]  /*c970*/  LDL.64 R24, [R1+0x258] ;  /* 0x0002580001187983 */ /* 0x000ea80000100a00 */
[----:B------:R4:W2:Y:S02]  /*c980*/  LDG.E.U16 R36, desc[UR6][R6.64] ;  /* 0x0000000606247981 */ /* 0x0008a4000c1e1500 */
[----:B----4-:R-:W-:Y:S02]  /*c990*/  IMAD.WIDE R6, R0, 0x2, R26 ;  /* 0x0000000200067825 */ /* 0x010fe400078e021a */
[----:B------:R-:W4:Y:S01]  /*c9a0*/  LDL.64 R26, [R1+0x228] ;  /* 0x00022800011a7983 */ /* 0x000f220000100a00 */
[----:B------:R-:W-:Y:S02]  /*c9b0*/  WARPGROUP.DEPBAR.LE gsb0, 0x0 ;  /* 0x00008000000079c5 */ /* 0x000fe40000010000 */
[----:B------:R-:W-:-:S06]  /*c9c0*/  WARPGROUP.ARRIVE ;  /* 0x00000000000079c5 */ /* 0x000fcc0000000000 */
[----:B------:R-:W-:Y:S03]  /*c9d0*/  HGMMA.64x64x16.F32 R152, gdesc[UR24].tnspA, R152, gsb0 ;  /* 0x20e00000189879f0 */ /* 0x000fe60008000898 */
[----:B------:R-:W-:Y:S02]  /*c9e0*/  WARPGROUP.DEPBAR.LE gsb0, 0x0 ;  /* 0x00008000000079c5 */ /* 0x000fe40000010000 */
[----:B------:R-:W-:-:S06]  /*c9f0*/  WARPGROUP.ARRIVE ;  /* 0x00000000000079c5 */ /* 0x000fcc0000000000 */
[----:B------:R-:W-:Y:S03]  /*ca00*/  HGMMA.64x64x16.F32 R152, gdesc[UR28].tnspA, R152, gsb0 ;  /* 0x20e000001c9879f0 */ /* 0x000fe60008000898 */
[----:B------:R-:W-:Y:S02]  /*ca10*/  WARPGROUP.DEPBAR.LE gsb0, 0x0 ;  /* 0x00008000000079c5 */ /* 0x000fe40000010000 */
[----:B------:R-:W-:-:S06]  /*ca20*/  WARPGROUP.ARRIVE ;  /* 0x00000000000079c5 */ /* 0x000fcc0000000000 */
[----:B------:R-:W-:Y:S01]  /*ca30*/  HGMMA.64x64x16.F32 R152, gdesc[UR32].tnspA, R152, gsb0 ;  /* 0x20e00000209879f0 */ /* 0x000fe20008000898 */
[----:B------:R-:W-:-:S04]  /*ca40*/  IMAD.WIDE R14, R0, 0x2, R34 ;  /* 0x00000002000e7825 */ /* 0x000fc800078e0222 */
[C---:B---3--:R-:W-:Y:S01]  /*ca50*/  IMAD.WIDE R10, R0.reuse, 0x2, R32 ;  /* 0x00000002000a7825 */ /* 0x048fe200078e0220 */
[----:B------:R0:W3:Y:S04]  /*ca60*/  LDG.E.U16 R35, desc[UR6][R14.64] ;  /* 0x000000060e237981 */ /* 0x0000e8000c1e1500 */
[----:B------:R1:W3:Y:S04]  /*ca70*/  LDG.E.U16 R34, desc[UR6][R10.64] ;  /* 0x000000060a227981 */ /* 0x0002e8000c1e1500 */
[----:B------:R-:W3:Y:S01]  /*ca80*/  LDG.E.U16 R33, desc[UR6][R6.64] ;  /* 0x0000000606217981 */ /* 0x000ee2000c1e1500 */
[----:B0-----:R-:W-:-:S04]  /*ca90*/  IMAD.WIDE R14, R0, 0x2, R68 ;  /* 0x00000002000e7825 */ /* 0x001fc800078e0244 */
[C---:B-1----:R-:W-:Y:S01]  /*caa0*/  IMAD.WIDE R10, R0.reuse, 0x2, R66 ;  /* 0x00000002000a7825 */ /* 0x042fe200078e0242 */
[----:B------:R0:W3:Y:S03]  /*cab0*/  LDG.E.U16 R32, desc[UR6][R14.64] ;  /* 0x000000060e207981 */ /* 0x0000e6000c1e1500 */
[----:B0-----:R-:W-:-:S04]  /*cac0*/  IMAD.WIDE R14, R0, 0x2, R64 ;  /* 0x00000002000e7825 */ /* 0x001fc800078e0240 */
[----:B-----5:R-:W-:Y:S02]  /*cad0*/  IMAD.WIDE R6, R0, 0x2, R30 ;  /* 0x0000000200067825 */ /* 0x020fe400078e021e */
[----:B------:R0:W5:Y:S04]  /*cae0*/  LDG.E.U16 R31, desc[UR6][R10.64] ;  /* 0x000000060a1f7981 */ /* 0x000168000c1e1500 */
[----:B------:R2:W5:Y:S01]  /*caf0*/  LDG.E.U16 R30, desc[UR6][R6.64] ;  /* 0x00000006061e7981 */ /* 0x000562000c1e1500 */
[----:B------:R-:W-:Y:S02]  /*cb00*/  WARPGROUP.DEPBAR.LE gsb0, 0x0 ;  /* 0x00008000000079c5 */ /* 0x000fe40000010000 */
[----:B------:R-:W-:-:S06]  /*cb10*/  WARPGROUP.ARRIVE ;  /* 0x00000000000079c5 */ /* 0x000fcc0000000000 */
[----:B------:R-:W-:Y:S01]  /*cb20*/  HGMMA.64x64x16.F32 R152, gdesc[UR36].tnspA, R152, gsb0 ;  /* 0x20e00000249879f0 */ /* 0x000fe20008000898 */
[----:B0-----:R-:W-:-:S04]  /*cb30*/  IMAD.WIDE R10, R0, 0x2, R62 ;  /* 0x00000002000a7825 */ /* 0x001fc800078e023e */
[C---:B--2---:R-:W-:Y:S01]  /*cb40*/  IMAD.WIDE R6, R0.reuse, 0x2, R28 ;  /* 0x0000000200067825 */ /* 0x044fe200078e021c */
[----:B------:R0:W2:Y:S04]  /*cb50*/  LDG.E.U16 R251, desc[UR6][R10.64] ;  /* 0x000000060afb7981 */ /* 0x0000a8000c1e1500 */
[----:B------:R1:W2:Y:S04]  /*cb60*/  LDG.E.U16 R29, desc[UR6][R14.64] ;  /* 0x000000060e1d7981 */ /* 0x0002a8000c1e1500 */
[----:B------:R1:W2:Y:S01]  /*cb70*/  LDG.E.U16 R250, desc[UR6][R6.64] ;  /* 0x0000000606fa7981 */ /* 0x0002a2000c1e1500 */
[----:B0-----:R-:W-:-:S04]  /*cb80*/  IMAD.WIDE R10, R0, 0x2, R58 ;  /* 0x00000002000a7825 */ /* 0x001fc800078e023a */
[C---:B-1----:R-:W-:Y:S01]  /*cb90*/  IMAD.WIDE R14, R0.reuse, 0x2, R60 ;  /* 0x00000002000e7825 */ /* 0x042fe200078e023c */
[----:B------:R0:W2:Y:S03]  /*cba0*/  LDG.E.U16 R243, desc[UR6][R10.64] ;  /* 0x000000060af37981 */ /* 0x0000a6000c1e1500 */
[C---:B------:R-:W-:Y:S01]  /*cbb0*/  IMAD.WIDE R6, R0.reuse, 0x2, R56 ;  /* 0x0000000200067825 */ /* 0x040fe200078e0238 */
[----:B------:R1:W2:Y:S04]  /*cbc0*/  LDG.E.U16 R242, desc[UR6][R14.64] ;  /* 0x000000060ef27981 */ /* 0x0002a8000c1e1500 */
[----:B------:R1:W2:Y:S01]  /*cbd0*/  LDG.E.U16 R248, desc[UR6][R6.64] ;  /* 0x0000000606f87981 */ /* 0x0002a2000c1e1500 */
[----:B0-----:R-:W-:-:S04]  /*cbe0*/  IMAD.WIDE R10, R0, 0x2, R52 ;  /* 0x00000002000a7825 */ /* 0x001fc800078e0234 */
[----:B-1----:R-:W-:-:S04]  /*cbf0*/  IMAD.WIDE R14, R0, 0x2, R54 ;  /* 0x00000002000e7825 */ /* 0x002fc800078e0236 */
[C---:B------:R-:W-:Y:S01]  /*cc00*/  IMAD.WIDE R6, R0.reuse, 0x2, R24 ;  /* 0x0000000200067825 */ /* 0x040fe200078e0218 */
[----:B------:R0:W2:Y:S04]  /*cc10*/  LDG.E.U16 R252, desc[UR6][R14.64] ;  /* 0x000000060efc7981 */ /* 0x0000a8000c1e1500 */
[----:B------:R1:W5:Y:S04]  /*cc20*/  LDG.E.U16 R24, desc[UR6][R10.64] ;  /* 0x000000060a187981 */ /* 0x000368000c1e1500 */
[----:B------:R4:W2:Y:S01]  /*cc30*/  LDG.E.U16 R25, desc[UR6][R6.64] ;  /* 0x0000000606197981 */ /* 0x0008a2000c1e1500 */
[----:B0-----:R-:W-:-:S04]  /*cc40*/  IMAD.WIDE R14, R0, 0x2, R50 ;  /* 0x00000002000e7825 */ /* 0x001fc800078e0232 */
[----:B-1----:R-:W-:-:S04]  /*cc50*/  IMAD.WIDE R10, R0, 0x2, R48 ;  /* 0x00000002000a7825 */ /* 0x002fc800078e0230 */
[----:B----4-:R-:W-:Y:S02]  /*cc60*/  IMAD.WIDE R6, R0, 0x2, R26 ;  /* 0x0000000200067825 */ /* 0x010fe400078e021a */
[----:B------:R-:W4:Y:S04]  /*cc70*/  LDG.E.U16 R26, desc[UR6][R14.64] ;  /* 0x000000060e1a7981 */ /* 0x000f28000c1e1500 */
[----:B------:R-:W4:Y:S04]  /*cc80*/  LDG.E.U16 R27, desc[UR6][R10.64] ;  /* 0x000000060a1b7981 */ /* 0x000f28000c1e1500 */
[----:B------:R0:W4:Y:S01]  /*cc90*/  LDG.E.U16 R28, desc[UR6][R6.64] ;  /* 0x00000006061c7981 */ /* 0x000122000c1e1500 */
[----:B------:R-:W-:Y:S01]  /*cca0*/  UIADD3.64 UR40, UR48, 0x1680, URZ ;  /* 0x0000168030287897 */ /* 0x000fe2000fffe03f */
[----:B------:R-:W-:-:S02]  /*ccb0*/  WARPGROUP.DEPBAR.LE gsb0, 0x0 ;  /* 0x00008000000079c5 */ /* 0x000fc40000010000 */
[----:B------:R-:W-:-:S06]  /*ccc0*/  WARPGROUP.ARRIVE ;  /* 0x00000000000079c5 */ /* 0x000fcc0000000000 */
[----:B------:R-:W-:Y:S01]  /*ccd0*/  HGMMA.64x64x16.F32 R152, gdesc[UR40].tnspA, R152, gsb0 ;  /* 0x20e00000289879f0 */ /* 0x000fe20008000898 */
[----:B------:R-:W-:Y:S02]  /*cce0*/  UIADD3.64 UR44, UR48, 0x1700, URZ ;  /* 0x00001700302c7897 */ /* 0x000fe4000fffe03f */
[----:B------:R-:W1:Y:S01]  /*ccf0*/  S2R R244, SR_TID.X ;  /* 0x0000000000f47919 */ /* 0x000e620000002100 */
[----:B------:R-:W-:Y:S02]  /*cd00*/  WARPGROUP.DEPBAR.LE gsb0, 0x0 ;  /* 0x00008000000079c5 */ /* 0x000fe40000010000 */
[----:B------:R-:W-:-:S06]  /*cd10*/  WARPGROUP.ARRIVE ;  /* 0x00000000000079c5 */ /* 0x000fcc0000000000 */
[----:B------:R-:W-:Y:S01]  /*cd20*/  HGMMA.64x64x16.F32 R152, gdesc[UR44].tnspA, R152, gsb0 ;  /* 0x20e000002c9879f0 */ /* 0x000fe20008000898 */
[----:B------:R-:W-:Y:S02]  /*cd30*/  LOP3.LUT R48, R3, 0x40, RZ, 0x3c, !PT ;  /* 0x0000004003307812 */ /* 0x000fe400078e3cff */
[----:B-1----:R-:W-:-:S04]  /*cd40*/  SHF.L.U32 R47, R244, 0x1, RZ ;  /* 0x00000001f42f7819 */ /* 0x002fc800000006ff */
[----:B------:R-:W-:Y:S01]  /*cd50*/  LOP3.LUT R47, R47, 0x6, RZ, 0xc0, !PT ;  /* 0x000000062f2f7812 */ /* 0x000fe200078ec0ff */
[----:B------:R-:W-:Y:S01]  /*cd60*/  FMUL R197, R197, UR5 ;  /* 0x00000005c5c57c20 */ /* 0x000fe20008400000 */
[----:B------:R-:W-:Y:S02]  /*cd70*/  WARPGROUP.DEPBAR.LE gsb0, 0x0 ;  /* 0x00008000000079c5 */ /* 0x000fe40000010000 */
[----:B------:R-:W-:Y:S06]  /*cd80*/  BAR.SYNC.DEFER_BLOCKING 0x0 ;  /* 0x0000000000007b1d */ /* 0x000fec0000010000 */
        /* <DEDUP_REMOVED lines=35> */
[----:B-1----:R-:W-:Y:S01]  /*cfc0*/  FMUL R224, R190, UR5 ;  /* 0x00000005bee07c20 */ /* 0x002fe20008400000 */
[----:B0-----:R-:W-:-:S04]  /*cfd0*/  IADD3 R5, P1, R47, UR61, RZ ;  /* 0x0000003d2f057c10 */ /* 0x001fc8000ff3e0ff */
[C---:B------:R-:W-:Y:S01]  /*cfe0*/  IADD3 R218, P2, R5.reuse, 0x8, RZ ;  /* 0x0000000805da7810 */ /* 0x040fe20007f5e0ff */
[----:B------:R-:W-:Y:S01]  /*cff0*/  IMAD.X R6, RZ, RZ, UR60, P1 ;  /* 0x0000003cff067e24 */ /* 0x000fe200088e06ff */
[----:B------:R-:W-:-:S04]  /*d000*/  IADD3 R190, P5, R5, 0x9, RZ ;  /* 0x0000000905be7810 */ /* 0x000fc80007fbe0ff */
[----:B------:R-:W-:Y:S02]  /*d010*/  IADD3.X R231, RZ, R6, RZ, P2, !PT ;  /* 0x00000006ffe77210 */ /* 0x000fe400017fe4ff */
[C---:B------:R-:W-:Y:S02]  /*d020*/  IADD3 R216, P2, R5.reuse, 0x10, RZ ;  /* 0x0000001005d87810 */ /* 0x040fe40007f5e0ff */
[C---:B------:R-:W-:Y:S01]  /*d030*/  ISETP.GT.U32.AND P0, PT, R5.reuse, R4, PT ;  /* 0x000000040500720c */ /* 0x040fe20003f04070 */
[----:B------:R-:W-:Y:S01]  /*d040*/  IMAD.X R228, RZ, RZ, R6, P5 ;  /* 0x000000ffffe47224 */ /* 0x000fe200028e0606 */
[----:B------:R-:W-:Y:S01]  /*d050*/  IADD3.X R229, RZ, R6, RZ, P2, !PT ;  /* 0x00000006ffe57210 */ /* 0x000fe200017fe4ff */
[----:B------:R-:W-:Y:S01]  /*d060*/  FMUL R221, R184, UR5 ;  /* 0x00000005b8dd7c20 */ /* 0x000fe20008400000 */
[----:B------:R-:W-:Y:S02]  /*d070*/  IADD3 R217, P5, R5, 0x11, RZ ;  /* 0x0000001105d97810 */ /* 0x000fe40007fbe0ff */
[----:B------:R-:W-:-:S02]  /*d080*/  ISETP.GT.U32.AND P2, PT, R216, R4, PT ;  /* 0x00000004d800720c */ /* 0x000fc40003f44070 */
[----:B------:R-:W-:Y:S01]  /*d090*/  ISETP.GT.U32.AND.EX P0, PT, R6, RZ, PT, P0 ;  /* 0x000000ff0600720c */ /* 0x000fe20003f04100 */
[----:B------:R-:W-:Y:S01]  /*d0a0*/  FMUL R223, R192, UR5 ;  /* 0x00000005c0df7c20 */ /* 0x000fe20008400000 */
[----:B------:R-:W-:Y:S01]  /*d0b0*/  ISETP.GT.U32.AND.EX P2, PT, R229, RZ, PT, P2 ;  /* 0x000000ffe500720c */ /* 0x000fe20003f44120 */
[----:B------:R-:W-:Y:S01]  /*d0c0*/  IMAD.X R234, RZ, RZ, R6, P5 ;  /* 0x000000ffffea7224 */ /* 0x000fe200028e0606 */
[-C--:B------:R-:W-:Y:S02]  /*d0d0*/  ISETP.GE.U32.AND P6, PT, R5, R4.reuse, PT ;  /* 0x000000040500720c */ /* 0x080fe40003fc6070 */
[----:B------:R-:W-:Y:S02]  /*d0e0*/  FSEL R221, R221, -INF , !P0 ;  /* 0xff800000dddd7808 */ /* 0x000fe40004000000 */
[----:B------:R-:W-:Y:S02]  /*d0f0*/  FSEL R224, R224, -INF , !P0 ;  /* 0xff800000e0e07808 */ /* 0x000fe40004000000 */
[----:B------:R-:W-:-:S02]  /*d100*/  ISETP.GT.U32.AND P0, PT, R190, R4, PT ;  /* 0x00000004be00720c */ /* 0x000fc40003f04070 */
[-C--:B------:R-:W-:Y:S01]  /*d110*/  ISETP.GT.U32.AND P5, PT, R217, R4.reuse, PT ;  /* 0x00000004d900720c */ /* 0x080fe20003fa4070 */
[----:B------:R-:W-:Y:S01]  /*d120*/  FMUL R220, R185, UR5 ;  /* 0x00000005b9dc7c20 */ /* 0x000fe20008400000 */
[----:B------:R-:W-:Y:S01]  /*d130*/  FSEL R223, R223, -INF , !P2 ;  /* 0xff800000dfdf7808 */ /* 0x000fe20005000000 */
[----:B------:R-:W-:Y:S01]  /*d140*/  FMUL R185, R189, UR5 ;  /* 0x00000005bdb97c20 */ /* 0x000fe20008400000 */
[----:B------:R-:W-:Y:S01]  /*d150*/  ISETP.GE.U32.AND.EX P6, PT, R6, RZ, PT, P6 ;  /* 0x000000ff0600720c */ /* 0x000fe20003fc6160 */
[----:B------:R-:W-:Y:S01]  /*d160*/  FMUL R222, R193, UR5 ;  /* 0x00000005c1de7c20 */ /* 0x000fe20008400000 */
[----:B------:R-:W-:Y:S02]  /*d170*/  IADD3 R20, P2, R5, 0x19, RZ ;  /* 0x0000001905147810 */ /* 0x000fe40007f5e0ff */
[----:B------:R-:W-:Y:S02]  /*d180*/  ISETP.GT.U32.AND.EX P0, PT, R228, RZ, PT, P0 ;  /* 0x000000ffe400720c */ /* 0x000fe40003f04100 */
[----:B------:R-:W-:Y:S01]  /*d190*/  ISETP.GT.U32.AND.EX P5, PT, R234, RZ, PT, P5 ;  /* 0x000000ffea00720c */ /* 0x000fe20003fa4150 */
[----:B------:R-:W-:Y:S01]  /*d1a0*/  FMUL R219, R188, UR5 ;  /* 0x00000005bcdb7c20 */ /* 0x000fe20008400000 */
[----:B------:R-:W-:Y:S01]  /*d1b0*/  ISETP.GT.U32.AND P1, PT, R218, R4, PT ;  /* 0x00000004da00720c */ /* 0x000fe20003f24070 */
[----:B------:R-:W-:Y:S01]  /*d1c0*/  IMAD.X R238, RZ, RZ, R6, P2 ;  /* 0x000000ffffee7224 */ /* 0x000fe200010e0606 */
[----:B------:R-:W-:-:S02]  /*d1d0*/  FSEL R220, R220, -INF , !P6 ;  /* 0xff800000dcdc7808 */ /* 0x000fc40007000000 */
[----:B------:R-:W-:Y:S02]  /*d1e0*/  IADD3 R188, P6, R5, 0x18, RZ ;  /* 0x0000001805bc7810 */ /* 0x000fe40007fde0ff */
[----:B------:R-:W-:Y:S02]  /*d1f0*/  FSEL R185, R185, -INF , !P0 ;  /* 0xff800000b9b97808 */ /* 0x000fe40004000000 */
[----:B------:R-:W-:Y:S02]  /*d200*/  FSEL R222, R222, -INF , !P5 ;  /* 0xff800000dede7808 */ /* 0x000fe40006800000 */
[----:B------:R-:W-:Y:S02]  /*d210*/  IADD3 R21, P0, R5, 0x20, RZ ;  /* 0x0000002005157810 */ /* 0x000fe40007f1e0ff */
[----:B------:R-:W-:Y:S02]  /*d220*/  ISETP.GT.U32.AND P5, PT, R20, R4, PT ;  /* 0x000000041400720c */ /* 0x000fe40003fa4070 */
[----:B------:R-:W-:-:S02]  /*d230*/  ISETP.GT.U32.AND.EX P1, PT, R231, RZ, PT, P1 ;  /* 0x000000ffe700720c */ /* 0x000fc40003f24110 */
[----:B------:R-:W-:Y:S02]  /*d240*/  IADD3.X R230, RZ, R6, RZ, P6, !PT ;  /* 0x00000006ffe67210 */ /* 0x000fe400037fe4ff */
[----:B------:R-:W-:Y:S02]  /*d250*/  ISETP.GT.U32.AND P6, PT, R21, R4, PT ;  /* 0x000000041500720c */ /* 0x000fe40003fc4070 */
[----:B------:R-:W-:Y:S02]  /*d260*/  IADD3.X R240, RZ, R6, RZ, P0, !PT ;  /* 0x00000006fff07210 */ /* 0x000fe400007fe4ff */
[----:B------:R-:W-:Y:S02]  /*d270*/  ISETP.GT.U32.AND.EX P5, PT, R238, RZ, PT, P5 ;  /* 0x000000ffee00720c */ /* 0x000fe40003fa4150 */
[----:B------:R-:W-:Y:S02]  /*d280*/  FSEL R219, R219, -INF , !P1 ;  /* 0xff800000dbdb7808 */ /* 0x000fe40004800000 */
[----:B------:R-:W-:Y:S01]  /*d290*/  IADD3 R22, P2, R5, 0x21, RZ ;  /* 0x0000002105167810 */ /* 0x000fe20007f5e0ff */
[----:B------:R-:W-:Y:S01]  /*d2a0*/  FMUL R225, R200, UR5 ;  /* 0x00000005c8e17c20 */ /* 0x000fe20008400000 */
[----:B------:R-:W-:-:S02]  /*d2b0*/  ISETP.GT.U32.AND P1, PT, R188, R4, PT ;  /* 0x00000004bc00720c */ /* 0x000fc40003f24070 */
[----:B------:R-:W-:Y:S01]  /*d2c0*/  IADD3 R23, P0, R5, 0x28, RZ ;  /* 0x0000002805177810 */ /* 0x000fe20007f1e0ff */
[----:B------:R-:W-:Y:S01]  /*d2d0*/  FMUL R196, R196, UR5 ;  /* 0x00000005c4c47c20 */ /* 0x000fe20008400000 */
[----:B------:R-:W-:Y:S02]  /*d2e0*/  ISETP.GT.U32.AND.EX P6, PT, R240, RZ, PT, P6 ;  /* 0x000000fff000720c */ /* 0x000fe40003fc4160 */
[----:B------:R-:W-:Y:S02]  /*d2f0*/  FSEL R200, R197, -INF , !P5 ;  /* 0xff800000c5c87808 */ /* 0x000fe40006800000 */
[----:B------:R-:W-:Y:S02]  /*d300*/  IADD3.X R244, RZ, R6, RZ, P2, !PT ;  /* 0x00000006fff47210 */ /* 0x000fe400017fe4ff */
[----:B------:R-:W-:Y:S02]  /*d310*/  IADD3 R10, P5, R5, 0x29, RZ ;  /* 0x00000029050a7810 */ /* 0x000fe40007fbe0ff */
[----:B------:R-:W-:-:S02]  /*d320*/  ISETP.GT.U32.AND P2, PT, R22, R4, PT ;  /* 0x000000041600720c */ /* 0x000fc40003f44070 */
[----:B------:R-:W-:Y:S01]  /*d330*/  ISETP.GT.U32.AND.EX P1, PT, R230, RZ, PT, P1 ;  /* 0x000000ffe600720c */ /* 0x000fe20003f24110 */
[----:B------:R-:W-:Y:S01]  /*d340*/  IMAD.X R7, RZ, RZ, R6, P0 ;  /* 0x000000ffff077224 */ /* 0x000fe200000e0606 */
[----:B------:R-:W-:Y:S01]  /*d350*/  FSEL R225, R225, -INF , !P6 ;  /* 0xff800000e1e17808 */ /* 0x000fe20007000000 */
[----:B------:R-:W-:Y:S01]  /*d360*/  FMUL R227, R201, UR5 ;  /* 0x00000005c9e37c20 */ /* 0x000fe20008400000 */
[-C--:B------:R-:W-:Y:S01]  /*d370*/  ISETP.GT.U32.AND P0, PT, R23, R4.reuse, PT ;  /* 0x000000041700720c */ /* 0x080fe20003f04070 */
[----:B------:R-:W-:Y:S01]  /*d380*/  FMUL R189, R199, UR5 ;  /* 0x00000005c7bd7c20 */ /* 0x000fe20008400000 */
[----:B------:R-:W-:Y:S02]  /*d390*/  ISETP.GT.U32.AND P6, PT, R10, R4, PT ;  /* 0x000000040a00720c */ /* 0x000fe40003fc4070 */
[----:B------:R-:W-:Y:S01]  /*d3a0*/  IADD3.X R245, RZ, R6, RZ, P5, !PT ;  /* 0x00000006fff57210 */ /* 0x000fe20002ffe4ff */
[----:B------:R-:W-:Y:S01]  /*d3b0*/  FMUL R226, R204, UR5 ;  /* 0x00000005cce27c20 */ /* 0x000fe20008400000 */
[----:B------:R-:W-:-:S02]  /*d3c0*/  ISETP.GT.U32.AND.EX P2, PT, R244, RZ, PT, P2 ;  /* 0x000000fff400720c */ /* 0x000fc40003f44120 */
[----:B------:R-:W-:Y:S01]  /*d3d0*/  FSEL R201, R196, -INF , !P1 ;  /* 0xff800000c4c97808 */ /* 0x000fe20004800000 */
[----:B------:R-:W-:Y:S01]  /*d3e0*/  FMUL R204, R205, UR5 ;  /* 0x00000005cdcc7c20 */ /* 0x000fe20008400000 */
[----:B------:R-:W-:Y:S02]  /*d3f0*/  IADD3 R11, P1, R5, 0x30, RZ ;  /* 0x00000030050b7810 */ /* 0x000fe40007f3e0ff */
[----:B------:R-:W-:Y:S02]  /*d400*/  LOP3.LUT R199, R3, 0x40, RZ, 0x3c, !PT ;  /* 0x0000004003c77812 */ /* 0x000fe400078e3cff */
[----:B------:R-:W-:Y:S02]  /*d410*/  ISETP.GT.U32.AND.EX P0, PT, R7, RZ, PT, P0 ;  /* 0x000000ff0700720c */ /* 0x000fe40003f04100 */
[----:B------:R-:W-:Y:S02]  /*d420*/  ISETP.GT.U32.AND.EX P6, PT, R245, RZ, PT, P6 ;  /* 0x000000fff500720c */ /* 0x000fe40003fc4160 */
[----:B------:R-:W-:Y:S01]  /*d430*/  FSEL R227, R227, -INF , !P2 ;  /* 0xff800000e3e37808 */ /* 0x000fe20005000000 */
[----:B------:R-:W-:Y:S01]  /*d440*/  STS.U16 [R199+UR4+0x20e00], R46 ;  /* 0x020e002ec7007988 */ /* 0x000fe20008000404 */
[----:B------:R-:W-:-:S02]  /*d450*/  ISETP.GT.U32.AND P2, PT, R11, R4, PT ;  /* 0x000000040b00720c */ /* 0x000fc40003f44070 */
[----:B------:R-:W-:Y:S01]  /*d460*/  IADD3.X R246, RZ, R6, RZ, P1, !PT ;  /* 0x00000006fff67210 */ /* 0x000fe20000ffe4ff */
[----:B------:R-:W-:Y:S01]  /*d470*/  STS.U16 [R199+UR4+0x21200], R45 ;  /* 0x0212002dc7007988 */ /* 0x000fe20008000404 */
[----:B------:R-:W-:Y:S01]  /*d480*/  FSEL R226, R226, -INF , !P0 ;  /* 0xff800000e2e27808 */ /* 0x000fe20004000000 */
[----:B------:R-:W-:Y:S01]  /*d490*/  FMUL R208, R208, UR5 ;  /* 0x00000005d0d07c20 */ /* 0x000fe20008400000 */
[----:B------:R-:W-:Y:S01]  /*d4a0*/  FSEL R204, R204, -INF , !P6 ;  /* 0xff800000cccc7808 */ /* 0x000fe20007000000 */
[----:B------:R-:W-:Y:S01]  /*d4b0*/  STS.U16 [R199+UR4+0x21600], R44 ;  /* 0x0216002cc7007988 */ /* 0x000fe20008000404 */
[C---:B------:R-:W-:Y:S02]  /*d4c0*/  IADD3 R16, P0, R5.reuse, 0x31, RZ ;  /* 0x0000003105107810 */ /* 0x040fe40007f1e0ff */
[----:B------:R-:W-:Y:S01]  /*d4d0*/  IADD3 R18, P6, R5, 0x39, RZ ;  /* 0x0000003905127810 */ /* 0x000fe20007fde0ff */
[----:B------:R-:W-:Y:S01]  /*d4e0*/  STS.U16 [R199+UR4+0x21a00], R43 ;  /* 0x021a002bc7007988 */ /* 0x000fe20008000404 */
[----:B------:R-:W-:-:S02]  /*d4f0*/  ISETP.GT.U32.AND.EX P2, PT, R246, RZ, PT, P2 ;  /* 0x000000fff600720c */ /* 0x000fc40003f44120 */
[----:B------:R-:W-:Y:S01]  /*d500*/  LOP3.LUT R47, R4, 0x8, RZ, 0xfc, !PT ;  /* 0x00000008042f7812 */ /* 0x000fe200078efcff */
[----:B------:R-:W-:Y:S01]  /*d510*/  STS.U16 [R199+UR4+0x21e00], R42 ;  /* 0x021e002ac7007988 */ /* 0x000fe20008000404 */
[C---:B------:R-:W-:Y:S01]  /*d520*/  IADD3 R19, P5, R5.reuse, 0x38, RZ ;  /* 0x0000003805137810 */ /* 0x040fe20007fbe0ff */
[--C-:B------:R-:W-:Y:S02]  /*d530*/  IMAD.X R249, RZ, RZ, R6.reuse, P0 ;  /* 0x000000fffff97224 */ /* 0x100fe400000e0606 */
[----:B------:R-:W-:Y:S01]  /*d540*/  STS.U16 [R199+UR4+0x22200], R41 ;  /* 0x02220029c7007988 */ /* 0x000fe20008000404 */
[----:B------:R-:W-:Y:S01]  /*d550*/  FSEL R208, R208, -INF , !P2 ;  /* 0xff800000d0d07808 */ /* 0x000fe20005000000 */
[----:B------:R-:W-:Y:S02]  /*d560*/  IMAD.X R8, RZ, RZ, R6, P6 ;  /* 0x000000ffff087224 */ /* 0x000fe400030e0606 */
[----:B------:R-:W-:Y:S01]  /*d570*/  STS.U16 [R199+UR4+0x22600], R40 ;  /* 0x02260028c7007988 */ /* 0x000fe20008000404 */
[----:B------:R-:W-:-:S02]  /*d580*/  ISETP.GT.U32.AND P3, PT, R5, R47, PT ;  /* 0x0000002f0500720c */ /* 0x000fc40003f64070 */
[-C--:B------:R-:W-:Y:S01]  /*d590*/  ISETP.GT.U32.AND P1, PT, R16, R4.reuse, PT ;  /* 0x000000041000720c */ /* 0x080fe20003f24070 */
[----:B------:R-:W-:Y:S01]  /*d5a0*/  STS.U16 [R199+UR4+0x22a00], R39 ;  /* 0x022a0027c7007988 */ /* 0x000fe20008000404 */
[-C--:B------:R-:W-:Y:S02]  /*d5b0*/  ISETP.GT.U32.AND P0, PT, R19, R4.reuse, PT ;  /* 0x000000041300720c */ /* 0x080fe40003f04070 */
[----:B------:R-:W-:Y:S01]  /*d5c0*/  ISETP.GT.U32.AND P2, PT, R18, R4, PT ;  /* 0x000000041200720c */ /* 0x000fe20003f44070 */
[----:B------:R-:W-:Y:S01]  /*d5d0*/  STS.U16 [R199+UR4+0x22e00], R38 ;  /* 0x022e0026c7007988 */ /* 0x000fe20008000404 */
[----:B------:R-:W-:Y:S01]  /*d5e0*/  IADD3.X R247, RZ, R6, RZ, P5, !PT ;  /* 0x00000006fff77210 */ /* 0x000fe20002ffe4ff */
[----:B------:R-:W-:Y:S02]  /*d5f0*/  FMUL R209, R209, UR5 ;  /* 0x00000005d1d17c20 */ /* 0x000fe40008400000 */
[----:B------:R-:W-:Y:S01]  /*d600*/  STS.U16 [R199+UR4+0x23200], R37 ;  /* 0x02320025c7007988 */ /* 0x000fe20008000404 */
[----:B------:R-:W-:Y:S01]  /*d610*/  FMUL R212, R212, UR5 ;  /* 0x00000005d4d47c20 */ /* 0x000fe20008400000 */
[----:B------:R-:W-:Y:S01]  /*d620*/  FMUL R213, R213, UR5 ;  /* 0x00000005d5d57c20 */ /* 0x000fe20008400000 */
[----:B------:R-:W-:Y:S01]  /*d630*/  FMUL R15, R186, UR5 ;  /* 0x00000005ba0f7c20 */ /* 0x000fe20008400000 */
[----:B------:R-:W-:Y:S01]  /*d640*/  STS.U16 [R199+UR4+0x23600], R36 ;  /* 0x02360024c7007988 */ /* 0x000fe20008000404 */
[----:B------:R-:W-:Y:S01]  /*d650*/  ISETP.GT.U32.AND.EX P1, PT, R249, RZ, PT, P1 ;  /* 0x000000fff900720c */ /* 0x000fe20003f24110 */
[----:B------:R-:W-:Y:S01]  /*d660*/  FMUL R196, R203, UR5 ;  /* 0x00000005cbc47c20 */ /* 0x000fe20008400000 */
[----:B------:R-:W-:Y:S01]  /*d670*/  ISETP.GT.U32.AND.EX P3, PT, R6, RZ, PT, P3 ;  /* 0x000000ff0600720c */ /* 0x000fe20003f64130 */
[----:B---3--:R-:W-:Y:S01]  /*d680*/  STS.U16 [R199+UR4+0x23a00], R35 ;  /* 0x023a0023c7007988 */ /* 0x008fe20008000404 */
[----:B------:R-:W-:-:S02]  /*d690*/  ISETP.GT.U32.AND.EX P6, PT, R247, RZ, PT, P0 ;  /* 0x000000fff700720c */ /* 0x000fc40003fc4100 */
[----:B------:R-:W-:Y:S01]  /*d6a0*/  ISETP.GT.U32.AND.EX P2, PT, R8, RZ, PT, P2 ;  /* 0x000000ff0800720c */ /* 0x000fe20003f44120 */
[----:B------:R-:W-:Y:S01]  /*d6b0*/  STS.U16 [R199+UR4+0x23e00], R34 ;  /* 0x023e0022c7007988 */ /* 0x000fe20008000404 */
[----:B------:R-:W-:Y:S01]  /*d6c0*/  FMUL R197, R202, UR5 ;  /* 0x00000005cac57c20 */ /* 0x000fe20008400000 */
[----:B--2---:R-:W-:Y:S02]  /*d6d0*/  MOV R233, R25 ;  /* 0x0000001900e97202 */ /* 0x004fe40000000f00 */
[----:B------:R-:W-:Y:S01]  /*d6e0*/  STS.U16 [R199+UR4+0x24200], R33 ;  /* 0x02420021c7007988 */ /* 0x000fe20008000404 */
[----:B-----5:R-:W-:Y:S01]  /*d6f0*/  IMAD.MOV.U32 R237, RZ, RZ, R24 ;  /* 0x000000ffffed7224 */ /* 0x020fe200078e0018 */
[----:B------:R-:W-:Y:S02]  /*d700*/  FSEL R209, R209, -INF , !P1 ;  /* 0xff800000d1d17808 */ /* 0x000fe40004800000 */
[----:B------:R-:W-:Y:S01]  /*d710*/  STS.U16 [R199+UR4+0x24600], R32 ;  /* 0x02460020c7007988 */ /* 0x000fe20008000404 */
[----:B------:R-:W-:Y:S01]  /*d720*/  FSEL R212, R212, -INF , !P6 ;  /* 0xff800000d4d47808 */ /* 0x000fe20007000000 */
[----:B----4-:R-:W-:-:S02]  /*d730*/  IMAD.MOV.U32 R236, RZ, RZ, R27 ;  /* 0x000000ffffec7224 */ /* 0x010fc400078e001b */
[----:B------:R-:W2:Y:S01]  /*d740*/  LDL.LU R203, [R1+0x204] ;  /* 0x0002040001cb7983 */ /* 0x000ea20000300800 */
[----:B------:R-:W-:Y:S02]  /*d750*/  FSEL R213, R213, -INF , !P2 ;  /* 0xff800000d5d57808 */ /* 0x000fe40005000000 */
[----:B------:R-:W-:Y:S01]  /*d760*/  FSEL R15, R15, -INF , !P3 ;  /* 0xff8000000f0f7808 */ /* 0x000fe20005800000 */
[----:B------:R-:W-:Y:S01]  /*d770*/  STS.U16 [R199+UR4+0x24a00], R31 ;  /* 0x024a001fc7007988 */ /* 0x000fe20008000404 */
[----:B------:R-:W-:-:S03]  /*d780*/  MOV R235, R26 ;  /* 0x0000001a00eb7202 */ /* 0x000fc60000000f00 */
[----:B------:R-:W3:Y:S01]  /*d790*/  LDL.LU R202, [R1+0x208] ;  /* 0x0002080001ca7983 */ /* 0x000ee20000300800 */
[-C--:B------:R-:W-:Y:S02]  /*d7a0*/  ISETP.GE.U32.AND P4, PT, R5, R47.reuse, PT ;  /* 0x0000002f0500720c */ /* 0x080fe40003f86070 */
[-C--:B------:R-:W-:Y:S01]  /*d7b0*/  ISETP.GT.U32.AND P1, PT, R190, R47.reuse, PT ;  /* 0x0000002fbe00720c */ /* 0x080fe20003f24070 */
[----:B------:R-:W-:Y:S01]  /*d7c0*/  STS.U16 [R199+UR4+0x24e00], R30 ;  /* 0x024e001ec7007988 */ /* 0x000fe20008000404 */
[-C--:B------:R-:W-:Y:S02]  /*d7d0*/  ISETP.GT.U32.AND P5, PT, R216, R47.reuse, PT ;  /* 0x0000002fd800720c */ /* 0x080fe40003fa4070 */
[-C--:B------:R-:W-:Y:S01]  /*d7e0*/  ISETP.GT.U32.AND P0, PT, R217, R47.reuse, PT ;  /* 0x0000002fd900720c */ /* 0x080fe20003f04070 */
[----:B------:R-:W4:Y:S01]  /*d7f0*/  LDL.LU.64 R24, [R1] ;  /* 0x0000000001187983 */ /* 0x000f220000300a00 */
[-C--:B------:R-:W-:Y:S02]  /*d800*/  ISETP.GT.U32.AND P6, PT, R188, R47.reuse, PT ;  /* 0x0000002fbc00720c */ /* 0x080fe40003fc4070 */
[-C--:B------:R-:W-:Y:S01]  /*d810*/  ISETP.GT.U32.AND P2, PT, R20, R47.reuse, PT ;  /* 0x0000002f1400720c */ /* 0x080fe20003f44070 */
[----:B------:R0:W-:Y:S01]  /*d820*/  STS.U16 [R199+UR4+0x25200], R29 ;  /* 0x0252001dc7007988 */ /* 0x0001e20008000404 */
[----:B------:R-:W-:-:S02]  /*d830*/  ISETP.GT.U32.AND P3, PT, R21, R47, PT ;  /* 0x0000002f1500720c */ /* 0x000fc40003f64070 */
[----:B------:R-:W-:Y:S01]  /*d840*/  MOV R232, R28 ;  /* 0x0000001c00e87202 */ /* 0x000fe20000000f00 */
[----:B------:R-:W5:Y:S01]  /*d850*/  LDL.LU.64 R26, [R1+0x8] ;  /* 0x00000800011a7983 */ /* 0x000f620000300a00 */
[----:B------:R-:W-:Y:S01]  /*d860*/  FMUL R14, R191, UR5 ;  /* 0x00000005bf0e7c20 */ /* 0x000fe20008400000 */
[----:B------:R-:W-:Y:S01]  /*d870*/  FMUL R184, R187, UR5 ;  /* 0x00000005bbb87c20 */ /* 0x000fe20008400000 */
[----:B------:R-:W-:Y:S01]  /*d880*/  FMUL R194, R194, UR5 ;  /* 0x00000005c2c27c20 */ /* 0x000fe20008400000 */
[----:B------:R-:W-:Y:S01]  /*d890*/  FMUL R192, R195, UR5 ;  /* 0x00000005c3c07c20 */ /* 0x000fe20008400000 */
[----:B0-----:R-:W5:Y:S01]  /*d8a0*/  LDL.LU.64 R28, [R1+0x10] ;  /* 0x00001000011c7983 */ /* 0x001f620000300a00 */
[----:B------:R-:W-:Y:S01]  /*d8b0*/  FMUL R191, R198, UR5 ;  /* 0x00000005c6bf7c20 */ /* 0x000fe20008400000 */
[----:B------:R-:W-:Y:S02]  /*d8c0*/  ISETP.GE.U32.AND.EX P4, PT, R6, RZ, PT, P4 ;  /* 0x000000ff0600720c */ /* 0x000fe40003f86140 */
[----:B------:R-:W5:Y:S01]  /*d8d0*/  LDL.LU.64 R30, [R1+0x18] ;  /* 0x00001800011e7983 */ /* 0x000f620000300a00 */
[----:B------:R-:W-:-:S02]  /*d8e0*/  ISETP.GT.U32.AND.EX P1, PT, R228, RZ, PT, P1 ;  /* 0x000000ffe400720c */ /* 0x000fc40003f24110 */
[----:B------:R-:W-:Y:S01]  /*d8f0*/  ISETP.GT.U32.AND.EX P5, PT, R229, RZ, PT, P5 ;  /* 0x000000ffe500720c */ /* 0x000fe20003fa4150 */
[----:B------:R-:W5:Y:S01]  /*d900*/  LDL.LU.64 R32, [R1+0x20] ;  /* 0x0000200001207983 */ /* 0x000f620000300a00 */
[----:B------:R-:W-:Y:S02]  /*d910*/  ISETP.GT.U32.AND.EX P0, PT, R234, RZ, PT, P0 ;  /* 0x000000ffea00720c */ /* 0x000fe40003f04100 */
[----:B------:R-:W-:Y:S01]  /*d920*/  ISETP.GT.U32.AND.EX P6, PT, R230, RZ, PT, P6 ;  /* 0x000000ffe600720c */ /* 0x000fe20003fc4160 */
[----:B------:R-:W5:Y:S01]  /*d930*/  LDL.LU.64 R34, [R1+0x28] ;  /* 0x0000280001227983 */ /* 0x000f620000300a00 */
[----:B------:R-:W-:Y:S02]  /*d940*/  ISETP.GT.U32.AND.EX P2, PT, R238, RZ, PT, P2 ;  /* 0x000000ffee00720c */ /* 0x000fe40003f44120 */
[----:B------:R-:W-:Y:S01]  /*d950*/  ISETP.GT.U32.AND.EX P3, PT, R240, RZ, PT, P3 ;  /* 0x000000fff000720c */ /* 0x000fe20003f64130 */
[----:B------:R-:W5:Y:S01]  /*d960*/  LDL.LU.64 R36, [R1+0x30] ;  /* 0x0000300001247983 */ /* 0x000f620000300a00 */
[----:B------:R-:W-:-:S03]  /*d970*/  FSEL R184, R184, -INF , !P4 ;  /* 0xff800000b8b87808 */ /* 0x000fc60006000000 */
[----:B------:R-:W5:Y:S01]  /*d980*/  LDL.LU.64 R38, [R1+0x38] ;  /* 0x0000380001267983 */ /* 0x000f620000300a00 */
[----:B------:R-:W-:Y:S02]  /*d990*/  FSEL R14, R14, -INF , !P1 ;  /* 0xff8000000e0e7808 */ /* 0x000fe40004800000 */
[----:B------:R-:W-:Y:S01]  /*d9a0*/  FSEL R194, R194, -INF , !P5 ;  /* 0xff800000c2c27808 */ /* 0x000fe20006800000 */
[----:B------:R-:W5:Y:S01]  /*d9b0*/  LDL.LU.64 R40, [R1+0x40] ;  /* 0x0000400001287983 */ /* 0x000f620000300a00 */
[----:B------:R-:W-:Y:S02]  /*d9c0*/  FSEL R192, R192, -INF , !P0 ;  /* 0xff800000c0c07808 */ /* 0x000fe40004000000 */
[----:B------:R-:W-:Y:S01]  /*d9d0*/  FSEL R191, R191, -INF , !P6 ;  /* 0xff800000bfbf7808 */ /* 0x000fe20007000000 */
[----:B------:R-:W5:Y:S01]  /*d9e0*/  LDL.LU.64 R42, [R1+0x48] ;  /* 0x00004800012a7983 */ /* 0x000f620000300a00 */
[----:B------:R-:W-:Y:S02]  /*d9f0*/  FSEL R189, R189, -INF , !P2 ;  /* 0xff800000bdbd7808 */ /* 0x000fe40005000000 */
[----:B------:R-:W-:Y:S01]  /*da00*/  FSEL R197, R197, -INF , !P3 ;  /* 0xff800000c5c57808 */ /* 0x000fe20005800000 */
[----:B------:R-:W5:Y:S01]  /*da10*/  LDL.LU.64 R44, [R1+0x50] ;  /* 0x00005000012c7983 */ /* 0x000f620000300a00 */
[----:B------:R-:W-:-:S02]  /*da20*/  ISETP.GT.U32.AND P4, PT, R22, R47, PT ;  /* 0x0000002f1600720c */ /* 0x000fc40003f84070 */
[-C--:B------:R-:W-:Y:S02]  /*da30*/  ISETP.GT.U32.AND P1, PT, R23, R47.reuse, PT ;  /* 0x0000002f1700720c */ /* 0x080fe40003f24070 */
[-C--:B------:R-:W-:Y:S02]  /*da40*/  ISETP.GT.U32.AND P5, PT, R10, R47.reuse, PT ;  /* 0x0000002f0a00720c */ /* 0x080fe40003fa4070 */
[-C--:B------:R-:W-:Y:S02]  /*da50*/  ISETP.GT.U32.AND P0, PT, R11, R47.reuse, PT ;  /* 0x0000002f0b00720c */ /* 0x080fe40003f04070 */
[-C--:B------:R-:W-:Y:S02]  /*da60*/  ISETP.GT.U32.AND P6, PT, R16, R47.reuse, PT ;  /* 0x0000002f1000720c */ /* 0x080fe40003fc4070 */
[-C--:B------:R-:W-:Y:S02]  /*da70*/  ISETP.GT.U32.AND P2, PT, R19, R47.reuse, PT ;  /* 0x0000002f1300720c */ /* 0x080fe40003f44070 */
[----:B------:R-:W-:-:S02]  /*da80*/  ISETP.GT.U32.AND P3, PT, R18, R47, PT ;  /* 0x0000002f1200720c */ /* 0x000fc40003f64070 */
[----:B------:R-:W5:Y:S04]  /*da90*/  LDL.LU.64 R46, [R1+0x58] ;  /* 0x00005800012e7983 */ /* 0x000f680000300a00 */
        /* <DEDUP_REMOVED lines=51> */
[----:B------:R-:W5:Y:S01]  /*ddd0*/  LDL.LU.64 R150, [R1+0x1f8] ;  /* 0x0001f80001967983 */ /* 0x000f620000300a00 */
[----:B------:R-:W-:-:S02]  /*dde0*/  MOV R205, R7 ;  /* 0x0000000700cd7202 */ /* 0x000fc40000000f00 */
[----:B------:R-:W-:-:S04]  /*ddf0*/  FMNMX R7, R221, R220, !PT ;  /* 0x000000dcdd077209 */ /* 0x000fc80007800000 */
[----:B------:R-:W-:-:S04]  /*de00*/  FMNMX R7, R219, R7, !PT ;  /* 0x00000007db077209 */ /* 0x000fc80007800000 */
[----:B------:R-:W-:-:S04]  /*de10*/  FMNMX R7, R185, R7, !PT ;  /* 0x00000007b9077209 */ /* 0x000fc80007800000 */
[----:B------:R-:W-:-:S04]  /*de20*/  FMNMX R7, R223, R7, !PT ;  /* 0x00000007df077209 */ /* 0x000fc80007800000 */
[----:B------:R-:W-:-:S04]  /*de30*/  FMNMX R7, R222, R7, !PT ;  /* 0x00000007de077209 */ /* 0x000fc80007800000 */
[----:B------:R-:W-:Y:S02]  /*de40*/  FMNMX R7, R201, R7, !PT ;  /* 0x00000007c9077209 */ /* 0x000fe40007800000 */
[----:B------:R-:W-:Y:S02]  /*de50*/  MOV R198, R8 ;  /* 0x0000000800c67202 */ /* 0x000fe40000000f00 */
[----:B------:R-:W-:Y:S02]  /*de60*/  FMNMX R7, R200, R7, !PT ;  /* 0x00000007c8077209 */ /* 0x000fe40007800000 */
[----:B------:R-:W-:Y:S02]  /*de70*/  FMNMX R8, R15, R184, !PT ;  /* 0x000000b80f087209 */ /* 0x000fe40007800000 */
[----:B------:R-:W-:Y:S02]  /*de80*/  FMNMX R7, R225, R7, !PT ;  /* 0x00000007e1077209 */ /* 0x000fe40007800000 */
[----:B------:R-:W-:-:S02]  /*de90*/  FMNMX R8, R224, R8, !PT ;  /* 0x00000008e0087209 */ /* 0x000fc40007800000 */
[----:B------:R-:W-:Y:S02]  /*dea0*/  FMNMX R7, R227, R7, !PT ;  /* 0x00000007e3077209 */ /* 0x000fe40007800000 */
[----:B------:R-:W-:Y:S02]  /*deb0*/  FMNMX R8, R14, R8, !PT ;  /* 0x000000080e087209 */ /* 0x000fe40007800000 */
[----:B------:R-:W-:Y:S02]  /*dec0*/  FMNMX R7, R226, R7, !PT ;  /* 0x00000007e2077209 */ /* 0x000fe40007800000 */
[----:B------:R-:W-:Y:S02]  /*ded0*/  FMNMX R8, R194, R8, !PT ;  /* 0x00000008c2087209 */ /* 0x000fe40007800000 */
[----:B------:R-:W-:Y:S02]  /*dee0*/  FMNMX R7, R204, R7, !PT ;  /* 0x00000007cc077209 */ /* 0x000fe40007800000 */
[----:B------:R-:W-:-:S02]  /*def0*/  FMNMX R8, R192, R8, !PT ;  /* 0x00000008c0087209 */ /* 0x000fc40007800000 */
[----:B------:R-:W-:Y:S02]  /*df00*/  FMNMX R7, R208, R7, !PT ;  /* 0x00000007d0077209 */ /* 0x000fe40007800000 */
[----:B------:R-:W-:Y:S02]  /*df10*/  FMNMX R8, R191, R8, !PT ;  /* 0x00000008bf087209 */ /* 0x000fe40007800000 */
[----:B------:R-:W-:Y:S02]  /*df20*/  FMNMX R7, R209, R7, !PT ;  /* 0x00000007d1077209 */ /* 0x000fe40007800000 */
[----:B------:R-:W-:Y:S02]  /*df30*/  ISETP.GT.U32.AND.EX P4, PT, R244, RZ, PT, P4 ;  /* 0x000000fff400720c */ /* 0x000fe40003f84140 */
[----:B------:R-:W-:Y:S01]  /*df40*/  FMNMX R8, R189, R8, !PT ;  /* 0x00000008bd087209 */ /* 0x000fe20007800000 */
[----:B------:R-:W-:Y:S01]  /*df50*/  FMUL R193, R206, UR5 ;  /* 0x00000005cec17c20 */ /* 0x000fe20008400000 */
[----:B------:R-:W-:-:S02]  /*df60*/  FMNMX R7, R212, R7, !PT ;  /* 0x00000007d4077209 */ /* 0x000fc40007800000 */
[----:B------:R-:W-:Y:S02]  /*df70*/  ISETP.GT.U32.AND.EX P1, PT, R205, RZ, PT, P1 ;  /* 0x000000ffcd00720c */ /* 0x000fe40003f24110 */
[----:B------:R-:W-:Y:S02]  /*df80*/  FSEL R196, R196, -INF , !P4 ;  /* 0xff800000c4c47808 */ /* 0x000fe40006000000 */
[----:B------:R-:W-:Y:S01]  /*df90*/  FMNMX R8, R197, R8, !PT ;  /* 0x00000008c5087209 */ /* 0x000fe20007800000 */
[----:B------:R-:W-:Y:S01]  /*dfa0*/  FMUL R195, R207, UR5 ;  /* 0x00000005cfc37c20 */ /* 0x000fe20008400000 */
[----:B------:R-:W-:Y:S02]  /*dfb0*/  FMNMX R7, R213, R7, !PT ;  /* 0x00000007d5077209 */ /* 0x000fe40007800000 */
[----:B------:R-:W-:Y:S02]  /*dfc0*/  ISETP.GT.U32.AND.EX P5, PT, R245, RZ, PT, P5 ;  /* 0x000000fff500720c */ /* 0x000fe40003fa4150 */
[----:B------:R-:W-:-:S02]  /*dfd0*/  FSEL R193, R193, -INF , !P1 ;  /* 0xff800000c1c17808 */ /* 0x000fc40004800000 */
[----:B------:R-:W-:Y:S01]  /*dfe0*/  FMNMX R8, R196, R8, !PT ;  /* 0x00000008c4087209 */ /* 0x000fe20007800000 */
[----:B------:R-:W-:Y:S01]  /*dff0*/  FMUL R210, R210, UR5 ;  /* 0x00000005d2d27c20 */ /* 0x000fe20008400000 */
[----:B------:R-:W0:Y:S01]  /*e000*/  SHFL.BFLY PT, R186, R7, 0x2, 0x1f ;  /* 0x0c401f0007ba7f89 */ /* 0x000e2200000e0000 */
[----:B------:R-:W-:Y:S02]  /*e010*/  ISETP.GT.U32.AND.EX P0, PT, R246, RZ, PT, P0 ;  /* 0x000000fff600720c */ /* 0x000fe40003f04100 */
[----:B------:R-:W-:Y:S02]  /*e020*/  FSEL R195, R195, -INF , !P5 ;  /* 0xff800000c3c37808 */ /* 0x000fe40006800000 */
[----:B------:R-:W-:Y:S01]  /*e030*/  FMNMX R8, R193, R8, !PT ;  /* 0x00000008c1087209 */ /* 0x000fe20007800000 */
[----:B------:R-:W-:Y:S01]  /*e040*/  FMUL R211, R211, UR5 ;  /* 0x00000005d3d37c20 */ /* 0x000fe20008400000 */
[----:B------:R-:W-:Y:S02]  /*e050*/  ISETP.GT.U32.AND.EX P6, PT, R249, RZ, PT, P6 ;  /* 0x000000fff900720c */ /* 0x000fe40003fc4160 */
[----:B------:R-:W-:-:S02]  /*e060*/  FSEL R210, R210, -INF , !P0 ;  /* 0xff800000d2d27808 */ /* 0x000fc40004000000 */
[----:B------:R-:W-:Y:S01]  /*e070*/  FMNMX R8, R195, R8, !PT ;  /* 0x00000008c3087209 */ /* 0x000fe20007800000 */
[----:B------:R-:W-:Y:S01]  /*e080*/  FMUL R214, R214, UR5 ;  /* 0x00000005d6d67c20 */ /* 0x000fe20008400000 */
[----:B------:R-:W-:Y:S02]  /*e090*/  ISETP.GT.U32.AND.EX P2, PT, R247, RZ, PT, P2 ;  /* 0x000000fff700720c */ /* 0x000fe40003f44120 */
[----:B------:R-:W-:Y:S02]  /*e0a0*/  FSEL R211, R211, -INF , !P6 ;  /* 0xff800000d3d37808 */ /* 0x000fe40007000000 */
[----:B------:R-:W-:Y:S01]  /*e0b0*/  FMNMX R8, R210, R8, !PT ;  /* 0x00000008d2087209 */ /* 0x000fe20007800000 */
[----:B------:R-:W-:Y:S01]  /*e0c0*/  FMUL R215, R215, UR5 ;  /* 0x00000005d7d77c20 */ /* 0x000fe20008400000 */
[----:B------:R-:W-:Y:S02]  /*e0d0*/  ISETP.GT.U32.AND.EX P3, PT, R198, RZ, PT, P3 ;  /* 0x000000ffc600720c */ /* 0x000fe40003f64130 */
[----:B------:R-:W-:-:S02]  /*e0e0*/  FSEL R214, R214, -INF , !P2 ;  /* 0xff800000d6d67808 */ /* 0x000fc40005000000 */
[----:B------:R-:W-:Y:S02]  /*e0f0*/  FMNMX R8, R211, R8, !PT ;  /* 0x00000008d3087209 */ /* 0x000fe40007800000 */
[----:B------:R-:W-:Y:S02]  /*e100*/  FSEL R215, R215, -INF , !P3 ;  /* 0xff800000d7d77808 */ /* 0x000fe40005800000 */
[----:B------:R-:W-:-:S04]  /*e110*/  FMNMX R8, R214, R8, !PT ;  /* 0x00000008d6087209 */ /* 0x000fc80007800000 */
[----:B------:R-:W-:Y:S02]  /*e120*/  FMNMX R8, R215, R8, !PT ;  /* 0x00000008d7087209 */ /* 0x000fe40007800000 */
[----:B0-----:R-:W-:-:S03]  /*e130*/  FMNMX R7, R7, R186, !PT ;  /* 0x000000ba07077209 */ /* 0x001fc60007800000 */
[----:B------:R-:W0:Y:S04]  /*e140*/  SHFL.BFLY PT, R187, R8, 0x2, 0x1f ;  /* 0x0c401f0008bb7f89 */ /* 0x000e2800000e0000 */
[----:B------:R-:W1:Y:S01]  /*e150*/  SHFL.BFLY PT, R186, R7, 0x1, 0x1f ;  /* 0x0c201f0007ba7f89 */ /* 0x000e6200000e0000 */
[----:B0-----:R-:W-:Y:S02]  /*e160*/  FMNMX R8, R8, R187, !PT ;  /* 0x000000bb08087209 */ /* 0x001fe40007800000 */
[----:B-1----:R-:W-:-:S03]  /*e170*/  FMNMX R7, R7, R186, !PT ;  /* 0x000000ba07077209 */ /* 0x002fc60007800000 */
[----:B------:R-:W0:Y:S01]  /*e180*/  SHFL.BFLY PT, R186, R8, 0x1, 0x1f ;  /* 0x0c201f0008ba7f89 */ /* 0x000e2200000e0000 */
[----:B--2---:R-:W-:-:S03]  /*e190*/  FMNMX R7, R7, R203, !PT ;  /* 0x000000cb07077209 */ /* 0x004fc60007800000 */
[----:B------:R-:W-:Y:S02]  /*e1a0*/  STS.U16 [R199+UR4+0x25600], R251 ;  /* 0x025600fbc7007988 */ /* 0x000fe40008000404 */
[----:B------:R-:W-:Y:S02]  /*e1b0*/  FADD R185, R185, -R7 ;  /* 0x80000007b9b97221 */ /* 0x000fe40000000000 */
[----:B------:R-:W-:Y:S04]  /*e1c0*/  STS.U16 [R199+UR4+0x25a00], R250 ;  /* 0x025a00fac7007988 */ /* 0x000fe80008000404 */
[----:B------:R-:W-:Y:S04]  /*e1d0*/  STS.U16 [R199+UR4+0x25e00], R242 ;  /* 0x025e00f2c7007988 */ /* 0x000fe80008000404 */
[----:B------:R-:W-:Y:S04]  /*e1e0*/  STS.U16 [R199+UR4+0x26200], R243 ;  /* 0x026200f3c7007988 */ /* 0x000fe80008000404 */
[----:B------:R-:W-:Y:S04]  /*e1f0*/  STS.U16 [R199+UR4+0x26600], R248 ;  /* 0x026600f8c7007988 */ /* 0x000fe80008000404 */
[----:B------:R-:W-:Y:S01]  /*e200*/  STS.U16 [R199+UR4+0x26a00], R252 ;  /* 0x026a00fcc7007988 */ /* 0x000fe20008000404 */
[----:B0-----:R-:W-:Y:S01]  /*e210*/  FMNMX R186, R8, R186, !PT ;  /* 0x000000ba08ba7209 */ /* 0x001fe20007800000 */
[----:B------:R-:W-:-:S02]  /*e220*/  FMUL R8, R185, 1.4426950216293334961 ;  /* 0x3fb8aa3bb9087820 */ /* 0x000fc40000400000 */
[----:B------:R-:W-:Y:S04]  /*e230*/  STS.U16 [R199+UR4+0x26e00], R237 ;  /* 0x026e00edc7007988 */ /* 0x000fe80008000404 */
[----:B------:R0:W-:Y:S01]  /*e240*/  STS.U16 [R199+UR4+0x27200], R233 ;  /* 0x027200e9c7007988 */ /* 0x0001e20008000404 */
[----:B------:R3:W-:Y:S03]  /*e250*/  MUFU.EX2 R241, R8 ;  /* 0x0000000800f17308 */ /* 0x0007e60000000800 */
[----:B------:R1:W-:Y:S04]  /*e260*/  STS.U16 [R199+UR4+0x27600], R235 ;  /* 0x027600ebc7007988 */ /* 0x0003e80008000404 */
[----:B------:R2:W-:Y:S01]  /*e270*/  STS.U16 [R199+UR4+0x27a00], R236 ;  /* 0x027a00ecc7007988 */ /* 0x0005e20008000404 */
[----:B---3--:R-:W-:-:S03]  /*e280*/  FMNMX R8, R186, R202, !PT ;  /* 0x000000caba087209 */ /* 0x008fc60007800000 */
[----:B------:R3:W-:Y:S01]  /*e290*/  STS.U16 [R199+UR4+0x27e00], R232 ;  /* 0x027e00e8c7007988 */ /* 0x0007e20008000404 */
[----:B------:R4:W-:Y:S06]  /*e2a0*/  MEMBAR.ALL.CTA ;  /* 0x0000000000007992 */ /* 0x0009ec0000008000 */
[----:B----4-:R-:W4:Y:S01]  /*e2b0*/  FENCE.VIEW.ASYNC.S ;  /* 0x00000000000073c6 */ /* 0x010f220000000000 */
[--C-:B------:R-:W-:Y:S01]  /*e2c0*/  FADD R184, R184, -R8.reuse ;  /* 0x80000008b8b87221 */ /* 0x100fe20000000000 */
[----:B------:R-:W-:-:S03]  /*e2d0*/  FADD R14, R14, -R8 ;  /* 0x800000080e0e7221 */ /* 0x000fc60000000000 */
[----:B------:R-:W-:Y:S01]  /*e2e0*/  FMUL R184, R184, 1.4426950216293334961 ;  /* 0x3fb8aa3bb8b87820 */ /* 0x000fe20000400000 */
[----:B------:R-:W-:-:S03]  /*e2f0*/  FADD R185, -R7, R203 ;  /* 0x000000cb07b97221 */ /* 0x000fc60000000100 */
[----:B0-----:R0:W-:Y:S01]  /*e300*/  MUFU.EX2 R233, R184 ;  /* 0x000000b800e97308 */ /* 0x0011e20000000800 */
[----:B------:R-:W-:Y:S01]  /*e310*/  FMUL R186, R185, 1.4426950216293334961 ;  /* 0x3fb8aa3bb9ba7820 */ /* 0x000fe20000400000 */
[--C-:B------:R-:W-:Y:S01]  /*e320*/  FADD R221, R221, -R7.reuse ;  /* 0x80000007dddd7221 */ /* 0x100fe20000000000 */
[--C-:B------:R-:W-:Y:S01]  /*e330*/  FADD R220, R220, -R7.reuse ;  /* 0x80000007dcdc7221 */ /* 0x100fe20000000000 */
[----:B------:R-:W-:Y:S01]  /*e340*/  FADD R219, R219, -R7 ;  /* 0x80000007dbdb7221 */ /* 0x000fe20000000000 */
[----:B0-----:R-:W-:Y:S01]  /*e350*/  FMUL R184, R14, 1.4426950216293334961 ;  /* 0x3fb8aa3b0eb87820 */ /* 0x001fe20000400000 */
[----:B------:R-:W-:Y:S01]  /*e360*/  FADD R14, -R8, R202 ;  /* 0x000000ca080e7221 */ /* 0x000fe20000000100 */
[--C-:B------:R-:W-:Y:S01]  /*e370*/  FADD R185, R15, -R8.reuse ;  /* 0x800000080fb97221 */ /* 0x100fe20000000000 */
[----:B------:R-:W-:Y:S02]  /*e380*/  FADD R224, R224, -R8 ;  /* 0x80000008e0e07221 */ /* 0x000fe40000000000 */
[----:B------:R-:W-:Y:S01]  /*e390*/  FMUL R14, R14, 1.4426950216293334961 ;  /* 0x3fb8aa3b0e0e7820 */ /* 0x000fe20000400000 */
[----:B------:R-:W-:Y:S01]  /*e3a0*/  FMUL R221, R221, 1.4426950216293334961 ;  /* 0x3fb8aa3bdddd7820 */ /* 0x000fe20000400000 */
[----:B------:R-:W-:Y:S01]  /*e3b0*/  FMUL R220, R220, 1.4426950216293334961 ;  /* 0x3fb8aa3bdcdc7820 */ /* 0x000fe20000400000 */
[----:B------:R-:W-:Y:S01]  /*e3c0*/  FMUL R219, R219, 1.4426950216293334961 ;  /* 0x3fb8aa3bdbdb7820 */ /* 0x000fe20000400000 */
[----:B------:R-:W-:Y:S01]  /*e3d0*/  FMUL R185, R185, 1.4426950216293334961 ;  /* 0x3fb8aa3bb9b97820 */ /* 0x000fe20000400000 */
[----:B------:R-:W-:Y:S01]  /*e3e0*/  FMUL R224, R224, 1.4426950216293334961 ;  /* 0x3fb8aa3be0e07820 */ /* 0x000fe20000400000 */
[----:B------:R-:W0:Y:S08]  /*e3f0*/  MUFU.EX2 R15, R186 ;  /* 0x000000ba000f7308 */ /* 0x000e300000000800 */
[----:B------:R-:W3:Y:S08]  /*e400*/  MUFU.EX2 R14, R14 ;  /* 0x0000000e000e7308 */ /* 0x000ef00000000800 */
[----:B------:R-:W-:Y:S08]  /*e410*/  MUFU.EX2 R243, R221 ;  /* 0x000000dd00f37308 */ /* 0x000ff00000000800 */
[----:B------:R-:W4:Y:S08]  /*e420*/  MUFU.EX2 R239, R220 ;  /* 0x000000dc00ef7308 */ /* 0x000f300000000800 */
[----:B------:R-:W4:Y:S08]  /*e430*/  MUFU.EX2 R242, R219 ;  /* 0x000000db00f27308 */ /* 0x000f300000000800 */
[----:B------:R-:W4:Y:S08]  /*e440*/  MUFU.EX2 R237, R185 ;  /* 0x000000b900ed7308 */ /* 0x000f300000000800 */
[----:B-1----:R-:W-:Y:S08]  /*e450*/  MUFU.EX2 R235, R224 ;  /* 0x000000e000eb7308 */ /* 0x002ff00000000800 */
[----:B--2---:R4:W1:Y:S01]  /*e460*/  MUFU.EX2 R236, R184 ;  /* 0x000000b800ec7308 */ /* 0x0048620000000800 */
[-C--:B0-----:R-:W-:Y:S01]  /*e470*/  FMUL R24, R24, R15.reuse ;  /* 0x0000000f18187220 */ /* 0x081fe20000400000 */
[-C--:B------:R-:W-:Y:S01]  /*e480*/  FMUL R25, R25, R15.reuse ;  /* 0x0000000f19197220 */ /* 0x080fe20000400000 */
[-C--:B-----5:R-:W-:Y:S01]  /*e490*/  FMUL R28, R28, R15.reuse ;  /* 0x0000000f1c1c7220 */ /* 0x0a0fe20000400000 */
[-C--:B------:R-:W-:Y:S01]  /*e4a0*/  FMUL R29, R29, R15.reuse ;  /* 0x0000000f1d1d7220 */ /* 0x080fe20000400000 */
        /* <DEDUP_REMOVED lines=59> */
[----:B------:R-:W-:Y:S01]  /*e860*/  FMUL R149, R149, R15 ;  /* 0x0000000f95957220 */ /* 0x000fe20000400000 */
[-C--:B---3--:R-:W-:Y:S01]  /*e870*/  FMUL R26, R26, R14.reuse ;  /* 0x0000000e1a1a7220 */ /* 0x088fe20000400000 */
        /* <DEDUP_REMOVED lines=63> */
[----:B----4-:R-:W-:-:S02]  /*ec70*/  F2FP.F16.F32.PACK_AB R184, R239, R243 ;  /* 0x000000f3efb8723e */ /* 0x010fc400000000ff */
[----:B------:R-:W-:Y:S02]  /*ec80*/  F2FP.F16.F32.PACK_AB R186, R241, R242 ;  /* 0x000000f2f1ba723e */ /* 0x000fe400000000ff */
[----:B------:R-:W-:Y:S02]  /*ec90*/  F2FP.F16.F32.PACK_AB R185, R233, R237 ;  /* 0x000000ede9b9723e */ /* 0x000fe400000000ff */
[----:B-1----:R-:W-:Y:S01]  /*eca0*/  F2FP.F16.F32.PACK_AB R187, R236, R235 ;  /* 0x000000ebecbb723e */ /* 0x002fe200000000ff */
[----:B------:R-:W-:Y:S06]  /*ecb0*/  BAR.SYNC.DEFER_BLOCKING 0x0 ;  /* 0x0000000000007b1d */ /* 0x000fec0000010000 */
[----:B------:R-:W-:-:S06]  /*ecc0*/  WARPGROUP.ARRIVE ;  /* 0x00000000000079c5 */ /* 0x000fcc0000000000 */
[----:B------:R-:W-:Y:S01]  /*ecd0*/  HGMMA.64x256x16.F32 R24, R184, gdesc[UR8], R24, gsb0 ;  /* 0x03e00008b8187df0 */ /* 0x000fe20008000818 */
[--C-:B------:R-:W-:Y:S01]  /*ece0*/  FADD R223, R223, -R7.reuse ;  /* 0x80000007dfdf7221 */ /* 0x100fe20000000000 */
[--C-:B------:R-:W-:Y:S01]  /*ecf0*/  FADD R222, R222, -R7.reuse ;  /* 0x80000007dede7221 */ /* 0x100fe20000000000 */
[--C-:B------:R-:W-:Y:S01]  /*ed00*/  FADD R201, R201, -R7.reuse ;  /* 0x80000007c9c97221 */ /* 0x100fe20000000000 */
[----:B------:R-:W-:Y:S01]  /*ed10*/  FADD R200, R200, -R7 ;  /* 0x80000007c8c87221 */ /* 0x000fe20000000000 */
[--C-:B------:R-:W-:Y:S01]  /*ed20*/  FADD R194, R194, -R8.reuse ;  /* 0x80000008c2c27221 */ /* 0x100fe20000000000 */
[--C-:B------:R-:W-:Y:S01]  /*ed30*/  FADD R192, R192, -R8.reuse ;  /* 0x80000008c0c07221 */ /* 0x100fe20000000000 */
[----:B------:R-:W-:Y:S01]  /*ed40*/  FADD R191, R191, -R8 ;  /* 0x80000008bfbf7221 */ /* 0x000fe20000000000 */
[----:B------:R-:W-:Y:S01]  /*ed50*/  FMUL R223, R223, 1.4426950216293334961 ;  /* 0x3fb8aa3bdfdf7820 */ /* 0x000fe20000400000 */
[----:B------:R-:W-:Y:S01]  /*ed60*/  FMUL R222, R222, 1.4426950216293334961 ;  /* 0x3fb8aa3bdede7820 */ /* 0x000fe20000400000 */
[----:B------:R-:W-:Y:S01]  /*ed70*/  FMUL R201, R201, 1.4426950216293334961 ;  /* 0x3fb8aa3bc9c97820 */ /* 0x000fe20000400000 */
[----:B------:R-:W-:Y:S01]  /*ed80*/  FMUL R200, R200, 1.4426950216293334961 ;  /* 0x3fb8aa3bc8c87820 */ /* 0x000fe20000400000 */
[----:B------:R-:W-:Y:S01]  /*ed90*/  FMUL R194, R194, 1.4426950216293334961 ;  /* 0x3fb8aa3bc2c27820 */ /* 0x000fe20000400000 */
[----:B------:R-:W-:Y:S01]  /*eda0*/  FMUL R192, R192, 1.4426950216293334961 ;  /* 0x3fb8aa3bc0c07820 */ /* 0x000fe20000400000 */
[----:B------:R-:W-:Y:S01]  /*edb0*/  FMUL R191, R191, 1.4426950216293334961 ;  /* 0x3fb8aa3bbfbf7820 */ /* 0x000fe20000400000 */
[----:B------:R-:W-:Y:S01]  /*edc0*/  MOV R199, R231 ;  /* 0x000000e700c77202 */ /* 0x000fe20000000f00 */
[----:B------:R-:W-:Y:S08]  /*edd0*/  MUFU.EX2 R224, R222 ;  /* 0x000000de00e07308 */ /* 0x000ff00000000800 */
[----:B------:R-:W-:Y:S08]  /*ede0*/  MUFU.EX2 R223, R223 ;  /* 0x000000df00df7308 */ /* 0x000ff00000000800 */
[----:B------:R-:W-:Y:S08]  /*edf0*/  MUFU.EX2 R231, R201 ;  /* 0x000000c900e77308 */ /* 0x000ff00000000800 */
[----:B------:R-:W0:Y:S08]  /*ee00*/  MUFU.EX2 R232, R200 ;  /* 0x000000c800e87308 */ /* 0x000e300000000800 */
[----:B------:R-:W-:Y:S08]  /*ee10*/  MUFU.EX2 R219, R194 ;  /* 0x000000c200db7308 */ /* 0x000ff00000000800 */
[----:B------:R-:W1:Y:S08]  /*ee20*/  MUFU.EX2 R220, R192 ;  /* 0x000000c000dc7308 */ /* 0x000e700000000800 */
[----:B------:R-:W-:Y:S01]  /*ee30*/  MUFU.EX2 R221, R191 ;  /* 0x000000bf00dd7308 */ /* 0x000fe20000000800 */
[----:B------:R-:W-:-:S02]  /*ee40*/  LOP3.LUT R252, R4, 0x80, RZ, 0xfc, !PT ;  /* 0x0000008004fc7812 */ /* 0x000fc400078efcff */
[----:B------:R-:W-:Y:S02]  /*ee50*/  LOP3.LUT R248, R4, 0x88, RZ, 0xfc, !PT ;  /* 0x0000008804f87812 */ /* 0x000fe400078efcff */
[C---:B------:R-:W-:Y:S02]  /*ee60*/  ISETP.GT.U32.AND P5, PT, R218.reuse, R252, PT ;  /* 0x000000fcda00720c */ /* 0x040fe40003fa4070 */
[----:B------:R-:W-:Y:S01]  /*ee70*/  ISETP.GT.U32.AND P3, PT, R218, R248, PT ;  /* 0x000000f8da00720c */ /* 0x000fe20003f64070 */
[----:B------:R-:W-:Y:S02]  /*ee80*/  WARPGROUP.DEPBAR.LE gsb0, 0x0 ;  /* 0x00008000000079c5 */ /* 0x000fe40000010000 */
[----:B------:R-:W-:-:S04]  /*ee90*/  FADD R184, R189, -R8 ;  /* 0x80000008bdb87221 */ /* 0x000fc80000000000 */
[----:B------:R-:W-:-:S04]  /*eea0*/  FMUL R184, R184, 1.4426950216293334961 ;  /* 0x3fb8aa3bb8b87820 */ /* 0x000fc80000400000 */
[----:B------:R2:W3:Y:S01]  /*eeb0*/  MUFU.EX2 R222, R184 ;  /* 0x000000b800de7308 */ /* 0x0004e20000000800 */
[----:B0-----:R-:W-:Y:S02]  /*eec0*/  F2FP.F16.F32.PACK_AB R186, R232, R231 ;  /* 0x000000e7e8ba723e */ /* 0x001fe400000000ff */
[----:B-1----:R-:W-:Y:S02]  /*eed0*/  F2FP.F16.F32.PACK_AB R185, R220, R219 ;  /* 0x000000dbdcb9723e */ /* 0x002fe400000000ff */
[----:B--2---:R-:W-:Y:S02]  /*eee0*/  F2FP.F16.F32.PACK_AB R184, R224, R223 ;  /* 0x000000dfe0b8723e */ /* 0x004fe400000000ff */
[----:B---3--:R-:W-:-:S04]  /*eef0*/  F2FP.F16.F32.PACK_AB R187, R222, R221 ;  /* 0x000000dddebb723e */ /* 0x008fc800000000ff */
[----:B------:R-:W-:-:S06]  /*ef00*/  WARPGROUP.ARRIVE ;  /* 0x00000000000079c5 */ /* 0x000fcc0000000000 */
[----:B------:R-:W-:Y:S01]  /*ef10*/  HGMMA.64x256x16.F32 R24, R184, gdesc[UR48], R24, gsb0 ;  /* 0x03e00030b8187df0 */ /* 0x000fe20008000818 */
[----:B------:R-:W-:Y:S01]  /*ef20*/  ISETP.GT.U32.AND P6, PT, R190, R252, PT ;  /* 0x000000fcbe00720c */ /* 0x000fe20003fc4070 */
[----:B------:R-:W-:Y:S01]  /*ef30*/  FMUL R156, R156, UR5 ;  /* 0x000000059c9c7c20 */ /* 0x000fe20008400000 */
[C---:B------:R-:W-:Y:S02]  /*ef40*/  ISETP.GT.U32.AND.EX P5, PT, R199.reuse, RZ, PT, P5 ;  /* 0x000000ffc700720c */ /* 0x040fe40003fa4150 */
[----:B------:R-:W-:Y:S01]  /*ef50*/  ISETP.GT.U32.AND.EX P3, PT, R199, RZ, PT, P3 ;  /* 0x000000ffc700720c */ /* 0x000fe20003f64130 */
[----:B------:R-:W-:Y:S01]  /*ef60*/  FMUL R157, R157, UR5 ;  /* 0x000000059d9d7c20 */ /* 0x000fe20008400000 */
[----:B------:R-:W-:Y:S01]  /*ef70*/  ISETP.GT.U32.AND.EX P6, PT, R228, RZ, PT, P6 ;  /* 0x000000ffe400720c */ /* 0x000fe20003fc4160 */
[----:B------:R-:W-:Y:S01]  /*ef80*/  FMUL R159, R159, UR5 ;  /* 0x000000059f9f7c20 */ /* 0x000fe20008400000 */
[----:B------:R-:W-:Y:S02]  /*ef90*/  FMUL R160, R160, UR5 ;  /* 0x00000005a0a07c20 */ /* 0x000fe40008400000 */
[----:B------:R-:W-:-:S02]  /*efa0*/  FSEL R157, R157, -INF , !P6 ;  /* 0xff8000009d9d7808 */ /* 0x000fc40007000000 */
[----:B------:R-:W-:Y:S01]  /*efb0*/  ISETP.GT.U32.AND P6, PT, R216, R248, PT ;  /* 0x000000f8d800720c */ /* 0x000fe20003fc4070 */
[----:B------:R-:W-:-:S03]  /*efc0*/  FMUL R162, R162, UR5 ;  /* 0x00000005a2a27c20 */ /* 0x000fc60008400000 */
[----:B------:R-:W-:Y:S01]  /*efd0*/  ISETP.GT.U32.AND.EX P6, PT, R229, RZ, PT, P6 ;  /* 0x000000ffe500720c */ /* 0x000fe20003fc4160 */
[----:B------:R-:W-:-:S03]  /*efe0*/  FMUL R163, R163, UR5 ;  /* 0x00000005a3a37c20 */ /* 0x000fc60008400000 */
[----:B------:R-:W-:Y:S01]  /*eff0*/  FSEL R201, R162, -INF , !P6 ;  /* 0xff800000a2c97808 */ /* 0x000fe20007000000 */
[----:B------:R-:W-:Y:S01]  /*f000*/  FMUL R162, R161, UR5 ;  /* 0x00000005a1a27c20 */ /* 0x000fe20008400000 */
[----:B------:R-:W-:Y:S01]  /*f010*/  FMUL R166, R166, UR5 ;  /* 0x00000005a6a67c20 */ /* 0x000fe20008400000 */
[----:B------:R-:W-:Y:S01]  /*f020*/  FMUL R161, R165, UR5 ;  /* 0x00000005a5a17c20 */ /* 0x000fe20008400000 */
[CC--:B------:R-:W-:Y:S02]  /*f030*/  ISETP.GT.U32.AND P0, PT, R5.reuse, R252.reuse, PT ;  /* 0x000000fc0500720c */ /* 0x0c0fe40003f04070 */
[C---:B------:R-:W-:Y:S02]  /*f040*/  ISETP.GE.U32.AND P4, PT, R5.reuse, R252, PT ;  /* 0x000000fc0500720c */ /* 0x040fe40003f86070 */
[CC--:B------:R-:W-:Y:S02]  /*f050*/  ISETP.GT.U32.AND P1, PT, R5.reuse, R248.reuse, PT ;  /* 0x000000f80500720c */ /* 0x0c0fe40003f24070 */
[----:B------:R-:W-:Y:S01]  /*f060*/  ISETP.GE.U32.AND P2, PT, R5, R248, PT ;  /* 0x000000f80500720c */ /* 0x000fe20003f46070 */
[----:B------:R-:W-:Y:S01]  /*f070*/  FADD R5, R227, -R7 ;  /* 0x80000007e3057221 */ /* 0x000fe20000000000 */
[----:B------:R-:W-:Y:S01]  /*f080*/  FMUL R168, R168, UR5 ;  /* 0x00000005a8a87c20 */ /* 0x000fe20008400000 */
[----:B------:R-:W-:-:S02]  /*f090*/  FMUL R170, R170, UR5 ;  /* 0x00000005aaaa7c20 */ /* 0x000fc40008400000 */
[----:B------:R-:W-:Y:S01]  /*f0a0*/  FMUL R5, R5, 1.4426950216293334961 ;  /* 0x3fb8aa3b05057820 */ /* 0x000fe20000400000 */
[----:B------:R-:W-:Y:S01]  /*f0b0*/  MOV R251, R198 ;  /* 0x000000c600fb7202 */ /* 0x000fe20000000f00 */
[----:B------:R-:W-:Y:S02]  /*f0c0*/  IMAD.MOV.U32 R250, RZ, RZ, R205 ;  /* 0x000000fffffa7224 */ /* 0x000fe400078e00cd */
[--C-:B------:R-:W-:Y:S01]  /*f0d0*/  FADD R204, R204, -R7.reuse ;  /* 0x80000007cccc7221 */ /* 0x100fe20000000000 */
[----:B------:R0:W-:Y:S01]  /*f0e0*/  MUFU.EX2 R207, R5 ;  /* 0x0000000500cf7308 */ /* 0x0001e20000000800 */
[----:B------:R-:W-:Y:S01]  /*f0f0*/  FMUL R171, R171, UR5 ;  /* 0x00000005abab7c20 */ /* 0x000fe20008400000 */
[----:B------:R-:W-:Y:S01]  /*f100*/  FMUL R172, R172, UR5 ;  /* 0x00000005acac7c20 */ /* 0x000fe20008400000 */
[----:B------:R-:W-:Y:S01]  /*f110*/  FMUL R204, R204, 1.4426950216293334961 ;  /* 0x3fb8aa3bcccc7820 */ /* 0x000fe20000400000 */
[----:B0-----:R-:W-:Y:S01]  /*f120*/  FADD R5, R196, -R8 ;  /* 0x80000008c4057221 */ /* 0x001fe20000000000 */
[----:B------:R-:W-:-:S03]  /*f130*/  FADD R225, R225, -R7 ;  /* 0x80000007e1e17221 */ /* 0x000fc60000000000 */
[----:B------:R-:W-:Y:S01]  /*f140*/  FMUL R5, R5, 1.4426950216293334961 ;  /* 0x3fb8aa3b05057820 */ /* 0x000fe20000400000 */
[----:B------:R-:W-:Y:S01]  /*f150*/  FADD R226, R226, -R7 ;  /* 0x80000007e2e27221 */ /* 0x000fe20000000000 */
[----:B------:R-:W-:Y:S01]  /*f160*/  MUFU.EX2 R206, R204 ;  /* 0x000000cc00ce7308 */ /* 0x000fe20000000800 */
[----:B------:R-:W-:Y:S01]  /*f170*/  FADD R197, R197, -R8 ;  /* 0x80000008c5c57221 */ /* 0x000fe20000000000 */
[----:B------:R-:W-:Y:S01]  /*f180*/  FMUL R225, R225, 1.4426950216293334961 ;  /* 0x3fb8aa3be1e17820 */ /* 0x000fe20000400000 */
[----:B------:R-:W-:-:S05]  /*f190*/  FMUL R226, R226, 1.4426950216293334961 ;  /* 0x3fb8aa3be2e27820 */ /* 0x000fca0000400000 */
[----:B------:R0:W-:Y:S01]  /*f1a0*/  MUFU.EX2 R204, R5 ;  /* 0x0000000500cc7308 */ /* 0x0001e20000000800 */
[----:B------:R-:W-:Y:S01]  /*f1b0*/  FMUL R197, R197, 1.4426950216293334961 ;  /* 0x3fb8aa3bc5c57820 */ /* 0x000fe20000400000 */
[----:B------:R-:W-:Y:S01]  /*f1c0*/  ISETP.GT.U32.AND P6, PT, R188, R252, PT ;  /* 0x000000fcbc00720c */ /* 0x000fe20003fc4070 */
[----:B0-----:R-:W-:-:S04]  /*f1d0*/  FADD R5, R195, -R8 ;  /* 0x80000008c3057221 */ /* 0x001fc80000000000 */
[----:B------:R-:W-:Y:S01]  /*f1e0*/  FMUL R5, R5, 1.4426950216293334961 ;  /* 0x3fb8aa3b05057820 */ /* 0x000fe20000400000 */
[----:B------:R-:W0:Y:S01]  /*f1f0*/  MUFU.EX2 R225, R225 ;  /* 0x000000e100e17308 */ /* 0x000e220000000800 */
[----:B------:R-:W-:Y:S01]  /*f200*/  ISETP.GT.U32.AND.EX P0, PT, R6, RZ, PT, P0 ;  /* 0x000000ff0600720c */ /* 0x000fe20003f04100 */
[----:B------:R-:W-:Y:S01]  /*f210*/  FMUL R164, R164, UR5 ;  /* 0x00000005a4a47c20 */ /* 0x000fe20008400000 */
[----:B------:R-:W-:-:S05]  /*f220*/  ISETP.GT.U32.AND.EX P6, PT, R230, RZ, PT, P6 ;  /* 0x000000ffe600720c */ /* 0x000fca0003fc4160 */
[----:B------:R-:W1:Y:S01]  /*f230*/  MUFU.EX2 R226, R226 ;  /* 0x000000e200e27308 */ /* 0x000e620000000800 */
[----:B------:R-:W-:-:S07]  /*f240*/  FSEL R164, R164, -INF , !P6 ;  /* 0xff800000a4a47808 */ /* 0x000fce0007000000 */
[----:B------:R-:W2:Y:S08]  /*f250*/  MUFU.EX2 R205, R197 ;  /* 0x000000c500cd7308 */ /* 0x000eb00000000800 */
[----:B------:R-:W-:Y:S01]  /*f260*/  MUFU.EX2 R202, R5 ;  /* 0x0000000500ca7308 */ /* 0x000fe20000000800 */
[----:B------:R-:W-:Y:S01]  /*f270*/  ISETP.GT.U32.AND P6, PT, R20, R248, PT ;  /* 0x000000f81400720c */ /* 0x000fe20003fc4070 */
[----:B------:R-:W-:Y:S01]  /*f280*/  FMUL R176, R176, UR5 ;  /* 0x00000005b0b07c20 */ /* 0x000fe20008400000 */
[----:B------:R-:W-:Y:S01]  /*f290*/  ISETP.GE.U32.AND.EX P4, PT, R6, RZ, PT, P4 ;  /* 0x000000ff0600720c */ /* 0x000fe20003f86140 */
[----:B------:R-:W-:-:S02]  /*f2a0*/  WARPGROUP.DEPBAR.LE gsb0, 0x0 ;  /* 0x00008000000079c5 */ /* 0x000fc40000010000 */
[----:B------:R-:W-:Y:S01]  /*f2b0*/  FMUL R186, R158, UR5 ;  /* 0x000000059eba7c20 */ /* 0x000fe20008400000 */
[----:B------:R-:W-:Y:S02]  /*f2c0*/  FSEL R158, R156, -INF , !P5 ;  /* 0xff8000009c9e7808 */ /* 0x000fe40006800000 */
[----:B------:R-:W-:Y:S02]  /*f2d0*/  ISETP.GT.U32.AND P5, PT, R190, R248, PT ;  /* 0x000000f8be00720c */ /* 0x000fe40003fa4070 */
[----:B------:R-:W-:Y:S02]  /*f2e0*/  FSEL R186, R186, -INF , !P3 ;  /* 0xff800000baba7808 */ /* 0x000fe40005800000 */
[----:B------:R-:W-:Y:S02]  /*f2f0*/  ISETP.GT.U32.AND P3, PT, R216, R252, PT ;  /* 0x000000fcd800720c */ /* 0x000fe40003f64070 */
[----:B------:R-:W-:Y:S02]  /*f300*/  ISETP.GT.U32.AND.EX P5, PT, R228, RZ, PT, P5 ;  /* 0x000000ffe400720c */ /* 0x000fe40003fa4150 */
[----:B------:R-:W-:-:S02]  /*f310*/  ISETP.GT.U32.AND.EX P3, PT, R229, RZ, PT, P3 ;  /* 0x000000ffe500720c */ /* 0x000fc40003f64130 */
[----:B------:R-:W-:Y:S02]  /*f320*/  FSEL R159, R159, -INF , !P5 ;  /* 0xff8000009f9f7808 */ /* 0x000fe40006800000 */
[----:B------:R-:W-:Y:S02]  /*f330*/  FSEL R194, R160, -INF , !P3 ;  /* 0xff800000a0c27808 */ /* 0x000fe40005800000 */
[C---:B------:R-:W-:Y:S02]  /*f340*/  ISETP.GT.U32.AND P5, PT, R217.reuse, R252, PT ;  /* 0x000000fcd900720c */ /* 0x040fe40003fa4070 */
[----:B------:R-:W-:Y:S02]  /*f350*/  ISETP.GT.U32.AND P3, PT, R217, R248, PT ;  /* 0x000000f8d900720c */ /* 0x000fe40003f64070 */
[C---:B------:R-:W-:Y:S02]  /*f360*/  ISETP.GT.U32.AND.EX P5, PT, R234.reuse, RZ, PT, P5 ;  /* 0x000000ffea00720c */ /* 0x040fe40003fa4150 */
[----:B------:R-:W-:-:S02]  /*f370*/  ISETP.GT.U32.AND.EX P3, PT, R234, RZ, PT, P3 ;  /* 0x000000ffea00720c */ /* 0x000fc40003f64130 */
[----:B------:R-:W-:Y:S02]  /*f380*/  FSEL R162, R162, -INF , !P5 ;  /* 0xff800000a2a27808 */ /* 0x000fe40006800000 */
[----:B------:R-:W-:Y:S02]  /*f390*/  FSEL R200, R163, -INF , !P3 ;  /* 0xff800000a3c87808 */ /* 0x000fe40005800000 */
[----:B------:R-:W-:Y:S02]  /*f3a0*/  ISETP.GT.U32.AND P5, PT, R188, R248, PT ;  /* 0x000000f8bc00720c */ /* 0x000fe40003fa4070 */
        /* <DEDUP_REMOVED lines=18> */
[----:B------:R-:W-:Y:S01]  /*f4d0*/  ISETP.GT.U32.AND P3, PT, R10, R248, PT ;  /* 0x000000f80a00720c */ /* 0x000fe20003f64070 */
[----:B------:R-:W-:-:S04]  /*f4e0*/  FADD R10, R193, -R8 ;  /* 0x80000008c10a7221 */ /* 0x000fc80000000000 */
[----:B------:R-:W-:Y:S01]  /*f4f0*/  FMUL R10, R10, 1.4426950216293334961 ;  /* 0x3fb8aa3b0a0a7820 */ /* 0x000fe20000400000 */
[----:B------:R-:W-:-:S03]  /*f500*/  FMUL R21, R152, UR5 ;  /* 0x0000000598157c20 */ /* 0x000fc60008400000 */
[----:B------:R-:W3:Y:S02]  /*f510*/  MUFU.EX2 R203, R10 ;  /* 0x0000000a00cb7308 */ /* 0x000ee40000000800 */
[----:B------:R-:W-:Y:S02]  /*f520*/  FSEL R21, R21, -INF , !P0 ;  /* 0xff80000015157808 */ /* 0x000fe40004000000 */
[----:B------:R-:W-:Y:S01]  /*f530*/  ISETP.GT.U32.AND P0, PT, R11, R252, PT ;  /* 0x000000fc0b00720c */ /* 0x000fe20003f04070 */
[----:B------:R-:W-:Y:S01]  /*f540*/  FMUL R20, R153, UR5 ;  /* 0x0000000599147c20 */ /* 0x000fe20008400000 */
[----:B------:R-:W-:Y:S01]  /*f550*/  FMUL R160, R173, UR5 ;  /* 0x00000005ada07c20 */ /* 0x000fe20008400000 */
[----:B------:R-:W-:Y:S02]  /*f560*/  ISETP.GT.U32.AND.EX P5, PT, R245, RZ, PT, P5 ;  /* 0x000000fff500720c */ /* 0x000fe40003fa4150 */
[----:B------:R-:W-:Y:S02]  /*f570*/  ISETP.GT.U32.AND.EX P0, PT, R246, RZ, PT, P0 ;  /* 0x000000fff600720c */ /* 0x000fe40003f04100 */
[----:B------:R-:W-:-:S02]  /*f580*/  FSEL R20, R20, -INF , !P4 ;  /* 0xff80000014147808 */ /* 0x000fc40006000000 */
[----:B------:R-:W-:Y:S02]  /*f590*/  FSEL R160, R160, -INF , !P5 ;  /* 0xff800000a0a07808 */ /* 0x000fe40006800000 */
[----:B------:R-:W-:Y:S02]  /*f5a0*/  FSEL R188, R176, -INF , !P0 ;  /* 0xff800000b0bc7808 */ /* 0x000fe40004000000 */
[----:B------:R-:W-:Y:S01]  /*f5b0*/  ISETP.GT.U32.AND P4, PT, R11, R248, PT ;  /* 0x000000f80b00720c */ /* 0x000fe20003f84070 */
[----:B------:R-:W-:Y:S01]  /*f5c0*/  FMUL R11, R154, UR5 ;  /* 0x000000059a0b7c20 */ /* 0x000fe20008400000 */
[C---:B------:R-:W-:Y:S02]  /*f5d0*/  ISETP.GT.U32.AND P5, PT, R16.reuse, R252, PT ;  /* 0x000000fc1000720c */ /* 0x040fe40003fa4070 */
[----:B------:R-:W-:Y:S01]  /*f5e0*/  ISETP.GT.U32.AND P0, PT, R16, R248, PT ;  /* 0x000000f81000720c */ /* 0x000fe20003f04070 */
[----:B------:R-:W-:Y:S01]  /*f5f0*/  FMUL R16, R155, UR5 ;  /* 0x000000059b107c20 */ /* 0x000fe20008400000 */
[----:B0-----:R-:W-:-:S02]  /*f600*/  F2FP.F16.F32.PACK_AB R152, R207, R225 ;  /* 0x000000e1cf98723e */ /* 0x001fc400000000ff */
[----:B-1----:R-:W-:Y:S02]  /*f610*/  F2FP.F16.F32.PACK_AB R154, R206, R226 ;  /* 0x000000e2ce9a723e */ /* 0x002fe400000000ff */
[----:B--2---:R-:W-:Y:S02]  /*f620*/  F2FP.F16.F32.PACK_AB R153, R204, R205 ;  /* 0x000000cdcc99723e */ /* 0x004fe400000000ff */
[----:B---3--:R-:W-:-:S04]  /*f630*/  F2FP.F16.F32.PACK_AB R155, R202, R203 ;  /* 0x000000cbca9b723e */ /* 0x008fc800000000ff */
[----:B------:R-:W-:-:S06]  /*f640*/  WARPGROUP.ARRIVE ;  /* 0x00000000000079c5 */ /* 0x000fcc0000000000 */
[----:B------:R-:W-:Y:S01]  /*f650*/  HGMMA.64x256x16.F32 R24, R152, gdesc[UR12], R24, gsb0 ;  /* 0x03e0000c98187df0 */ /* 0x000fe20008000818 */
[----:B------:R-:W-:Y:S01]  /*f660*/  FMUL R167, R167, UR5 ;  /* 0x00000005a7a77c20 */ /* 0x000fe20008400000 */
[----:B------:R-:W-:-:S04]  /*f670*/  ISETP.GT.U32.AND.EX P6, PT, R238, RZ, PT, P6 ;  /* 0x000000ffee00720c */ /* 0x000fc80003fc4160 */
[----:B------:R-:W-:Y:S02]  /*f680*/  FSEL R165, R167, -INF , !P6 ;  /* 0xff800000a7a57808 */ /* 0x000fe40007000000 */
[----:B------:R-:W2:Y:S01]  /*f690*/  LDL.LU R167, [R1+0x20c] ;  /* 0x00020c0001a77983 */ /* 0x000ea20000300800 */
[----:B------:R-:W-:-:S04]  /*f6a0*/  FMNMX R10, R21, R20, !PT ;  /* 0x00000014150a7209 */ /* 0x000fc80007800000 */
[----:B------:R-:W-:-:S04]  /*f6b0*/  FMNMX R5, R158, R10, !PT ;  /* 0x0000000a9e057209 */ /* 0x000fc80007800000 */
[----:B------:R-:W-:-:S04]  /*f6c0*/  FMNMX R5, R157, R5, !PT ;  /* 0x000000059d057209 */ /* 0x000fc80007800000 */
[----:B------:R-:W-:Y:S02]  /*f6d0*/  FMNMX R5, R194, R5, !PT ;  /* 0x00000005c2057209 */ /* 0x000fe40007800000 */
[----:B------:R-:W-:Y:S02]  /*f6e0*/  ISETP.GT.U32.AND.EX P1, PT, R6, RZ, PT, P1 ;  /* 0x000000ff0600720c */ /* 0x000fe40003f24110 */
[----:B------:R-:W-:Y:S02]  /*f6f0*/  FMNMX R5, R162, R5, !PT ;  /* 0x00000005a2057209 */ /* 0x000fe40007800000 */
[----:B------:R-:W-:Y:S02]  /*f700*/  ISETP.GE.U32.AND.EX P2, PT, R6, RZ, PT, P2 ;  /* 0x000000ff0600720c */ /* 0x000fe40003f46120 */
[----:B------:R-:W-:Y:S02]  /*f710*/  ISETP.GT.U32.AND P6, PT, R22, R252, PT ;  /* 0x000000fc1600720c */ /* 0x000fe40003fc4070 */
[----:B------:R-:W-:-:S02]  /*f720*/  FMNMX R10, R164, R5, !PT ;  /* 0x00000005a40a7209 */ /* 0x000fc40007800000 */
[----:B------:R-:W-:Y:S02]  /*f730*/  FSEL R11, R11, -INF , !P1 ;  /* 0xff8000000b0b7808 */ /* 0x000fe40004800000 */
[----:B------:R-:W-:Y:S01]  /*f740*/  FSEL R16, R16, -INF , !P2 ;  /* 0xff80000010107808 */ /* 0x000fe20005000000 */
[----:B------:R-:W-:Y:S01]  /*f750*/  FMUL R169, R169, UR5 ;  /* 0x00000005a9a97c20 */ /* 0x000fe20008400000 */
[----:B------:R-:W-:Y:S02]  /*f760*/  ISETP.GT.U32.AND.EX P6, PT, R244, RZ, PT, P6 ;  /* 0x000000fff400720c */ /* 0x000fe40003fc4160 */
[----:B------:R-:W-:Y:S02]  /*f770*/  FMNMX R10, R161, R10, !PT ;  /* 0x0000000aa10a7209 */ /* 0x000fe40007800000 */
[----:B------:R-:W-:Y:S02]  /*f780*/  FMNMX R5, R11, R16, !PT ;  /* 0x000000100b057209 */ /* 0x000fe40007800000 */
[----:B------:R-:W-:-:S02]  /*f790*/  FSEL R163, R169, -INF , !P6 ;  /* 0xff800000a9a37808 */ /* 0x000fc40007000000 */
[----:B------:R-:W-:Y:S02]  /*f7a0*/  FMNMX R10, R198, R10, !PT ;  /* 0x0000000ac60a7209 */ /* 0x000fe40007800000 */
[----:B------:R-:W-:Y:S02]  /*f7b0*/  FMNMX R5, R186, R5, !PT ;  /* 0x00000005ba057209 */ /* 0x000fe40007800000 */
[----:B------:R-:W-:Y:S02]  /*f7c0*/  FMNMX R10, R163, R10, !PT ;  /* 0x0000000aa30a7209 */ /* 0x000fe40007800000 */
[----:B------:R-:W-:Y:S02]  /*f7d0*/  FMNMX R5, R159, R5, !PT ;  /* 0x000000059f057209 */ /* 0x000fe40007800000 */
[----:B------:R-:W-:Y:S01]  /*f7e0*/  FMNMX R10, R187, R10, !PT ;  /* 0x0000000abb0a7209 */ /* 0x000fe20007800000 */
[----:B------:R-:W-:Y:S01]  /*f7f0*/  FMUL R22, R177, UR5 ;  /* 0x00000005b1167c20 */ /* 0x000fe20008400000 */
[----:B------:R-:W-:-:S02]  /*f800*/  FMNMX R5, R201, R5, !PT ;  /* 0x00000005c9057209 */ /* 0x000fc40007800000 */
[----:B------:R-:W-:Y:S02]  /*f810*/  ISETP.GT.U32.AND.EX P5, PT, R249, RZ, PT, P5 ;  /* 0x000000fff900720c */ /* 0x000fe40003fa4150 */
[----:B------:R-:W-:Y:S02]  /*f820*/  ISETP.GT.U32.AND P1, PT, R19, R252, PT ;  /* 0x000000fc1300720c */ /* 0x000fe40003f24070 */
[----:B------:R-:W-:Y:S02]  /*f830*/  FMNMX R10, R160, R10, !PT ;  /* 0x0000000aa00a7209 */ /* 0x000fe40007800000 */
[----:B------:R-:W-:Y:S01]  /*f840*/  FMNMX R5, R200, R5, !PT ;  /* 0x00000005c8057209 */ /* 0x000fe20007800000 */
[----:B------:R-:W-:Y:S01]  /*f850*/  FMUL R185, R180, UR5 ;  /* 0x00000005b4b97c20 */ /* 0x000fe20008400000 */
[----:B------:R-:W-:Y:S02]  /*f860*/  FSEL R22, R22, -INF , !P5 ;  /* 0xff80000016167808 */ /* 0x000fe40006800000 */
[----:B------:R-:W-:Y:S01]  /*f870*/  ISETP.GT.U32.AND.EX P1, PT, R247, RZ, PT, P1 ;  /* 0x000000fff700720c */ /* 0x000fe20003f24110 */
[----:B------:R-:W-:-:S02]  /*f880*/  WARPGROUP.DEPBAR.LE gsb0, 0x0 ;  /* 0x00008000000079c5 */ /* 0x000fc40000010000 */
[----:B------:R-:W3:Y:S01]  /*f890*/  LDL.LU R155, [R1+0x210] ;  /* 0x00021000019b7983 */ /* 0x000ee20000300800 */
[----:B------:R-:W-:Y:S02]  /*f8a0*/  ISETP.GT.U32.AND P5, PT, R18, R252, PT ;  /* 0x000000fc1200720c */ /* 0x000fe40003fa4070 */
[----:B------:R-:W-:Y:S02]  /*f8b0*/  FMNMX R10, R188, R10, !PT ;  /* 0x0000000abc0a7209 */ /* 0x000fe40007800000 */
[----:B------:R-:W-:Y:S01]  /*f8c0*/  FMNMX R5, R166, R5, !PT ;  /* 0x00000005a6057209 */ /* 0x000fe20007800000 */
[----:B------:R-:W-:Y:S01]  /*f8d0*/  FMUL R184, R181, UR5 ;  /* 0x00000005b5b87c20 */ /* 0x000fe20008400000 */
[----:B------:R-:W-:Y:S02]  /*f8e0*/  FSEL R185, R185, -INF , !P1 ;  /* 0xff800000b9b97808 */ /* 0x000fe40004800000 */
[----:B------:R-:W-:Y:S02]  /*f8f0*/  ISETP.GT.U32.AND.EX P5, PT, R251, RZ, PT, P5 ;  /* 0x000000fffb00720c */ /* 0x000fe40003fa4150 */
[----:B------:R-:W-:-:S02]  /*f900*/  FMNMX R10, R22, R10, !PT ;  /* 0x0000000a160a7209 */ /* 0x000fc40007800000 */
[-C--:B------:R-:W-:Y:S02]  /*f910*/  ISETP.GT.U32.AND P6, PT, R23, R248.reuse, PT ;  /* 0x000000f81700720c */ /* 0x080fe40003fc4070 */
[----:B------:R-:W-:Y:S02]  /*f920*/  FMNMX R5, R165, R5, !PT ;  /* 0x00000005a5057209 */ /* 0x000fe40007800000 */
[----:B------:R-:W-:Y:S01]  /*f930*/  ISETP.GT.U32.AND P2, PT, R19, R248, PT ;  /* 0x000000f81300720c */ /* 0x000fe20003f44070 */
[----:B------:R-:W-:Y:S01]  /*f940*/  FMUL R19, R174, UR5 ;  /* 0x00000005ae137c20 */ /* 0x000fe20008400000 */
[----:B------:R-:W-:Y:S02]  /*f950*/  FSEL R184, R184, -INF , !P5 ;  /* 0xff800000b8b87808 */ /* 0x000fe40006800000 */
[----:B------:R-:W-:Y:S02]  /*f960*/  FMNMX R10, R185, R10, !PT ;  /* 0x0000000ab90a7209 */ /* 0x000fe40007800000 */
[----:B------:R-:W-:-:S02]  /*f970*/  ISETP.GT.U32.AND.EX P6, PT, R250, RZ, PT, P6 ;  /* 0x000000fffa00720c */ /* 0x000fc40003fc4160 */
[----:B------:R-:W-:Y:S02]  /*f980*/  FMNMX R5, R199, R5, !PT ;  /* 0x00000005c7057209 */ /* 0x000fe40007800000 */
[----:B------:R-:W-:Y:S01]  /*f990*/  ISETP.GT.U32.AND P1, PT, R18, R248, PT ;  /* 0x000000f81200720c */ /* 0x000fe20003f24070 */
[----:B------:R-:W-:Y:S01]  /*f9a0*/  FMUL R18, R175, UR5 ;  /* 0x00000005af127c20 */ /* 0x000fe20008400000 */
[----:B------:R-:W-:Y:S02]  /*f9b0*/  FMNMX R10, R184, R10, !PT ;  /* 0x0000000ab80a7209 */ /* 0x000fe40007800000 */
[----:B------:R-:W-:Y:S02]  /*f9c0*/  ISETP.GT.U32.AND.EX P3, PT, R245, RZ, PT, P3 ;  /* 0x000000fff500720c */ /* 0x000fe40003f64130 */
[----:B------:R-:W-:Y:S02]  /*f9d0*/  FSEL R19, R19, -INF , !P6 ;  /* 0xff80000013137808 */ /* 0x000fe40007000000 */
[----:B------:R-:W-:Y:S01]  /*f9e0*/  FMNMX R5, R192, R5, !PT ;  /* 0x00000005c0057209 */ /* 0x000fe20007800000 */
[----:B------:R-:W-:Y:S01]  /*f9f0*/  FMUL R23, R178, UR5 ;  /* 0x00000005b2177c20 */ /* 0x000fe20008400000 */
[----:B------:R-:W-:Y:S01]  /*fa00*/  ISETP.GT.U32.AND.EX P4, PT, R246, RZ, PT, P4 ;  /* 0x000000fff600720c */ /* 0x000fe20003f84140 */
[----:B------:R-:W0:Y:S01]  /*fa10*/  SHFL.BFLY PT, R153, R10, 0x2, 0x1f ;  /* 0x0c401f000a997f89 */ /* 0x000e2200000e0000 */
        /* <DEDUP_REMOVED lines=14> */
[--C-:B------:R-:W-:Y:S01]  /*fb00*/  FADD R6, R208, -R7.reuse ;  /* 0x80000007d0067221 */ /* 0x100fe20000000000 */
[----:B------:R-:W-:Y:S02]  /*fb10*/  FSEL R181, R181, -INF , !P1 ;  /* 0xff800000b5b57808 */ /* 0x000fe40004800000 */
[----:B------:R-:W-:Y:S01]  /*fb20*/  FMNMX R5, R177, R5, !PT ;  /* 0x00000005b1057209 */ /* 0x000fe20007800000 */
[----:B------:R-:W-:Y:S01]  /*fb30*/  FMUL R6, R6, 1.4426950216293334961 ;  /* 0x3fb8aa3b06067820 */ /* 0x000fe20000400000 */
[----:B------:R-:W-:-:S02]  /*fb40*/  FADD R152, R209, -R7 ;  /* 0x80000007d1987221 */ /* 0x000fc40000000000 */
[----:B------:R-:W-:Y:S01]  /*fb50*/  FMNMX R5, R181, R5, !PT ;  /* 0x00000005b5057209 */ /* 0x000fe20007800000 */
[----:B------:R1:W-:Y:S01]  /*fb60*/  MUFU.EX2 R196, R6 ;  /* 0x0000000600c47308 */ /* 0x0003e20000000800 */
[----:B------:R-:W-:Y:S01]  /*fb70*/  FMUL R152, R152, 1.4426950216293334961 ;  /* 0x3fb8aa3b98987820 */ /* 0x000fe20000400000 */
[----:B0-----:R-:W-:Y:S02]  /*fb80*/  FMNMX R10, R10, R153, !PT ;  /* 0x000000990a0a7209 */ /* 0x001fe40007800000 */
[----:B------:R-:W0:Y:S01]  /*fb90*/  SHFL.BFLY PT, R153, R5, 0x2, 0x1f ;  /* 0x0c401f0005997f89 */ /* 0x000e2200000e0000 */
[----:B-1----:R-:W-:-:S03]  /*fba0*/  FADD R6, R212, -R7 ;  /* 0x80000007d4067221 */ /* 0x002fc60000000000 */
[----:B------:R1:W4:Y:S01]  /*fbb0*/  MUFU.EX2 R193, R152 ;  /* 0x0000009800c17308 */ /* 0x0003220000000800 */
[----:B------:R-:W-:Y:S01]  /*fbc0*/  FMUL R6, R6, 1.4426950216293334961 ;  /* 0x3fb8aa3b06067820 */ /* 0x000fe20000400000 */
[----:B-1----:R-:W-:-:S06]  /*fbd0*/  FADD R152, R213, -R7 ;  /* 0x80000007d5987221 */ /* 0x002fcc0000000000 */
[----:B------:R1:W-:Y:S02]  /*fbe0*/  MUFU.EX2 R195, R6 ;  /* 0x0000000600c37308 */ /* 0x0003e40000000800 */
[----:B-1----:R-:W-:Y:S01]  /*fbf0*/  FMUL R6, R152, 1.4426950216293334961 ;  /* 0x3fb8aa3b98067820 */ /* 0x002fe20000400000 */
[----:B------:R-:W-:-:S05]  /*fc00*/  FADD R152, R210, -R8 ;  /* 0x80000008d2987221 */ /* 0x000fca0000000000 */
[----:B------:R1:W5:Y:S01]  /*fc10*/  MUFU.EX2 R197, R6 ;  /* 0x0000000600c57308 */ /* 0x0003620000000800 */
[----:B------:R-:W4:Y:S01]  /*fc20*/  SHFL.BFLY PT, R154, R10, 0x1, 0x1f ;  /* 0x0c201f000a9a7f89 */ /* 0x000f2200000e0000 */
[----:B-1----:R-:W-:Y:S01]  /*fc30*/  FMUL R6, R152, 1.4426950216293334961 ;  /* 0x3fb8aa3b98067820 */ /* 0x002fe20000400000 */
[----:B------:R-:W-:-:S05]  /*fc40*/  FADD R152, R211, -R8 ;  /* 0x80000008d3987221 */ /* 0x000fca0000000000 */
[----:B------:R1:W-:Y:S02]  /*fc50*/  MUFU.EX2 R189, R6 ;  /* 0x0000000600bd7308 */ /* 0x0003e40000000800 */
[----:B-1----:R-:W-:Y:S01]  /*fc60*/  FMUL R6, R152, 1.4426950216293334961 ;  /* 0x3fb8aa3b98067820 */ /* 0x002fe20000400000 */
[----:B------:R-:W-:-:S05]  /*fc70*/  FADD R152, R214, -R8 ;  /* 0x80000008d6987221 */ /* 0x000fca0000000000 */
[----:B------:R0:W1:Y:S01]  /*fc80*/  MUFU.EX2 R191, R6 ;  /* 0x0000000600bf7308 */ /* 0x0000620000000800 */
[----:B------:R-:W-:Y:S01]  /*fc90*/  FMUL R152, R152, 1.4426950216293334961 ;  /* 0x3fb8aa3b98987820 */ /* 0x000fe20000400000 */
[----:B0-----:R-:W-:-:S06]  /*fca0*/  FMNMX R6, R5, R153, !PT ;  /* 0x0000009905067209 */ /* 0x001fcc0007800000 */
[----:B------:R0:W-:Y:S02]  /*fcb0*/  MUFU.EX2 R183, R152 ;  /* 0x0000009800b77308 */ /* 0x0001e40000000800 */
[----:B0-----:R-:W0:Y:S01]  /*fcc0*/  SHFL.BFLY PT, R152, R6, 0x1, 0x1f ;  /* 0x0c201f0006987f89 */ /* 0x001e2200000e0000 */
[----:B------:R-:W-:Y:S01]  /*fcd0*/  FADD R5, R215, -R8 ;  /* 0x80000008d7057221 */ /* 0x000fe20000000000 */
[----:B----4-:R-:W-:-:S03]  /*fce0*/  FMNMX R153, R10, R154, !PT ;  /* 0x0000009a0a997209 */ /* 0x010fc60007800000 */
[----:B------:R-:W-:Y:S01]  /*fcf0*/  FMUL R10, R5, 1.4426950216293334961 ;  /* 0x3fb8aa3b050a7820 */ /* 0x000fe20000400000 */
[----:B--2---:R-:W-:-:S03]  /*fd00*/  FMNMX R5, R153, R167, !PT ;  /* 0x000000a799057209 */ /* 0x004fc60007800000 */
[----:B------:R2:W4:Y:S02]  /*fd10*/  MUFU.EX2 R190, R10 ;  /* 0x0000000a00be7308 */ /* 0x0005240000000800 */
[----:B--2---:R-:W-:Y:S01]  /*fd20*/  FADD R10, -R5, R167 ;  /* 0x000000a7050a7221 */ /* 0x004fe20000000100 */
[----:B0-----:R-:W-:-:S03]  /*fd30*/  FMNMX R6, R6, R152, !PT ;  /* 0x0000009806067209 */ /* 0x001fc60007800000 */
[----:B------:R-:W-:Y:S01]  /*fd40*/  FMUL R10, R10, 1.4426950216293334961 ;  /* 0x3fb8aa3b0a0a7820 */ /* 0x000fe20000400000 */
[----:B------:R-:W-:Y:S02]  /*fd50*/  F2FP.F16.F32.PACK_AB R152, R193, R196 ;  /* 0x000000c4c198723e */ /* 0x000fe400000000ff */
[----:B-----5:R-:W-:Y:S02]  /*fd60*/  F2FP.F16.F32.PACK_AB R154, R197, R195 ;  /* 0x000000c3c59a723e */ /* 0x020fe400000000ff */
[----:B-1----:R-:W-:Y:S02]  /*fd70*/  F2FP.F16.F32.PACK_AB R153, R191, R189 ;  /* 0x000000bdbf99723e */ /* 0x002fe400000000ff */
[----:B---3--:R-:W-:-:S05]  /*fd80*/  FMNMX R6, R6, R155, !PT ;  /* 0x0000009b06067209 */ /* 0x008fca0007800000 */
[----:B------:R-:W-:Y:S02]  /*fd90*/  FADD R176, R11, -R6 ;  /* 0x800000060bb07221 */ /* 0x000fe40000000000 */
[----:B------:R0:W1:Y:S02]  /*fda0*/  MUFU.EX2 R11, R10 ;  /* 0x0000000a000b7308 */ /* 0x0000640000000800 */
[----:B0-----:R-:W-:Y:S01]  /*fdb0*/  FADD R10, -R6, R155 ;  /* 0x0000009b060a7221 */ /* 0x001fe20000000100 */
[----:B----4-:R-:W-:-:S04]  /*fdc0*/  F2FP.F16.F32.PACK_AB R155, R190, R183 ;  /* 0x000000b7be9b723e */ /* 0x010fc800000000ff */
[----:B------:R-:W-:-:S06]  /*fdd0*/  WARPGROUP.ARRIVE ;  /* 0x00000000000079c5 */ /* 0x000fcc0000000000 */
[----:B------:R-:W-:Y:S03]  /*fde0*/  HGMMA.64x256x16.F32 R24, R152, gdesc[UR16], R24, gsb0 ;  /* 0x03e0001098187df0 */ /* 0x000fe60008000818 */
[----:B------:R-:W-:Y:S02]  /*fdf0*/  WARPGROUP.DEPBAR.LE gsb0, 0x0 ;  /* 0x00008000000079c5 */ /* 0x000fe40000010000 */
[----:B------:R-:W-:Y:S04]  /*fe00*/  STL.64 [R1], R24 ;  /* 0x0000001801007387 */ /* 0x000fe80000100a00 */
        /* <DEDUP_REMOVED lines=63> */
[----:B0-----:R-:W2:Y:S04]  /*10200*/  LDL.LU.64 R150, [R1+0x858] ;  /* 0x0008580001967983 */ /* 0x001ea80000300a00 */
[----:B------:R-:W3:Y:S04]  /*10210*/  LDL.LU.64 R148, [R1+0x850] ;  /* 0x0008500001947983 */ /* 0x000ee80000300a00 */
[----:B------:R-:W4:Y:S04]  /*10220*/  LDL.LU.64 R146, [R1+0x848] ;  /* 0x0008480001927983 */ /* 0x000f280000300a00 */
[----:B------:R-:W5:Y:S04]  /*10230*/  LDL.LU.64 R144, [R1+0x840] ;  /* 0x0008400001907983 */ /* 0x000f680000300a00 */
[----:B------:R-:W2:Y:S04]  /*10240*/  LDL.LU.64 R142, [R1+0x838] ;  /* 0x00083800018e7983 */ /* 0x000ea80000300a00 */
[----:B------:R-:W3:Y:S04]  /*10250*/  LDL.LU.64 R140, [R1+0x830] ;  /* 0x00083000018c7983 */ /* 0x000ee80000300a00 */
[----:B------:R-:W4:Y:S04]  /*10260*/  LDL.LU.64 R138, [R1+0x828] ;  /* 0x00082800018a7983 */ /* 0x000f280000300a00 */
[----:B------:R-:W1:Y:S04]  /*10270*/  LDL.LU.64 R136, [R1+0x820] ;  /* 0x0008200001887983 */ /* 0x000e680000300a00 */
[----:B------:R-:W2:Y:S04]  /*10280*/  LDL.LU.64 R134, [R1+0x818] ;  /* 0x0008180001867983 */ /* 0x000ea80000300a00 */
[----:B------:R-:W5:Y:S04]  /*10290*/  LDL.LU.64 R132, [R1+0x810] ;  /* 0x0008100001847983 */ /* 0x000f680000300a00 */
[----:B------:R-:W4:Y:S04]  /*102a0*/  LDL.LU.64 R130, [R1+0x808] ;  /* 0x0008080001827983 */ /* 0x000f280000300a00 */
[----:B------:R-:W2:Y:S04]  /*102b0*/  LDL.LU.64 R128, [R1+0x800] ;  /* 0x0008000001807983 */ /* 0x000ea80000300a00 */
[----:B------:R-:W4:Y:S04]  /*102c0*/  LDL.LU.64 R126, [R1+0x7f8] ;  /* 0x0007f800017e7983 */ /* 0x000f280000300a00 */
        /* <DEDUP_REMOVED lines=50> */
[----:B------:R-:W4:Y:S01]  /*105f0*/  LDL.LU.64 R24, [R1+0x660] ;  /* 0x0006600001187983 */ /* 0x000f220000300a00 */
[--C-:B------:R-:W-:Y:S01]  /*10600*/  FADD R182, R21, -R5.reuse ;  /* 0x8000000515b67221 */ /* 0x100fe20000000000 */
[--C-:B------:R-:W-:Y:S01]  /*10610*/  FADD R180, R20, -R5.reuse ;  /* 0x8000000514b47221 */ /* 0x100fe20000000000 */
[--C-:B------:R-:W-:Y:S01]  /*10620*/  FADD R179, R158, -R5.reuse ;  /* 0x800000059eb37221 */ /* 0x100fe20000000000 */
[--C-:B------:R-:W-:Y:S01]  /*10630*/  FADD R178, R157, -R5.reuse ;  /* 0x800000059db27221 */ /* 0x100fe20000000000 */
[--C-:B------:R-:W-:Y:S01]  /*10640*/  FADD R175, R16, -R6.reuse ;  /* 0x8000000610af7221 */ /* 0x100fe20000000000 */
[--C-:B------:R-:W-:Y:S01]  /*10650*/  FADD R174, R186, -R6.reuse ;  /* 0x80000006baae7221 */ /* 0x100fe20000000000 */
[--C-:B------:R-:W-:Y:S01]  /*10660*/  FADD R173, R159, -R6.reuse ;  /* 0x800000069fad7221 */ /* 0x100fe20000000000 */
[----:B------:R-:W-:Y:S01]  /*10670*/  FMUL R10, R10, 1.4426950216293334961 ;  /* 0x3fb8aa3b0a0a7820 */ /* 0x000fe20000400000 */
        /* <DEDUP_REMOVED lines=8> */
[----:B------:R-:W4:Y:S01]  /*10700*/  MUFU.EX2 R10, R10 ;  /* 0x0000000a000a7308 */ /* 0x000f220000000800 */
[--C-:B------:R-:W-:Y:S01]  /*10710*/  FADD R172, R194, -R5.reuse ;  /* 0x80000005c2ac7221 */ /* 0x100fe20000000000 */
[--C-:B------:R-:W-:Y:S01]  /*10720*/  FADD R171, R162, -R5.reuse ;  /* 0x80000005a2ab7221 */ /* 0x100fe20000000000 */
[--C-:B------:R-:W-:Y:S01]  /*10730*/  FADD R168, R164, -R5.reuse ;  /* 0x80000005a4a87221 */ /* 0x100fe20000000000 */
[--C-:B------:R-:W-:Y:S01]  /*10740*/  FADD R167, R161, -R5.reuse ;  /* 0x80000005a1a77221 */ /* 0x100fe20000000000 */
[--C-:B------:R-:W-:Y:S01]  /*10750*/  FADD R170, R201, -R6.reuse ;  /* 0x80000006c9aa7221 */ /* 0x100fe20000000000 */
[--C-:B------:R-:W-:Y:S01]  /*10760*/  FADD R169, R200, -R6.reuse ;  /* 0x80000006c8a97221 */ /* 0x100fe20000000000 */
[--C-:B------:R-:W-:Y:S01]  /*10770*/  FADD R166, R166, -R6.reuse ;  /* 0x80000006a6a67221 */ /* 0x100fe20000000000 */
[----:B------:R-:W-:Y:S01]  /*10780*/  MUFU.EX2 R182, R182 ;  /* 0x000000b600b67308 */ /* 0x000fe20000000800 */
[--C-:B------:R-:W-:Y:S01]  /*10790*/  FADD R165, R165, -R6.reuse ;  /* 0x80000006a5a57221 */ /* 0x100fe20000000000 */
[--C-:B------:R-:W-:Y:S01]  /*107a0*/  FADD R163, R163, -R5.reuse ;  /* 0x80000005a3a37221 */ /* 0x100fe20000000000 */
[----:B------:R-:W4:Y:S05]  /*107b0*/  LDL.LU R211, [R1+0x214] ;  /* 0x0002140001d37983 */ /* 0x000f2a0000300800 */
[----:B------:R-:W0:Y:S08]  /*107c0*/  MUFU.EX2 R180, R180 ;  /* 0x000000b400b47308 */ /* 0x000e300000000800 */
[----:B------:R-:W-:Y:S08]  /*107d0*/  MUFU.EX2 R179, R179 ;  /* 0x000000b300b37308 */ /* 0x000ff00000000800 */
[----:B------:R-:W0:Y:S08]  /*107e0*/  MUFU.EX2 R178, R178 ;  /* 0x000000b200b27308 */ /* 0x000e300000000800 */
[----:B------:R-:W-:Y:S08]  /*107f0*/  MUFU.EX2 R176, R176 ;  /* 0x000000b000b07308 */ /* 0x000ff00000000800 */
[----:B------:R-:W0:Y:S08]  /*10800*/  MUFU.EX2 R175, R175 ;  /* 0x000000af00af7308 */ /* 0x000e300000000800 */
[----:B------:R-:W-:Y:S08]  /*10810*/  MUFU.EX2 R174, R174 ;  /* 0x000000ae00ae7308 */ /* 0x000ff00000000800 */
[----:B------:R-:W0:Y:S01]  /*10820*/  MUFU.EX2 R173, R173 ;  /* 0x000000ad00ad7308 */ /* 0x000e220000000800 */
[-C--:B-1----:R-:W-:Y:S01]  /*10830*/  FMUL R136, R136, R11.reuse ;  /* 0x0000000b88887220 */ /* 0x082fe20000400000 */
[-C--:B------:R-:W-:Y:S01]  /*10840*/  FMUL R137, R137, R11.reuse ;  /* 0x0000000b89897220 */ /* 0x080fe20000400000 */
[-C--:B-----5:R-:W-:Y:S01]  /*10850*/  FMUL R132, R132, R11.reuse ;  /* 0x0000000b84847220 */ /* 0x0a0fe20000400000 */
[-C--:B------:R-:W-:Y:S01]  /*10860*/  FMUL R133, R133, R11.reuse ;  /* 0x0000000b85857220 */ /* 0x080fe20000400000 */
[-C--:B---3--:R-:W-:Y:S01]  /*10870*/  FMUL R140, R140, R11.reuse ;  /* 0x0000000b8c8c7220 */ /* 0x088fe20000400000 */
[-C--:B------:R-:W-:Y:S01]  /*10880*/  FMUL R141, R141, R11.reuse ;  /* 0x0000000b8d8d7220 */ /* 0x080fe20000400000 */
[-C--:B------:R-:W-:Y:S01]  /*10890*/  FMUL R144, R144, R11.reuse ;  /* 0x0000000b90907220 */ /* 0x080fe20000400000 */
[-C--:B------:R-:W-:Y:S01]  /*108a0*/  FMUL R145, R145, R11.reuse ;  /* 0x0000000b91917220 */ /* 0x080fe20000400000 */
[-C--:B------:R-:W-:Y:S01]  /*108b0*/  FMUL R148, R148, R11.reuse ;  /* 0x0000000b94947220 */ /* 0x080fe20000400000 */
[-C--:B------:R-:W-:Y:S01]  /*108c0*/  FMUL R149, R149, R11.reuse ;  /* 0x0000000b95957220 */ /* 0x080fe20000400000 */
[-C--:B--2---:R-:W-:Y:S01]  /*108d0*/  FMUL R128, R128, R11.reuse ;  /* 0x0000000b80807220 */ /* 0x084fe20000400000 */
[-C--:B------:R-:W-:Y:S01]  /*108e0*/  FMUL R129, R129, R11.reuse ;  /* 0x0000000b81817220 */ /* 0x080fe20000400000 */
[-C--:B----4-:R-:W-:Y:S01]  /*108f0*/  FMUL R130, R130, R10.reuse ;  /* 0x0000000a82827220 */ /* 0x090fe20000400000 */
        /* <DEDUP_REMOVED lines=21> */
[-C--:B------:R-:W-:Y:S01]  /*10a50*/  FMUL R116, R116, R11.reuse ;  /* 0x0000000b74747220 */ /* 0x080fe20000400000 */
[----:B------:R-:W-:Y:S01]  /*10a60*/  FMUL R117, R117, R11 ;  /* 0x0000000b75757220 */ /* 0x000fe20000400000 */
[----:B0-----:R-:W-:Y:S01]  /*10a70*/  F2FP.F16.F32.PACK_AB R152, R180, R182 ;  /* 0x000000b6b498723e */ /* 0x001fe200000000ff */
[-C--:B------:R-:W-:Y:S01]  /*10a80*/  FMUL R114, R114, R10.reuse ;  /* 0x0000000a72727220 */ /* 0x080fe20000400000 */
[----:B------:R-:W-:Y:S01]  /*10a90*/  FMUL R115, R115, R10 ;  /* 0x0000000a73737220 */ /* 0x000fe20000400000 */
[----:B------:R-:W-:Y:S01]  /*10aa0*/  F2FP.F16.F32.PACK_AB R154, R178, R179 ;  /* 0x000000b3b29a723e */ /* 0x000fe200000000ff */
[-C--:B------:R-:W-:Y:S01]  /*10ab0*/  FMUL R112, R112, R11.reuse ;  /* 0x0000000b70707220 */ /* 0x080fe20000400000 */
[-C--:B------:R-:W-:Y:S01]  /*10ac0*/  FMUL R113, R113, R11.reuse ;  /* 0x0000000b71717220 */ /* 0x080fe20000400000 */
[----:B------:R-:W-:Y:S01]  /*10ad0*/  F2FP.F16.F32.PACK_AB R153, R175, R176 ;  /* 0x000000b0af99723e */ /* 0x000fe200000000ff */
[-C--:B------:R-:W-:Y:S01]  /*10ae0*/  FMUL R110, R110, R10.reuse ;  /* 0x0000000a6e6e7220 */ /* 0x080fe20000400000 */
[----:B------:R-:W-:Y:S01]  /*10af0*/  FMUL R111, R111, R10 ;  /* 0x0000000a6f6f7220 */ /* 0x000fe20000400000 */
[----:B------:R-:W-:Y:S01]  /*10b00*/  F2FP.F16.F32.PACK_AB R155, R173, R174 ;  /* 0x000000aead9b723e */ /* 0x000fe200000000ff */
        /* <DEDUP_REMOVED lines=86> */
[----:B------:R-:W-:Y:S01]  /*11070*/  FMUL R172, R172, 1.4426950216293334961 ;  /* 0x3fb8aa3bacac7820 */ /* 0x000fe20000400000 */
[----:B------:R-:W-:Y:S01]  /*11080*/  FMUL R171, R171, 1.4426950216293334961 ;  /* 0x3fb8aa3babab7820 */ /* 0x000fe20000400000 */
[----:B------:R-:W-:Y:S01]  /*11090*/  FMUL R168, R168, 1.4426950216293334961 ;  /* 0x3fb8aa3ba8a87820 */ /* 0x000fe20000400000 */
[----:B------:R-:W-:Y:S01]  /*110a0*/  FMUL R167, R167, 1.4426950216293334961 ;  /* 0x3fb8aa3ba7a77820 */ /* 0x000fe20000400000 */
[----:B------:R-:W-:Y:S01]  /*110b0*/  FMUL R170, R170, 1.4426950216293334961 ;  /* 0x3fb8aa3baaaa7820 */ /* 0x000fe20000400000 */
[----:B------:R-:W-:Y:S01]  /*110c0*/  WARPGROUP.ARRIVE ;  /* 0x00000000000079c5 */ /* 0x000fe20000000000 */
[----:B------:R-:W-:Y:S01]  /*110d0*/  FMUL R169, R169, 1.4426950216293334961 ;  /* 0x3fb8aa3ba9a97820 */ /* 0x000fe20000400000 */
[----:B------:R-:W-:Y:S01]  /*110e0*/  FMUL R166, R166, 1.4426950216293334961 ;  /* 0x3fb8aa3ba6a67820 */ /* 0x000fe20000400000 */
[----:B------:R-:W-:Y:S01]  /*110f0*/  FMUL R165, R165, 1.4426950216293334961 ;  /* 0x3fb8aa3ba5a57820 */ /* 0x000fe20000400000 */
[--C-:B------:R-:W-:Y:S01]  /*11100*/  FADD R164, R198, -R5.reuse ;  /* 0x80000005c6a47221 */ /* 0x100fe20000000000 */
[--C-:B------:R-:W-:Y:S01]  /*11110*/  FADD R159, R160, -R5.reuse ;  /* 0x80000005a09f7221 */ /* 0x100fe20000000000 */
[----:B------:R-:W-:Y:S01]  /*11120*/  HGMMA.64x256x16.F32 R24, R152, gdesc[UR8], R24, gsb0 ;  /* 0x03e0000898187df0 */ /* 0x000fe20008000818 */
[----:B------:R-:W-:Y:S01]  /*11130*/  MUFU.EX2 R172, R172 ;  /* 0x000000ac00ac7308 */ /* 0x000fe20000000800 */
[--C-:B------:R-:W-:Y:S01]  /*11140*/  FADD R162, R199, -R6.reuse ;  /* 0x80000006c7a27221 */ /* 0x100fe20000000000 */
[--C-:B------:R-:W-:Y:S01]  /*11150*/  FADD R161, R192, -R6.reuse ;  /* 0x80000006c0a17221 */ /* 0x100fe20000000000 */
[--C-:B------:R-:W-:Y:S01]  /*11160*/  FADD R158, R19, -R6.reuse ;  /* 0x80000006139e7221 */ /* 0x100fe20000000000 */
[--C-:B------:R-:W-:Y:S01]  /*11170*/  FADD R157, R18, -R6.reuse ;  /* 0x80000006129d7221 */ /* 0x100fe20000000000 */
[--C-:B------:R-:W-:Y:S01]  /*11180*/  FADD R16, R187, -R5.reuse ;  /* 0x80000005bb107221 */ /* 0x100fe20000000000 */
[----:B------:R-:W-:Y:S01]  /*11190*/  FMUL R163, R163, 1.4426950216293334961 ;  /* 0x3fb8aa3ba3a37820 */ /* 0x000fe20000400000 */
[----:B------:R-:W-:Y:S01]  /*111a0*/  FADD R21, R22, -R5 ;  /* 0x8000000516157221 */ /* 0x000fe20000000000 */
[----:B------:R-:W0:Y:S01]  /*111b0*/  MUFU.EX2 R171, R171 ;  /* 0x000000ab00ab7308 */ /* 0x000e220000000800 */
[----:B------:R-:W-:Y:S01]  /*111c0*/  FADD R20, R23, -R6 ;  /* 0x8000000617147221 */ /* 0x000fe20000000000 */
[----:B------:R-:W2:Y:S06]  /*111d0*/  LDL.LU R210, [R1+0x21c] ;  /* 0x00021c0001d27983 */ /* 0x000eac0000300800 */
[----:B------:R-:W-:Y:S08]  /*111e0*/  MUFU.EX2 R168, R168 ;  /* 0x000000a800a87308 */ /* 0x000ff00000000800 */
[----:B------:R-:W1:Y:S08]  /*111f0*/  MUFU.EX2 R167, R167 ;  /* 0x000000a700a77308 */ /* 0x000e700000000800 */
[----:B------:R-:W-:Y:S08]  /*11200*/  MUFU.EX2 R170, R170 ;  /* 0x000000aa00aa7308 */ /* 0x000ff00000000800 */
[----:B------:R-:W3:Y:S08]  /*11210*/  MUFU.EX2 R169, R169 ;  /* 0x000000a900a97308 */ /* 0x000ef00000000800 */
[----:B------:R-:W-:Y:S08]  /*11220*/  MUFU.EX2 R166, R166 ;  /* 0x000000a600a67308 */ /* 0x000ff00000000800 */
[----:B------:R-:W4:Y:S01]  /*11230*/  MUFU.EX2 R165, R165 ;  /* 0x000000a500a57308 */ /* 0x000f220000000800 */
[----:B------:R-:W-:Y:S01]  /*11240*/  FMUL R164, R164, 1.4426950216293334961 ;  /* 0x3fb8aa3ba4a47820 */ /* 0x000fe20000400000 */
[----:B------:R-:W-:Y:S01]  /*11250*/  FMUL R159, R159, 1.4426950216293334961 ;  /* 0x3fb8aa3b9f9f7820 */ /* 0x000fe20000400000 */
[----:B------:R-:W-:Y:S01]  /*11260*/  FMUL R162, R162, 1.4426950216293334961 ;  /* 0x3fb8aa3ba2a27820 */ /* 0x000fe20000400000 */
[----:B------:R-:W-:Y:S01]  /*11270*/  FMUL R161, R161, 1.4426950216293334961 ;  /* 0x3fb8aa3ba1a17820 */ /* 0x000fe20000400000 */
[----:B------:R-:W-:Y:S01]  /*11280*/  FMUL R158, R158, 1.4426950216293334961 ;  /* 0x3fb8aa3b9e9e7820 */ /* 0x000fe20000400000 */
[----:B------:R-:W-:Y:S01]  /*11290*/  FMUL R157, R157, 1.4426950216293334961 ;  /* 0x3fb8aa3b9d9d7820 */ /* 0x000fe20000400000 */
[----:B------:R-:W-:Y:S01]  /*112a0*/  FMUL R16, R16, 1.4426950216293334961 ;  /* 0x3fb8aa3b10107820 */ /* 0x000fe20000400000 */
[----:B------:R-:W-:Y:S08]  /*112b0*/  MUFU.EX2 R164, R164 ;  /* 0x000000a400a47308 */ /* 0x000ff00000000800 */
[----:B------:R-:W5:Y:S01]  /*112c0*/  MUFU.EX2 R163, R163 ;  /* 0x000000a300a37308 */ /* 0x000f620000000800 */
[----:B------:R-:W-:-:S02]  /*112d0*/  WARPGROUP.DEPBAR.LE gsb0, 0x0 ;  /* 0x00008000000079c5 */ /* 0x000fc40000010000 */
[----:B0-----:R-:W-:Y:S01]  /*112e0*/  F2FP.F16.F32.PACK_AB R152, R171, R172 ;  /* 0x000000acab98723e */ /* 0x001fe200000000ff */
[--C-:B------:R-:W-:Y:S01]  /*112f0*/  FADD R19, R156, -R6.reuse ;  /* 0x800000069c137221 */ /* 0x100fe20000000000 */
[----:B-1----:R-:W-:Y:S01]  /*11300*/  F2FP.F16.F32.PACK_AB R154, R167, R168 ;  /* 0x000000a8a79a723e */ /* 0x002fe200000000ff */
[--C-:B------:R-:W-:Y:S01]  /*11310*/  FADD R18, R185, -R5.reuse ;  /* 0x80000005b9127221 */ /* 0x100fe20000000000 */
[----:B---3--:R-:W-:Y:S01]  /*11320*/  F2FP.F16.F32.PACK_AB R153, R169, R170 ;  /* 0x000000aaa999723e */ /* 0x008fe200000000ff */
[----:B------:R-:W-:Y:S01]  /*11330*/  FMUL R21, R21, 1.4426950216293334961 ;  /* 0x3fb8aa3b15157820 */ /* 0x000fe20000400000 */
[----:B----4-:R-:W-:Y:S01]  /*11340*/  F2FP.F16.F32.PACK_AB R155, R165, R166 ;  /* 0x000000a6a59b723e */ /* 0x010fe200000000ff */
[----:B------:R-:W-:Y:S01]  /*11350*/  FMUL R20, R20, 1.4426950216293334961 ;  /* 0x3fb8aa3b14147820 */ /* 0x000fe20000400000 */
[----:B------:R-:W3:Y:S02]  /*11360*/  LDL.LU R209, [R1+0x220] ;  /* 0x0002200001d17983 */ /* 0x000ee40000300800 */
[----:B------:R-:W-:Y:S01]  /*11370*/  WARPGROUP.ARRIVE ;  /* 0x00000000000079c5 */ /* 0x000fe20000000000 */
[----:B------:R0:W-:Y:S08]  /*11380*/  MUFU.EX2 R160, R16 ;  /* 0x0000001000a07308 */ /* 0x0001f00000000800 */
[----:B------:R-:W1:Y:S01]  /*11390*/  MUFU.EX2 R159, R159 ;  /* 0x0000009f009f7308 */ /* 0x000e620000000800 */
[----:B------:R-:W-:Y:S07]  /*113a0*/  HGMMA.64x256x16.F32 R24, R152, gdesc[UR48], R24, gsb0 ;  /* 0x03e0003098187df0 */ /* 0x000fee0008000818 */
[----:B------:R-:W-:Y:S08]  /*113b0*/  MUFU.EX2 R162, R162 ;  /* 0x000000a200a27308 */ /* 0x000ff00000000800 */
[----:B------:R-:W4:Y:S08]  /*113c0*/  MUFU.EX2 R161, R161 ;  /* 0x000000a100a17308 */ /* 0x000f300000000800 */
[----:B------:R-:W-:Y:S08]  /*113d0*/  MUFU.EX2 R158, R158 ;  /* 0x0000009e009e7308 */ /* 0x000ff00000000800 */
[----:B------:R-:W4:Y:S01]  /*113e0*/  MUFU.EX2 R157, R157 ;  /* 0x0000009d009d7308 */ /* 0x000f220000000800 */
[--C-:B0-----:R-:W-:Y:S01]  /*113f0*/  FADD R16, R188, -R5.reuse ;  /* 0x80000005bc107221 */ /* 0x101fe20000000000 */
[----:B------:R-:W-:Y:S01]  /*11400*/  FADD R156, R181, -R6 ;  /* 0x80000006b59c7221 */ /* 0x000fe20000000000 */
[----:B------:R-:W-:Y:S01]  /*11410*/  FMUL R18, R18, 1.4426950216293334961 ;  /* 0x3fb8aa3b12127820 */ /* 0x000fe20000400000 */
[----:B------:R-:W-:Y:S01]  /*11420*/  FMUL R19, R19, 1.4426950216293334961 ;  /* 0x3fb8aa3b13137820 */ /* 0x000fe20000400000 */
[----:B------:R-:W-:Y:S01]  /*11430*/  FMUL R16, R16, 1.4426950216293334961 ;  /* 0x3fb8aa3b10107820 */ /* 0x000fe20000400000 */
[----:B------:R-:W3:Y:S03]  /*11440*/  LDL.LU R208, [R1+0x218] ;  /* 0x0002180001d07983 */ /* 0x000ee60000300800 */
[----:B------:R0:W-:Y:S01]  /*11450*/  MUFU.EX2 R22, R16 ;  /* 0x0000001000167308 */ /* 0x0001e20000000800 */
[----:B------:R-:W-:Y:S01]  /*11460*/  FMUL R156, R156, 1.4426950216293334961 ;  /* 0x3fb8aa3b9c9c7820 */ /* 0x000fe20000400000 */
[----:B------:R-:W2:Y:S01]  /*11470*/  LDL R186, [R1+0x624] ;  /* 0x0006240001ba7983 */ /* 0x000ea20000100800 */
[----:B0-----:R-:W-:-:S04]  /*11480*/  FADD R16, R184, -R5 ;  /* 0x80000005b8107221 */ /* 0x001fc80000000000 */
[----:B------:R-:W-:-:S04]  /*11490*/  FMUL R16, R16, 1.4426950216293334961 ;  /* 0x3fb8aa3b10107820 */ /* 0x000fc80000400000 */
[----:B------:R0:W-:Y:S02]  /*114a0*/  MUFU.EX2 R23, R16 ;  /* 0x0000001000177308 */ /* 0x0001e40000000800 */
[----:B0-----:R-:W-:-:S04]  /*114b0*/  FADD R16, R177, -R6 ;  /* 0x80000006b1107221 */ /* 0x001fc80000000000 */
[----:B------:R-:W-:Y:S02]  /*114c0*/  FMUL R16, R16, 1.4426950216293334961 ;  /* 0x3fb8aa3b10107820 */ /* 0x000fe40000400000 */
[----:B------:R-:W0:Y:S08]  /*114d0*/  MUFU.EX2 R21, R21 ;  /* 0x0000001500157308 */ /* 0x000e300000000800 */
[----:B------:R-:W0:Y:S08]  /*114e0*/  MUFU.EX2 R18, R18 ;  /* 0x0000001200127308 */ /* 0x000e300000000800 */
[----:B------:R-:W-:Y:S08]  /*114f0*/  MUFU.EX2 R20, R20 ;  /* 0x0000001400147308 */ /* 0x000ff00000000800 */
[----:B------:R-:W0:Y:S08]  /*11500*/  MUFU.EX2 R19, R19 ;  /* 0x0000001300137308 */ /* 0x000e300000000800 */
[----:B------:R-:W-:Y:S08]  /*11510*/  MUFU.EX2 R16, R16 ;  /* 0x0000001000107308 */ /* 0x000ff00000000800 */
[----:B------:R-:W0:Y:S01]  /*11520*/  MUFU.EX2 R156, R156 ;  /* 0x0000009c009c7308 */ /* 0x000e220000000800 */
[----:B------:R-:W-:-:S02]  /*11530*/  WARPGROUP.DEPBAR.LE gsb0, 0x0 ;  /* 0x00008000000079c5 */ /* 0x000fc40000010000 */
[----:B-----5:R-:W-:Y:S02]  /*11540*/  F2FP.F16.F32.PACK_AB R152, R163, R164 ;  /* 0x000000a4a398723e */ /* 0x020fe400000000ff */
[----:B-1----:R-:W-:Y:S02]  /*11550*/  F2FP.F16.F32.PACK_AB R154, R159, R160 ;  /* 0x000000a09f9a723e */ /* 0x002fe400000000ff */
[----:B----4-:R-:W-:Y:S02]  /*11560*/  F2FP.F16.F32.PACK_AB R153, R161, R162 ;  /* 0x000000a2a199723e */ /* 0x010fe400000000ff */
[----:B------:R-:W-:-:S04]  /*11570*/  F2FP.F16.F32.PACK_AB R155, R157, R158 ;  /* 0x0000009e9d9b723e */ /* 0x000fc800000000ff */
[----:B------:R-:W-:-:S06]  /*11580*/  WARPGROUP.ARRIVE ;  /* 0x00000000000079c5 */ /* 0x000fcc0000000000 */
[----:B------:R-:W-:Y:S01]  /*11590*/  HGMMA.64x256x16.F32 R24, R152, gdesc[UR12], R24, gsb0 ;  /* 0x03e0000c98187df0 */ /* 0x000fe20008000818 */
[----:B------:R-:W-:Y:S01]  /*115a0*/  FADD R180, R182, R180 ;  /* 0x000000b4b6b47221 */ /* 0x000fe20000000000 */
[----:B------:R-:W-:-:S03]  /*115b0*/  FADD R175, R176, R175 ;  /* 0x000000afb0af7221 */ /* 0x000fc60000000000 */
        /* <DEDUP_REMOVED lines=19> */
[----:B------:R-:W-:Y:S01]  /*116f0*/  FADD R157, R157, R158 ;  /* 0x0000009e9d9d7221 */ /* 0x000fe20000000000 */
[----:B------:R-:W-:Y:S02]  /*11700*/  WARPGROUP.DEPBAR.LE gsb0, 0x0 ;  /* 0x00008000000079c5 */ /* 0x000fe40000010000 */
[----:B0-----:R-:W-:Y:S02]  /*11710*/  F2FP.F16.F32.PACK_AB R152, R21, R22 ;  /* 0x000000161598723e */ /* 0x001fe400000000ff */
[----:B------:R-:W-:Y:S02]  /*11720*/  F2FP.F16.F32.PACK_AB R154, R23, R18 ;  /* 0x00000012179a723e */ /* 0x000fe400000000ff */
[----:B------:R-:W-:Y:S02]  /*11730*/  F2FP.F16.F32.PACK_AB R153, R19, R20 ;  /* 0x000000141399723e */ /* 0x000fe400000000ff */
        /* <DEDUP_REMOVED lines=10> */
[----:B------:R-:W-:-:S04]  /*117e0*/  FADD R16, R156, R16 ;  /* 0x000000109c107221 */ /* 0x000fc80000000000 */
[----:B------:R-:W0:Y:S01]  /*117f0*/  SHFL.BFLY PT, R23, R18, 0x2, 0x1f ;  /* 0x0c401f0012177f89 */ /* 0x000e2200000e0000 */
[----:B------:R-:W1:Y:S01]  /*11800*/  S2R R212, SR_CTAID.X ;  /* 0x0000000000d47919 */ /* 0x000e620000002500 */
[----:B0-----:R-:W-:Y:S01]  /*11810*/  FADD R18, R18, R23 ;  /* 0x0000001712127221 */ /* 0x001fe20000000000 */
[----:B------:R-:W-:-:S04]  /*11820*/  UIADD3 UR61, UP0, UR61, 0x40, URZ ;  /* 0x000000403d3d7890 */ /* 0x000fc8000ff1e03f */
[----:B------:R-:W-:Y:S01]  /*11830*/  UIADD3.X UR60, URZ, UR60, URZ, UP0, !UPT ;  /* 0x0000003c3f3c7290 */ /* 0x000fe200087fe43f */
[----:B-1----:R-:W-:-:S04]  /*11840*/  SHF.L.U32 R212, R212, 0x8, RZ ;  /* 0x00000008d4d47819 */ /* 0x002fc800000006ff */
[----:B------:R-:W-:-:S04]  /*11850*/  IADD3 R212, R212, 0x100, RZ ;  /* 0x00000100d4d47810 */ /* 0x000fc80007ffe0ff */
[----:B------:R-:W-:Y:S02]  /*11860*/  ISETP.LE.U32.AND P0, PT, R212, UR61, PT ;  /* 0x0000003dd4007c0c */ /* 0x000fe4000bf03070 */
[----:B--2---:R-:W-:Y:S02]  /*11870*/  LEA R0, R186, R0, 0x6 ;  /* 0x00000000ba007211 */ /* 0x004fe400078e30ff */
[----:B------:R-:W-:Y:S01]  /*11880*/  LEA R2, R17, R2, 0x6 ;  /* 0x0000000211027211 */ /* 0x000fe200078e30ff */
[----:B------:R-:W-:Y:S02]  /*11890*/  WARPGROUP.DEPBAR.LE gsb0, 0x0 ;  /* 0x00008000000079c5 */ /* 0x000fe40000010000 */
        /* <DEDUP_REMOVED lines=30> */
[----:B------:R-:W0:Y:S04]  /*11a80*/  SHFL.BFLY PT, R152, R16, 0x2, 0x1f ;  /* 0x0c401f0010987f89 */ /* 0x000e2800000e0000 */
[----:B------:R-:W1:Y:S04]  /*11a90*/  SHFL.BFLY PT, R21, R20, 0x2, 0x1f ;  /* 0x0c401f0014157f89 */ /* 0x000e6800000e0000 */
[----:B------:R-:W2:Y:S01]  /*11aa0*/  SHFL.BFLY PT, R22, R19, 0x2, 0x1f ;  /* 0x0c401f0013167f89 */ /* 0x000ea200000e0000 */
[----:B0-----:R-:W-:Y:S01]  /*11ab0*/  FADD R16, R16, R152 ;  /* 0x0000009810107221 */ /* 0x001fe20000000000 */
[----:B-1----:R-:W-:Y:S01]  /*11ac0*/  FADD R20, R20, R21 ;  /* 0x0000001514147221 */ /* 0x002fe20000000000 */
[----:B--2---:R-:W-:-:S04]  /*11ad0*/  FADD R19, R19, R22 ;  /* 0x0000001613137221 */ /* 0x004fc80000000000 */
[----:B------:R-:W0:Y:S04]  /*11ae0*/  SHFL.BFLY PT, R22, R20, 0x1, 0x1f ;  /* 0x0c201f0014167f89 */ /* 0x000e2800000e0000 */
[----:B------:R-:W1:Y:S04]  /*11af0*/  SHFL.BFLY PT, R23, R19, 0x1, 0x1f ;  /* 0x0c201f0013177f89 */ /* 0x000e6800000e0000 */
[----:B------:R-:W2:Y:S04]  /*11b00*/  SHFL.BFLY PT, R152, R18, 0x1, 0x1f ;  /* 0x0c201f0012987f89 */ /* 0x000ea800000e0000 */
[----:B------:R-:W4:Y:S01]  /*11b10*/  SHFL.BFLY PT, R153, R16, 0x1, 0x1f ;  /* 0x0c201f0010997f89 */ /* 0x000f2200000e0000 */
[----:B0-----:R-:W-:Y:S01]  /*11b20*/  FADD R22, R20, R22 ;  /* 0x0000001614167221 */ /* 0x001fe20000000000 */
[----:B-1----:R-:W-:-:S03]  /*11b30*/  FADD R19, R19, R23 ;  /* 0x0000001713137221 */ /* 0x002fc60000000000 */
[----:B------:R-:W-:Y:S01]  /*11b40*/  FFMA R211, R15, R211, R22 ;  /* 0x000000d30fd37223 */ /* 0x000fe20000000016 */
[----:B--2---:R-:W-:Y:S01]  /*11b50*/  FADD R18, R18, R152 ;  /* 0x0000009812127221 */ /* 0x004fe20000000000 */
[----:B------:R-:W-:Y:S01]  /*11b60*/  FFMA R210, R14, R210, R19 ;  /* 0x000000d20ed27223 */ /* 0x000fe20000000013 */
[----:B----4-:R-:W-:Y:S02]  /*11b70*/  FADD R16, R16, R153 ;  /* 0x0000009910107221 */ /* 0x010fe40000000000 */
[----:B---3--:R-:W-:Y:S01]  /*11b80*/  FFMA R209, R11, R209, R18 ;  /* 0x000000d10bd17223 */ /* 0x008fe20000000012 */
[----:B------:R1:W-:Y:S01]  /*11b90*/  STL [R1+0x214], R211 ;  /* 0x000214d301007387 */ /* 0x0003e20000100800 */
[----:B------:R-:W-:-:S03]  /*11ba0*/  FFMA R208, R10, R208, R16 ;  /* 0x000000d00ad07223 */ /* 0x000fc60000000010 */
[----:B------:R1:W-:Y:S04]  /*11bb0*/  STL [R1+0x21c], R210 ;  /* 0x00021cd201007387 */ /* 0x0003e80000100800 */
[----:B------:R1:W-:Y:S04]  /*11bc0*/  STL [R1+0x220], R209 ;  /* 0x000220d101007387 */ /* 0x0003e80000100800 */
[----:B------:R1:W-:Y:S01]  /*11bd0*/  STL [R1+0x218], R208 ;  /* 0x000218d001007387 */ /* 0x0003e20000100800 */
[----:B------:R-:W-:-:S03]  /*11be0*/  IMAD.U32 R21, RZ, RZ, UR60 ;  /* 0x0000003cff157e24 */ /* 0x000fc6000f8e00ff */
[----:B------:R1:W-:Y:S04]  /*11bf0*/  STL [R1+0x208], R8 ;  /* 0x0002080801007387 */ /* 0x0003e80000100800 */
[----:B------:R1:W-:Y:S04]  /*11c00*/  STL [R1+0x204], R7 ;  /* 0x0002040701007387 */ /* 0x0003e80000100800 */
[----:B------:R1:W-:Y:S04]  /*11c10*/  STL [R1+0x210], R6 ;  /* 0x0002100601007387 */ /* 0x0003e80000100800 */
[----:B------:R1:W-:Y:S01]  /*11c20*/  STL [R1+0x20c], R5 ;  /* 0x00020c0501007387 */ /* 0x0003e20000100800 */
[----:B------:R-:W-:-:S13]  /*11c30*/  ISETP.GE.U32.AND.EX P0, PT, R21, RZ, PT, P0 ;  /* 0x000000ff1500720c */ /* 0x000fda0003f06100 */
[----:B-1----:R-:W-:Y:S05]  /*11c40*/  @!P0 BRA `(.L_x_1) ;  /* 0xffffff84007c8947 */ /* 0x002fea000383ffff */
.L_x_0:
[----:B------:R-:W-:Y:S01]  /*11c50*/  STL [R1+0x66c], R7 ;  /* 0x00066c0701007387 */ /* 0x000fe20000100800 */
[----:B------:R-:W-:Y:S01]  /*11c60*/  FMUL R3, R26, 0.25 ;  /* 0x3e8000001a037820 */ /* 0x000fe20000400000 */
[----:B------:R-:W-:Y:S02]  /*11c70*/  ULDC.64 UR8, c[0x0][0x270] ;  /* 0x00009c0000087ab9 */ /* 0x000fe40000000a00 */
[----:B------:R-:W-:Y:S04]  /*11c80*/  STL [R1+0x668], R8 ;  /* 0x0006680801007387 */ /* 0x000fe80000100800 */
[----:B------:R0:W-:Y:S04]  /*11c90*/  STL [R1+0x664], R5 ;  /* 0x0006640501007387 */ /* 0x0001e80000100800 */
[----:B------:R1:W-:Y:S04]  /*11ca0*/  STL [R1+0x660], R6 ;  /* 0x0006600601007387 */ /* 0x0003e80000100800 */
[----:B------:R-:W2:Y:S04]  /*11cb0*/  LDL.LU R4, [R1+0x214] ;  /* 0x0002140001047983 */ /* 0x000ea80000300800 */
[----:B------:R-:W3:Y:S04]  /*11cc0*/  LDL.LU R170, [R1+0x21c] ;  /* 0x00021c0001aa7983 */ /* 0x000ee80000300800 */
[----:B------:R-:W4:Y:S04]  /*11cd0*/  LDL.LU R171, [R1+0x218] ;  /* 0x0002180001ab7983 */ /* 0x000f280000300800 */
[----:B------:R-:W5:Y:S04]  /*11ce0*/  LDL.LU R169, [R1+0x1ec] ;  /* 0x0001ec0001a97983 */ /* 0x000f680000300800 */
        /* <DEDUP_REMOVED lines=27> */
[----:B------:R-:W5:Y:S01]  /*11ea0*/  LDL.LU R10, [R1+0x1dc] ;  /* 0x0001dc00010a7983 */ /* 0x000f620000300800 */
[C---:B--2---:R-:W-:Y:S01]  /*11eb0*/  FMUL R2, R4.reuse, 8388608 ;  /* 0x4b00000004027820 */ /* 0x044fe20000400000 */
[----:B------:R-:W-:Y:S01]  /*11ec0*/  BAR.SYNC.DEFER_BLOCKING 0x0 ;  /* 0x0000000000007b1d */ /* 0x000fe20000010000 */
[----:B------:R-:W-:-:S02]  /*11ed0*/  FSETP.GEU.AND P0, PT, R4, 1.175494350822287508e-38, PT ;  /* 0x008000000400780b */ /* 0x000fc40003f0e000 */
[----:B---3--:R-:W-:Y:S01]  /*11ee0*/  MOV R173, R170 ;  /* 0x000000aa00ad7202 */ /* 0x008fe20000000f00 */
[----:B----4-:R-:W-:Y:S01]  /*11ef0*/  IMAD.MOV.U32 R9, RZ, RZ, R171 ;  /* 0x000000ffff097224 */ /* 0x010fe200078e00ab */
[----:B------:R-:W-:Y:S02]  /*11f00*/  FSEL R2, R2, R4, !P0 ;  /* 0x0000000402027208 */ /* 0x000fe40004000000 */
[----:B-----5:R-:W-:Y:S01]  /*11f10*/  MOV R171, R169 ;  /* 0x000000a900ab7202 */ /* 0x020fe20000000f00 */
[----:B------:R-:W-:Y:S01]  /*11f20*/  IMAD.MOV.U32 R170, RZ, RZ, R168 ;  /* 0x000000ffffaa7224 */ /* 0x000fe200078e00a8 */
[----:B------:R-:W-:Y:S02]  /*11f30*/  IADD3 R0, R2, -0x3f3504f3, RZ ;  /* 0xc0cafb0d02007810 */ /* 0x000fe40007ffe0ff */
[----:B------:R-:W-:Y:S02]  /*11f40*/  FSETP.GT.AND P3, PT, |R9|, 8.50705917302346158658e+37, PT ;  /* 0x7e8000000900780b */ /* 0x000fe40003f64200 */
[----:B------:R-:W-:-:S02]  /*11f50*/  MOV R169, R167 ;  /* 0x000000a700a97202 */ /* 0x000fc40000000f00 */
[----:B------:R-:W-:Y:S02]  /*11f60*/  MOV R168, R166 ;  /* 0x000000a600a87202 */ /* 0x000fe40000000f00 */
[----:B------:R-:W-:Y:S01]  /*11f70*/  LOP3.LUT R0, R0, 0xff800000, RZ, 0xc0, !PT ;  /* 0xff80000000007812 */ /* 0x000fe200078ec0ff */
[----:B------:R-:W-:Y:S01]  /*11f80*/  IMAD.MOV.U32 R167, RZ, RZ, R165 ;  /* 0x000000ffffa77224 */ /* 0x000fe200078e00a5 */
[----:B------:R-:W-:Y:S02]  /*11f90*/  MOV R166, R164 ;  /* 0x000000a400a67202 */ /* 0x000fe40000000f00 */
[----:B------:R-:W-:Y:S02]  /*11fa0*/  FSEL R26, R3, R26, P3 ;  /* 0x0000001a031a7208 */ /* 0x000fe40001800000 */
[----:B------:R-:W-:Y:S01]  /*11fb0*/  MOV R165, R163 ;  /* 0x000000a300a57202 */ /* 0x000fe20000000f00 */
[----:B------:R-:W-:Y:S01]  /*11fc0*/  IMAD.MOV.U32 R164, RZ, RZ, R162 ;  /* 0x000000ffffa47224 */ /* 0x000fe200078e00a2 */
[----:B------:R-:W-:-:S02]  /*11fd0*/  IADD3 R3, R2, -R0, RZ ;  /* 0x8000000002037210 */ /* 0x000fc40007ffe0ff */
[----:B------:R-:W-:Y:S02]  /*11fe0*/  MOV R163, R161 ;  /* 0x000000a100a37202 */ /* 0x000fe40000000f00 */
[----:B------:R-:W-:Y:S01]  /*11ff0*/  MOV R162, R160 ;  /* 0x000000a000a27202 */ /* 0x000fe20000000f00 */
[----:B------:R-:W-:Y:S01]  /*12000*/  IMAD.MOV.U32 R161, RZ, RZ, R159 ;  /* 0x000000ffffa17224 */ /* 0x000fe200078e009f */
[----:B------:R-:W-:Y:S02]  /*12010*/  MOV R160, R158 ;  /* 0x0000009e00a07202 */ /* 0x000fe40000000f00 */
[----:B------:R-:W-:Y:S01]  /*12020*/  MOV R159, R157 ;  /* 0x0000009d009f7202 */ /* 0x000fe20000000f00 */
[----:B------:R-:W-:Y:S01]  /*12030*/  IMAD.MOV.U32 R158, RZ, RZ, R156 ;  /* 0x000000ffff9e7224 */ /* 0x000fe200078e009c */
[----:B------:R-:W-:Y:S02]  /*12040*/  MOV R157, R155 ;  /* 0x0000009b009d7202 */ /* 0x000fe40000000f00 */
[----:B------:R-:W-:Y:S01]  /*12050*/  MOV R156, R154 ;  /* 0x0000009a009c7202 */ /* 0x000fe20000000f00 */
[----:B------:R-:W-:Y:S01]  /*12060*/  IMAD.MOV.U32 R155, RZ, RZ, R153 ;  /* 0x000000ffff9b7224 */ /* 0x000fe200078e0099 */
[----:B------:R-:W-:-:S02]  /*12070*/  MOV R154, R152 ;  /* 0x00000098009a7202 */ /* 0x000fc40000000f00 */
        /* <DEDUP_REMOVED lines=9> */
[----:B------:R-:W-:Y:S02]  /*12110*/  MOV R15, R11 ;  /* 0x0000000b000f7202 */ /* 0x000fe40000000f00 */
[----:B------:R-:W2:Y:S01]  /*12120*/  LDL.LU R11, [R1+0x1e8] ;  /* 0x0001e800010b7983 */ /* 0x000ea20000300800 */
[----:B------:R-:W-:-:S03]  /*12130*/  IMAD.MOV.U32 R172, RZ, RZ, R10 ;  /* 0x000000ffffac7224 */ /* 0x000fc600078e000a */
[----:B------:R-:W3:Y:S01]  /*12140*/  LDL.LU R174, [R1+0x220] ;  /* 0x0002200001ae7983 */ /* 0x000ee20000300800 */
[----:B------:R-:W-:Y:S01]  /*12150*/  I2FP.F32.S32 R10, R0 ;  /* 0x00000000000a7245 */ /* 0x000fe20000201400 */
[----:B------:R-:W-:Y:S01]  /*12160*/  FADD R0, R3, -1 ;  /* 0xbf80000003007421 */ /* 0x000fe20000000000 */
[----:B------:R-:W-:Y:S01]  /*12170*/  FSEL R3, RZ, -23, P0 ;  /* 0xc1b80000ff037808 */ /* 0x000fe20000000000 */
[----:B------:R-:W-:-:S04]  /*12180*/  IMAD.MOV.U32 R14, RZ, RZ, 0x3dc6b27f ;  /* 0x3dc6b27fff0e7424 */ /* 0x000fc800078e00ff */
[----:B------:R-:W-:Y:S01]  /*12190*/  FFMA.FTZ R10, R10, 1.1920928955078125e-07, R3 ;  /* 0x340000000a0a7823 */ /* 0x000fe20000010003 */
[----:B------:R-:W-:-:S04]  /*121a0*/  FFMA.FTZ R3, R0, R14, -0.16845393180847167969 ;  /* 0xbe2c7f3000037423 */ /* 0x000fc8000001000e */
[----:B------:R-:W-:-:S04]  /*121b0*/  FFMA.FTZ R3, R0, R3, 0.1716887056827545166 ;  /* 0x3e2fcf2a00037423 */ /* 0x000fc80000010003 */
[----:B------:R-:W-:-:S04]  /*121c0*/  FFMA.FTZ R3, R0, R3, -0.17900948226451873779 ;  /* 0xbe374e4300037423 */ /* 0x000fc80000010003 */
[----:B------:R-:W-:-:S04]  /*121d0*/  FFMA.FTZ R3, R0, R3, 0.20512372255325317383 ;  /* 0x3e520bf400037423 */ /* 0x000fc80000010003 */
[----:B------:R-:W-:-:S04]  /*121e0*/  FFMA.FTZ R3, R0, R3, -0.24046532809734344482 ;  /* 0xbe763c8b00037423 */ /* 0x000fc80000010003 */
[----:B------:R-:W-:-:S04]  /*121f0*/  FFMA.FTZ R3, R0, R3, 0.28857114911079406738 ;  /* 0x3e93bf9900037423 */ /* 0x000fc80000010003 */
[----:B------:R-:W-:-:S04]  /*12200*/  FFMA.FTZ R3, R0, R3, -0.36067417263984680176 ;  /* 0xbeb8aa4900037423 */ /* 0x000fc80000010003 */
[----:B------:R-:W-:-:S04]  /*12210*/  FFMA.FTZ R3, R0, R3, 0.48089820146560668945 ;  /* 0x3ef6384a00037423 */ /* 0x000fc80000010003 */
[----:B------:R-:W-:-:S04]  /*12220*/  FFMA.FTZ R3, R0, R3, -0.72134751081466674805 ;  /* 0xbf38aa3b00037423 */ /* 0x000fc80000010003 */
[----:B------:R-:W-:Y:S01]  /*12230*/  FMUL R3, R0, R3 ;  /* 0x0000000300037220 */ /* 0x000fe20000400000 */
[----:B------:R-:W-:-:S03]  /*12240*/  ISETP.GE.U32.AND P0, PT, R2, 0x7f800000, PT ;  /* 0x7f8000000200780c */ /* 0x000fc60003f06070 */
[----:B------:R-:W-:-:S04]  /*12250*/  FMUL R3, R0, R3 ;  /* 0x0000000300037220 */ /* 0x000fc80000400000 */
[----:B------:R-:W-:Y:S01]  /*12260*/  FFMA.FTZ R0, R0, 1.4426950216293334961, R3 ;  /* 0x3fb8aa3b00007823 */ /* 0x000fe20000010003 */
[----:B------:R-:W-:Y:S02]  /*12270*/  MOV R3, R173 ;  /* 0x000000ad00037202 */ /* 0x000fe40000000f00 */
[----:B------:R-:W-:Y:S01]  /*12280*/  MOV R173, R172 ;  /* 0x000000ac00ad7202 */ /* 0x000fe20000000f00 */
[----:B------:R-:W-:Y:S01]  /*12290*/  FADD R220, R10, R0 ;  /* 0x000000000adc7221 */ /* 0x000fe20000000000 */
[----:B------:R-:W-:Y:S02]  /*122a0*/  FSETP.GEU.AND P1, PT, R3, 1.175494350822287508e-38, PT ;  /* 0x008000000300780b */ /* 0x000fe40003f2e000 */
[----:B------:R-:W-:-:S05]  /*122b0*/  @P0 MOV R0, 0x7f800000 ;  /* 0x7f80000000000802 */ /* 0x000fca0000000f00 */
[C---:B------:R-:W-:Y:S01]  /*122c0*/  @P0 FFMA.FTZ R220, R2.reuse, R0, +INF ;  /* 0x7f80000002dc0423 */ /* 0x040fe20000010000 */
[----:B------:R-:W-:Y:S02]  /*122d0*/  FSETP.NEU.AND P2, PT, R2, RZ, PT ;  /* 0x000000ff0200720b */ /* 0x000fe40003f4d000 */
[----:B------:R-:W-:Y:S02]  /*122e0*/  FSEL R2, RZ, -23, P1 ;  /* 0xc1b80000ff027808 */ /* 0x000fe40000800000 */
[----:B------:R-:W-:Y:S01]  /*122f0*/  FSETP.GEU.AND P4, PT, R9, 1.175494350822287508e-38, PT ;  /* 0x008000000900780b */ /* 0x000fe20003f8e000 */
[----:B--2---:R-:W-:Y:S02]  /*12300*/  IMAD.MOV.U32 R172, RZ, RZ, R11 ;  /* 0x000000ffffac7224 */ /* 0x004fe400078e000b */
[----:B------:R-:W-:-:S05]  /*12310*/  FMUL R11, R3, 8388608 ;  /* 0x4b000000030b7820 */ /* 0x000fca0000400000 */
[----:B------:R-:W-:-:S04]  /*12320*/  FSEL R11, R11, R3, !P1 ;  /* 0x000000030b0b7208 */ /* 0x000fc80004800000 */
[----:B------:R-:W-:-:S04]  /*12330*/  IADD3 R0, R11, -0x3f3504f3, RZ ;  /* 0xc0cafb0d0b007810 */ /* 0x000fc80007ffe0ff */
[----:B------:R-:W-:-:S05]  /*12340*/  LOP3.LUT R0, R0, 0xff800000, RZ, 0xc0, !PT ;  /* 0xff80000000007812 */ /* 0x000fca00078ec0ff */
[----:B------:R-:W-:Y:S01]  /*12350*/  IMAD.IADD R10, R11, 0x1, -R0 ;  /* 0x000000010b0a7824 */ /* 0x000fe200078e0a00 */
[----:B------:R-:W-:-:S05]  /*12360*/  I2FP.F32.S32 R0, R0 ;  /* 0x0000000000007245 */ /* 0x000fca0000201400 */
[----:B------:R-:W-:Y:S01]  /*12370*/  FFMA.FTZ R12, R0, 1.1920928955078125e-07, R2 ;  /* 0x34000000000c7823 */ /* 0x000fe20000010002 */
[----:B------:R-:W-:-:S04]  /*12380*/  FADD R0, R10, -1 ;  /* 0xbf8000000a007421 */ /* 0x000fc80000000000 */
        /* <DEDUP_REMOVED lines=8> */
[----:B------:R-:W-:Y:S01]  /*12410*/  FFMA.FTZ R2, R0, R2, -0.72134751081466674805 ;  /* 0xbf38aa3b00027423 */ /* 0x000fe20000010002 */
[----:B------:R-:W-:-:S03]  /*12420*/  ISETP.GE.U32.AND P0, PT, R11, 0x7f800000, PT ;  /* 0x7f8000000b00780c */ /* 0x000fc60003f06070 */
[----:B------:R-:W-:-:S04]  /*12430*/  FMUL R2, R0, R2 ;  /* 0x0000000200027220 */ /* 0x000fc80000400000 */
[----:B------:R-:W-:-:S04]  /*12440*/  FMUL R2, R0, R2 ;  /* 0x0000000200027220 */ /* 0x000fc80000400000 */
[----:B------:R-:W-:Y:S01]  /*12450*/  FFMA.FTZ R0, R0, 1.4426950216293334961, R2 ;  /* 0x3fb8aa3b00007823 */ /* 0x000fe20000010002 */
[----:B---3--:R-:W-:-:S03]  /*12460*/  MOV R2, R174 ;  /* 0x000000ae00027202 */ /* 0x008fc60000000f00 */
[----:B------:R-:W-:Y:S01]  /*12470*/  FADD R215, R12, R0 ;  /* 0x000000000cd77221 */ /* 0x000fe20000000000 */
[----:B------:R-:W-:Y:S01]  /*12480*/  @P0 MOV R0, 0x7f800000 ;  /* 0x7f80000000000802 */ /* 0x000fe20000000f00 */
[----:B------:R-:W-:-:S04]  /*12490*/  FMUL R10, R2, 8388608 ;  /* 0x4b000000020a7820 */ /* 0x000fc80000400000 */
[----:B------:R-:W-:Y:S01]  /*124a0*/  @P0 FFMA.FTZ R215, R11, R0, +INF ;  /* 0x7f8000000bd70423 */ /* 0x000fe20000010000 */
[----:B------:R-:W-:-:S04]  /*124b0*/  FSETP.GEU.AND P0, PT, R2, 1.175494350822287508e-38, PT ;  /* 0x008000000200780b */ /* 0x000fc80003f0e000 */
[----:B------:R-:W-:-:S05]  /*124c0*/  FSEL R10, R10, R2, !P0 ;  /* 0x000000020a0a7208 */ /* 0x000fca0004000000 */
[----:B------:R-:W-:Y:S01]  /*124d0*/  VIADD R0, R10, 0xc0cafb0d ;  /* 0xc0cafb0d0a007836 */ /* 0x000fe20000000000 */
[----:B------:R-:W-:-:S04]  /*124e0*/  FSETP.NEU.AND P1, PT, R11, RZ, PT ;  /* 0x000000ff0b00720b */ /* 0x000fc80003f2d000 */
[----:B------:R-:W-:Y:S02]  /*124f0*/  LOP3.LUT R0, R0, 0xff800000, RZ, 0xc0, !PT ;  /* 0xff80000000007812 */ /* 0x000fe400078ec0ff */
[----:B------:R-:W-:Y:S02]  /*12500*/  FSEL R11, RZ, -23, P0 ;  /* 0xc1b80000ff0b7808 */ /* 0x000fe40000000000 */
[-C--:B------:R-:W-:Y:S02]  /*12510*/  IADD3 R12, R10, -R0.reuse, RZ ;  /* 0x800000000a0c7210 */ /* 0x080fe40007ffe0ff */
        /* <DEDUP_REMOVED lines=15> */
[----:B------:R-:W-:-:S04]  /*12610*/  FFMA.FTZ R0, R0, 1.4426950216293334961, R11 ;  /* 0x3fb8aa3b00007823 */ /* 0x000fc8000001000b */
[----:B------:R-:W-:Y:S01]  /*12620*/  FADD R213, R13, R0 ;  /* 0x000000000dd57221 */ /* 0x000fe20000000000 */
[----:B------:R-:W-:-:S05]  /*12630*/  @P0 MOV R0, 0x7f800000 ;  /* 0x7f80000000000802 */ /* 0x000fca0000000f00 */
[C---:B------:R-:W-:Y:S01]  /*12640*/  @P0 FFMA.FTZ R213, R10.reuse, R0, +INF ;  /* 0x7f8000000ad50423 */ /* 0x040fe20000010000 */
[----:B------:R-:W-:Y:S01]  /*12650*/  FMUL R0, R9, 8388608 ;  /* 0x4b00000009007820 */ /* 0x000fe20000400000 */
[----:B------:R-:W-:-:S04]  /*12660*/  FSETP.NEU.AND P0, PT, R10, RZ, PT ;  /* 0x000000ff0a00720b */ /* 0x000fc80003f0d000 */
[----:B------:R-:W-:-:S05]  /*12670*/  FSEL R0, R0, R9, !P4 ;  /* 0x0000000900007208 */ /* 0x000fca0006000000 */
[----:B------:R-:W-:-:S05]  /*12680*/  VIADD R10, R0, 0xc0cafb0d ;  /* 0xc0cafb0d000a7836 */ /* 0x000fca0000000000 */
        /* <DEDUP_REMOVED lines=15> */
[----:B------:R-:W-:-:S04]  /*12780*/  FMUL R11, R10, R11 ;  /* 0x0000000b0a0b7220 */ /* 0x000fc80000400000 */
[----:B------:R-:W-:-:S04]  /*12790*/  FMUL R11, R10, R11 ;  /* 0x0000000b0a0b7220 */ /* 0x000fc80000400000 */
[----:B------:R-:W-:-:S04]  /*127a0*/  FFMA.FTZ R10, R10, 1.4426950216293334961, R11 ;  /* 0x3fb8aa3b0a0a7823 */ /* 0x000fc8000001000b */
[----:B------:R-:W-:Y:S01]  /*127b0*/  FADD R207, R13, R10 ;  /* 0x0000000a0dcf7221 */ /* 0x000fe20000000000 */
[----:B------:R-:W-:-:S05]  /*127c0*/  FMUL R10, R151, 0.25 ;  /* 0x3e800000970a7820 */ /* 0x000fca0000400000 */
[----:B------:R-:W-:Y:S01]  /*127d0*/  FSEL R151, R10, R151, P3 ;  /* 0x000000970a977208 */ /* 0x000fe20001800000 */
        /* <DEDUP_REMOVED lines=118> */
[----:B------:R-:W-:Y:S01]  /*12f40*/  FMUL R10, R31, 0.25 ;  /* 0x3e8000001f0a7820 */ /* 0x000fe20000400000 */
[----:B------:R-:W-:-:S04]  /*12f50*/  FSETP.GEU.AND P4, PT, |R9|, 1.175494350822287508e-38, PT ;  /* 0x008000000900780b */ /* 0x000fc80003f8e200 */
[----:B------:R-:W-:Y:S01]  /*12f60*/  FSEL R31, R10, R31, P3 ;  /* 0x0000001f0a1f7208 */ /* 0x000fe20001800000 */
[----:B------:R-:W-:Y:S01]  /*12f70*/  FMUL R10, R30, 0.25 ;  /* 0x3e8000001e0a7820 */ /* 0x000fe20000400000 */
[----:B------:R-:W-:-:S04]  /*12f80*/  @P3 FMUL R9, R9, 0.25 ;  /* 0x3e80000009093820 */ /* 0x000fc80000400000 */
[----:B------:R-:W-:Y:S01]  /*12f90*/  FSEL R30, R10, R30, P3 ;  /* 0x0000001e0a1e7208 */ /* 0x000fe20001800000 */
[----:B------:R-:W-:Y:S02]  /*12fa0*/  FMUL R10, R27, 0.25 ;  /* 0x3e8000001b0a7820 */ /* 0x000fe40000400000 */
[----:B------:R-:W-:-:S03]  /*12fb0*/  @!P4 FMUL R9, R9, 16777216 ;  /* 0x4b8000000909c820 */ /* 0x000fc60000400000 */
[----:B------:R-:W-:Y:S01]  /*12fc0*/  FSEL R27, R10, R27, P3 ;  /* 0x0000001b0a1b7208 */ /* 0x000fe20001800000 */
[----:B------:R-:W-:Y:S01]  /*12fd0*/  FMUL R10, R24, 0.25 ;  /* 0x3e800000180a7820 */ /* 0x000fe20000400000 */
[----:B------:R-:W-:Y:S01]  /*12fe0*/  FSETP.GT.AND P3, PT, |R2|, 8.50705917302346158658e+37, PT ;  /* 0x7e8000000200780b */ /* 0x000fe20003f64200 */
[----:B------:R-:W0:Y:S03]  /*12ff0*/  MUFU.RCP R9, R9 ;  /* 0x0000000900097308 */ /* 0x000e260000001000 */
[----:B------:R-:W-:Y:S01]  /*13000*/  FSEL R24, R10, R24, P3 ;  /* 0x000000180a187208 */ /* 0x000fe20001800000 */
[----:B------:R-:W-:-:S05]  /*13010*/  FMUL R10, R149, 0.25 ;  /* 0x3e800000950a7820 */ /* 0x000fca0000400000 */
[----:B------:R-:W-:Y:S01]  /*13020*/  FSEL R149, R10, R149, P3 ;  /* 0x000000950a957208 */ /* 0x000fe20001800000 */
[----:B------:R-:W-:Y:S01]  /*13030*/  FMUL R10, R148, 0.25 ;  /* 0x3e800000940a7820 */ /* 0x000fe20000400000 */
[----:B------:R-:W-:-:S04]  /*13040*/  @!P4 FMUL R151, R151, 16777216 ;  /* 0x4b8000009797c820 */ /* 0x000fc80000400000 */
[----:B------:R-:W-:Y:S01]  /*13050*/  FSEL R148, R10, R148, P3 ;  /* 0x000000940a947208 */ /* 0x000fe20001800000 */
[----:B------:R-:W-:Y:S01]  /*13060*/  FMUL R10, R145, 0.25 ;  /* 0x3e800000910a7820 */ /* 0x000fe20000400000 */
[----:B0-----:R-:W-:Y:S01]  /*13070*/  FMUL R5, R9, R151 ;  /* 0x0000009709057220 */ /* 0x001fe20000400000 */
[----:B------:R-:W-:Y:S01]  /*13080*/  @!P4 FMUL R150, R150, 16777216 ;  /* 0x4b8000009696c820 */ /* 0x000fe20000400000 */
[----:B------:R-:W-:Y:S01]  /*13090*/  STL [R1+0x670], R220 ;  /* 0x000670dc01007387 */ /* 0x000fe20000100800 */
[----:B------:R-:W-:Y:S01]  /*130a0*/  @!P4 FMUL R143, R143, 16777216 ;  /* 0x4b8000008f8fc820 */ /* 0x000fe20000400000 */
[----:B------:R-:W-:Y:S01]  /*130b0*/  FSEL R145, R10, R145, P3 ;  /* 0x000000910a917208 */ /* 0x000fe20001800000 */
[----:B------:R-:W-:Y:S01]  /*130c0*/  FMUL R10, R144, 0.25 ;  /* 0x3e800000900a7820 */ /* 0x000fe20000400000 */
[----:B------:R-:W-:Y:S01]  /*130d0*/  STL [R1+0x674], R215 ;  /* 0x000674d701007387 */ /* 0x000fe20000100800 */
[----:B-1----:R-:W-:-:S03]  /*130e0*/  FMUL R6, R9, R150 ;  /* 0x0000009609067220 */ /* 0x002fc60000400000 */
[----:B------:R-:W-:Y:S01]  /*130f0*/  STL [R1+0x678], R213 ;  /* 0x000678d501007387 */ /* 0x000fe20000100800 */
[----:B------:R-:W-:-:S03]  /*13100*/  FSEL R144, R10, R144, P3 ;  /* 0x000000900a907208 */ /* 0x000fc60001800000 */
[----:B------:R0:W-:Y:S01]  /*13110*/  STL [R1+0x67c], R5 ;  /* 0x00067c0501007387 */ /* 0x0001e20000100800 */
[----:B------:R-:W-:-:S03]  /*13120*/  FMUL R10, R141, 0.25 ;  /* 0x3e8000008d0a7820 */ /* 0x000fc60000400000 */
[----:B------:R-:W-:Y:S01]  /*13130*/  STL [R1+0x680], R6 ;  /* 0x0006800601007387 */ /* 0x000fe20000100800 */
[----:B0-----:R-:W-:Y:S01]  /*13140*/  FMUL R5, R9, R143 ;  /* 0x0000008f09057220 */ /* 0x001fe20000400000 */
[----:B------:R-:W-:Y:S01]  /*13150*/  FSEL R141, R10, R141, P3 ;  /* 0x0000008d0a8d7208 */ /* 0x000fe20001800000 */
[----:B------:R-:W-:-:S03]  /*13160*/  FMUL R10, R140, 0.25 ;  /* 0x3e8000008c0a7820 */ /* 0x000fc60000400000 */
[----:B------:R0:W-:Y:S04]  /*13170*/  STL [R1+0x200], R5 ;  /* 0x0002000501007387 */ /* 0x0001e80000100800 */
[----:B------:R-:W2:Y:S04]  /*13180*/  LDL.LU R182, [R1+0x118] ;  /* 0x0001180001b67983 */ /* 0x000ea80000300800 */
[----:B------:R-:W3:Y:S04]  /*13190*/  LDL.LU R181, [R1+0x10c] ;  /* 0x00010c0001b57983 */ /* 0x000ee80000300800 */
[----:B------:R-:W4:Y:S04]  /*131a0*/  LDL.LU R180, [R1+0x108] ;  /* 0x0001080001b47983 */ /* 0x000f280000300800 */
[----:B------:R-:W5:Y:S01]  /*131b0*/  LDL.LU R179, [R1+0xfc] ;  /* 0x0000fc0001b37983 */ /* 0x000f620000300800 */
[----:B------:R-:W-:-:S03]  /*131c0*/  FSEL R140, R10, R140, P3 ;  /* 0x0000008c0a8c7208 */ /* 0x000fc60001800000 */
[----:B------:R-:W5:Y:S01]  /*131d0*/  LDL.LU R178, [R1+0xf8] ;  /* 0x0000f80001b27983 */ /* 0x000f620000300800 */
[----:B------:R-:W-:-:S03]  /*131e0*/  MOV R197, R173 ;  /* 0x000000ad00c57202 */ /* 0x000fc60000000f00 */
[----:B------:R-:W5:Y:S01]  /*131f0*/  LDL.LU R177, [R1+0xec] ;  /* 0x0000ec0001b17983 */ /* 0x000f620000300800 */
[----:B------:R-:W-:-:S03]  /*13200*/  FMUL R10, R137, 0.25 ;  /* 0x3e800000890a7820 */ /* 0x000fc60000400000 */
[----:B------:R-:W5:Y:S01]  /*13210*/  LDL.LU R176, [R1+0xe8] ;  /* 0x0000e80001b07983 */ /* 0x000f620000300800 */
[----:B------:R-:W-:-:S03]  /*13220*/  IMAD.MOV.U32 R196, RZ, RZ, R172 ;  /* 0x000000ffffc47224 */ /* 0x000fc600078e00ac */
[----:B------:R-:W5:Y:S01]  /*13230*/  LDL.LU R175, [R1+0xdc] ;  /* 0x0000dc0001af7983 */ /* 0x000f620000300800 */
[----:B------:R-:W-:Y:S01]  /*13240*/  @!P4 FMUL R146, R146, 16777216 ;  /* 0x4b8000009292c820 */ /* 0x000fe20000400000 */
[----:B------:R-:W-:Y:S02]  /*13250*/  MOV R190, R171 ;  /* 0x000000ab00be7202 */ /* 0x000fe40000000f00 */
[----:B------:R-:W5:Y:S01]  /*13260*/  LDL.LU R174, [R1+0xd8] ;  /* 0x0000d80001ae7983 */ /* 0x000f620000300800 */
[----:B------:R-:W-:-:S03]  /*13270*/  MOV R188, R170 ;  /* 0x000000aa00bc7202 */ /* 0x000fc60000000f00 */
[----:B------:R-:W5:Y:S01]  /*13280*/  LDL.LU R173, [R1+0xcc] ;  /* 0x0000cc0001ad7983 */ /* 0x000f620000300800 */
[----:B------:R-:W-:-:S03]  /*13290*/  IMAD.MOV.U32 R186, RZ, RZ, R169 ;  /* 0x000000ffffba7224 */ /* 0x000fc600078e00a9 */
[----:B------:R-:W5:Y:S01]  /*132a0*/  LDL.LU R172, [R1+0xc8] ;  /* 0x0000c80001ac7983 */ /* 0x000f620000300800 */
[----:B------:R-:W-:-:S03]  /*132b0*/  MOV R11, R168 ;  /* 0x000000a8000b7202 */ /* 0x000fc60000000f00 */
[----:B------:R-:W5:Y:S01]  /*132c0*/  LDL.LU R171, [R1+0xbc] ;  /* 0x0000bc0001ab7983 */ /* 0x000f620000300800 */
[----:B------:R-:W-:Y:S01]  /*132d0*/  FSEL R137, R10, R137, P3 ;  /* 0x000000890a897208 */ /* 0x000fe20001800000 */
[----:B------:R-:W-:Y:S02]  /*132e0*/  FMUL R8, R9, R146 ;  /* 0x0000009209087220 */ /* 0x000fe40000400000 */
[----:B------:R-:W5:Y:S01]  /*132f0*/  LDL.LU R170, [R1+0xb8] ;  /* 0x0000b80001aa7983 */ /* 0x000f620000300800 */
[----:B------:R-:W-:Y:S01]  /*13300*/  MOV R143, R167 ;  /* 0x000000a7008f7202 */ /* 0x000fe20000000f00 */
[----:B------:R-:W-:Y:S02]  /*13310*/  FMUL R10, R136, 0.25 ;  /* 0x3e800000880a7820 */ /* 0x000fe40000400000 */
[----:B------:R-:W5:Y:S01]  /*13320*/  LDL.LU R169, [R1+0xac] ;  /* 0x0000ac0001a97983 */ /* 0x000f620000300800 */
[----:B------:R-:W-:Y:S01]  /*13330*/  IMAD.MOV.U32 R146, RZ, RZ, R166 ;  /* 0x000000ffff927224 */ /* 0x000fe200078e00a6 */
[----:B------:R-:W-:-:S02]  /*13340*/  MOV R150, R165 ;  /* 0x000000a500967202 */ /* 0x000fc40000000f00 */
        /* <DEDUP_REMOVED lines=8> */
[----:B------:R-:W-:Y:S02]  /*133d0*/  FMUL R10, R133, 0.25 ;  /* 0x3e800000850a7820 */ /* 0x000fe40000400000 */
[----:B------:R-:W5:Y:S01]  /*133e0*/  LDL.LU R164, [R1+0x88] ;  /* 0x0000880001a47983 */ /* 0x000f620000300800 */
[----:B------:R-:W-:Y:S01]  /*133f0*/  MOV R243, R161 ;  /* 0x000000a100f37202 */ /* 0x000fe20000000f00 */
[----:B------:R-:W-:Y:S02]  /*13400*/  IMAD.MOV.U32 R228, RZ, RZ, R160 ;  /* 0x000000ffffe47224 */ /* 0x000fe400078e00a0 */
[----:B------:R-:W5:Y:S01]  /*13410*/  LDL.LU R163, [R1+0x7c] ;  /* 0x00007c0001a37983 */ /* 0x000f620000300800 */
[----:B------:R-:W-:-:S03]  /*13420*/  MOV R225, R159 ;  /* 0x0000009f00e17202 */ /* 0x000fc60000000f00 */
        /* <DEDUP_REMOVED lines=18> */
[----:B------:R-:W2:Y:S01]  /*13550*/  LDL.LU R20, [R1+0x38] ;  /* 0x0000380001147983 */ /* 0x000ea20000300800 */
[----:B------:R-:W-:-:S03]  /*13560*/  MOV R185, R18 ;  /* 0x0000001200b97202 */ /* 0x000fc60000000f00 */
[----:B------:R-:W3:Y:S01]  /*13570*/  LDL.LU R21, [R1+0x2c] ;  /* 0x00002c0001157983 */ /* 0x000ee20000300800 */
[----:B------:R-:W-:Y:S01]  /*13580*/  FSEL R132, R10, R132, P3 ;  /* 0x000000840a847208 */ /* 0x000fe20001800000 */
[----:B------:R-:W-:Y:S02]  /*13590*/  FMUL R10, R129, 0.25 ;  /* 0x3e800000810a7820 */ /* 0x000fe40000400000 */
[----:B------:R-:W4:Y:S01]  /*135a0*/  LDL.LU R15, [R1+0x28] ;  /* 0x00002800010f7983 */ /* 0x000f220000300800 */
[----:B------:R-:W-:-:S03]  /*135b0*/  MOV R187, R19 ;  /* 0x0000001300bb7202 */ /* 0x000fc60000000f00 */
[----:B------:R-:W5:Y:S01]  /*135c0*/  LDL.LU R16, [R1+0x1c] ;  /* 0x00001c0001107983 */ /* 0x000f620000300800 */
[----:B------:R-:W-:Y:S01]  /*135d0*/  MOV R192, R22 ;  /* 0x0000001600c07202 */ /* 0x000fe20000000f00 */
[----:B------:R-:W-:Y:S02]  /*135e0*/  IMAD.MOV.U32 R193, RZ, RZ, R23 ;  /* 0x000000ffffc17224 */ /* 0x000fe400078e0017 */
[----:B------:R-:W5:Y:S01]  /*135f0*/  LDL.LU R18, [R1+0x18] ;  /* 0x0000180001127983 */ /* 0x000f620000300800 */
[----:B------:R-:W-:-:S03]  /*13600*/  IMAD.MOV.U32 R208, RZ, RZ, R154 ;  /* 0x000000ffffd07224 */ /* 0x000fc600078e009a */
[----:B------:R-:W5:Y:S01]  /*13610*/  LDL.LU R19, [R1+0xc] ;  /* 0x00000c0001137983 */ /* 0x000f620000300800 */
[----:B------:R-:W-:-:S03]  /*13620*/  MOV R194, R152 ;  /* 0x0000009800c27202 */ /* 0x000fc60000000f00 */
[----:B------:R-:W5:Y:S01]  /*13630*/  LDL.LU R22, [R1] ;  /* 0x0000000001167983 */ /* 0x000f620000300800 */
[----:B------:R-:W-:-:S03]  /*13640*/  FSEL R129, R10, R129, P3 ;  /* 0x000000810a817208 */ /* 0x000fc60001800000 */
[----:B------:R-:W5:Y:S01]  /*13650*/  LDL.LU R23, [R1+0x24] ;  /* 0x0000240001177983 */ /* 0x000f620000300800 */
[----:B------:R-:W-:-:S03]  /*13660*/  FMUL R10, R128, 0.25 ;  /* 0x3e800000800a7820 */ /* 0x000fc60000400000 */
[----:B------:R-:W5:Y:S04]  /*13670*/  LDL.LU R154, [R1+0x20] ;  /* 0x00002000019a7983 */ /* 0x000f680000300800 */
[----:B------:R-:W2:Y:S01]  /*13680*/  LDL.LU R152, [R1+0x14] ;  /* 0x0000140001987983 */ /* 0x000ea20000300800 */
        /* <DEDUP_REMOVED lines=94> */
[----:B------:R-:W-:Y:S01]  /*13c70*/  @!P4 FMUL R142, R142, 16777216 ;  /* 0x4b8000008e8ec820 */ /* 0x000fe20000400000 */
[----:B------:R-:W-:-:S03]  /*13c80*/  @!P4 FMUL R47, R47, 16777216 ;  /* 0x4b8000002f2fc820 */ /* 0x000fc60000400000 */
[----:B------:R-:W-:Y:S01]  /*13c90*/  FSEL R33, R10, R33, P3 ;  /* 0x000000210a217208 */ /* 0x000fe20001800000 */
[----:B------:R-:W-:Y:S01]  /*13ca0*/  FMUL R10, R32, 0.25 ;  /* 0x3e800000200a7820 */ /* 0x000fe20000400000 */
[C---:B------:R-:W-:Y:S01]  /*13cb0*/  FMUL R220, R9.reuse, R142 ;  /* 0x0000008e09dc7220 */ /* 0x040fe20000400000 */
[----:B------:R-:W-:Y:S01]  /*13cc0*/  MOV R142, R197 ;  /* 0x000000c5008e7202 */ /* 0x000fe20000000f00 */
[----:B------:R-:W-:Y:S01]  /*13cd0*/  FMUL R197, R9, R47 ;  /* 0x0000002f09c57220 */ /* 0x000fe20000400000 */
[----:B------:R-:W-:Y:S01]  /*13ce0*/  FMUL R47, R17, 0.25 ;  /* 0x3e800000112f7820 */ /* 0x000fe20000400000 */
[----:B------:R-:W-:Y:S01]  /*13cf0*/  FSEL R32, R10, R32, P3 ;  /* 0x000000200a207208 */ /* 0x000fe20001800000 */
[----:B------:R-:W-:Y:S01]  /*13d00*/  FMUL R12, R29, 0.25 ;  /* 0x3e8000001d0c7820 */ /* 0x000fe20000400000 */
[----:B------:R-:W-:Y:S01]  /*13d10*/  FMUL R13, R28, 0.25 ;  /* 0x3e8000001c0d7820 */ /* 0x000fe20000400000 */
[----:B------:R-:W-:Y:S01]  /*13d20*/  FMUL R10, R25, 0.25 ;  /* 0x3e800000190a7820 */ /* 0x000fe20000400000 */
[----:B------:R-:W-:-:S02]  /*13d30*/  FSETP.GT.AND P5, PT, |R3|, 8.50705917302346158658e+37, PT ;  /* 0x7e8000000300780b */ /* 0x000fc40003fa4200 */
[C---:B------:R-:W-:Y:S01]  /*13d40*/  FSETP.GEU.AND P6, PT, |R2|.reuse, 1.175494350822287508e-38, PT ;  /* 0x008000000200780b */ /* 0x040fe20003fce200 */
[----:B------:R-:W-:Y:S01]  /*13d50*/  @P3 FMUL R2, R2, 0.25 ;  /* 0x3e80000002023820 */ /* 0x000fe20000400000 */
[----:B------:R-:W-:Y:S02]  /*13d60*/  FSEL R47, R47, R17, P5 ;  /* 0x000000112f2f7208 */ /* 0x000fe40002800000 */
[----:B------:R-:W-:Y:S01]  /*13d70*/  FSEL R12, R12, R29, P3 ;  /* 0x0000001d0c0c7208 */ /* 0x000fe20001800000 */
[----:B--2---:R-:W-:Y:S01]  /*13d80*/  FMUL R17, R152, 0.25 ;  /* 0x3e80000098117820 */ /* 0x004fe20000400000 */
[----:B------:R-:W-:Y:S02]  /*13d90*/  FSEL R13, R13, R28, P3 ;  /* 0x0000001c0d0d7208 */ /* 0x000fe40001800000 */
[----:B------:R-:W-:Y:S02]  /*13da0*/  FSEL R25, R10, R25, P3 ;  /* 0x000000190a197208 */ /* 0x000fe40001800000 */
[----:B------:R-:W-:-:S02]  /*13db0*/  FSETP.GT.AND P3, PT, |R4|, 8.50705917302346158658e+37, PT ;  /* 0x7e8000000400780b */ /* 0x000fc40003f64200 */
[----:B------:R-:W-:Y:S02]  /*13dc0*/  MOV R195, R153 ;  /* 0x0000009900c37202 */ /* 0x000fe40000000f00 */
[----:B------:R-:W2:Y:S01]  /*13dd0*/  LDL.LU R153, [R1+0x4] ;  /* 0x0000040001997983 */ /* 0x000ea20000300800 */
[----:B------:R-:W-:-:S03]  /*13de0*/  FSEL R17, R17, R152, P3 ;  /* 0x0000009811117208 */ /* 0x000fc60001800000 */
[----:B------:R-:W2:Y:S01]  /*13df0*/  LDL.LU R152, [R1+0x10] ;  /* 0x0000100001987983 */ /* 0x000ea20000300800 */
[----:B------:R-:W-:Y:S01]  /*13e00*/  @!P4 FMUL R134, R134, 16777216 ;  /* 0x4b8000008686c820 */ /* 0x000fe20000400000 */
[----:B------:R-:W-:-:S03]  /*13e10*/  @!P4 FMUL R39, R39, 16777216 ;  /* 0x4b8000002727c820 */ /* 0x000fc60000400000 */
[C---:B0-----:R-:W-:Y:S01]  /*13e20*/  FMUL R5, R9.reuse, R134 ;  /* 0x0000008609057220 */ /* 0x041fe20000400000 */
[----:B------:R-:W-:Y:S02]  /*13e30*/  IMAD.MOV.U32 R134, RZ, RZ, R186 ;  /* 0x000000ffff867224 */ /* 0x000fe400078e00ba */
[----:B------:R-:W-:Y:S01]  /*13e40*/  FMUL R186, R9, R39 ;  /* 0x0000002709ba7220 */ /* 0x000fe20000400000 */
[----:B------:R-:W-:-:S05]  /*13e50*/  FMUL R39, R143, 0.25 ;  /* 0x3e8000008f277820 */ /* 0x000fca0000400000 */
[----:B------:R-:W-:Y:S01]  /*13e60*/  FSEL R39, R39, R143, P5 ;  /* 0x0000008f27277208 */ /* 0x000fe20002800000 */
[----:B------:R-:W-:-:S05]  /*13e70*/  FMUL R143, R20, 0.25 ;  /* 0x3e800000148f7820 */ /* 0x000fca0000400000 */
[----:B------:R-:W-:Y:S01]  /*13e80*/  FSEL R143, R143, R20, P5 ;  /* 0x000000148f8f7208 */ /* 0x000fe20002800000 */
[----:B---3--:R-:W-:Y:S01]  /*13e90*/  FMUL R20, R21, 0.25 ;  /* 0x3e80000015147820 */ /* 0x008fe20000400000 */
[----:B------:R-:W-:Y:S01]  /*13ea0*/  @!P4 FMUL R138, R138, 16777216 ;  /* 0x4b8000008a8ac820 */ /* 0x000fe20000400000 */
[----:B------:R-:W-:-:S03]  /*13eb0*/  @!P4 FMUL R43, R43, 16777216 ;  /* 0x4b8000002b2bc820 */ /* 0x000fc60000400000 */
[----:B------:R-:W-:Y:S01]  /*13ec0*/  FSEL R20, R20, R21, P5 ;  /* 0x0000001514147208 */ /* 0x000fe20002800000 */
[----:B----4-:R-:W-:Y:S01]  /*13ed0*/  FMUL R21, R15, 0.25 ;  /* 0x3e8000000f157820 */ /* 0x010fe20000400000 */
[----:B------:R-:W-:Y:S01]  /*13ee0*/  @!P4 FMUL R135, R135, 16777216 ;  /* 0x4b8000008787c820 */ /* 0x000fe20000400000 */
[----:B------:R-:W-:Y:S01]  /*13ef0*/  FMUL R215, R9, R138 ;  /* 0x0000008a09d77220 */ /* 0x000fe20000400000 */
[----:B------:R-:W-:Y:S01]  /*13f00*/  @!P4 FMUL R139, R139, 16777216 ;  /* 0x4b8000008b8bc820 */ /* 0x000fe20000400000 */
[----:B------:R-:W-:Y:S01]  /*13f10*/  MOV R138, R190 ;  /* 0x000000be008a7202 */ /* 0x000fe20000000f00 */
[----:B------:R-:W-:Y:S01]  /*13f20*/  FMUL R190, R9, R43 ;  /* 0x0000002b09be7220 */ /* 0x000fe20000400000 */
[----:B------:R-:W-:Y:S01]  /*13f30*/  FMUL R43, R150, 0.25 ;  /* 0x3e800000962b7820 */ /* 0x000fe20000400000 */
[----:B------:R-:W-:Y:S01]  /*13f40*/  FSEL R21, R21, R15, P5 ;  /* 0x0000000f15157208 */ /* 0x000fe20002800000 */
[----:B------:R-:W-:Y:S01]  /*13f50*/  @!P4 FMUL R147, R147, 16777216 ;  /* 0x4b8000009393c820 */ /* 0x000fe20000400000 */
[----:B------:R-:W-:Y:S01]  /*13f60*/  FMUL R6, R9, R135 ;  /* 0x0000008709067220 */ /* 0x000fe20000400000 */
[----:B------:R-:W-:Y:S01]  /*13f70*/  FMUL R10, R11, 0.25 ;  /* 0x3e8000000b0a7820 */ /* 0x000fe20000400000 */
[----:B-----5:R-:W-:Y:S01]  /*13f80*/  FMUL R15, R16, 0.25 ;  /* 0x3e800000100f7820 */ /* 0x020fe20000400000 */
[----:B------:R-:W-:Y:S01]  /*13f90*/  @!P4 FMUL R38, R38, 16777216 ;  /* 0x4b8000002626c820 */ /* 0x000fe20000400000 */
[----:B------:R-:W-:Y:S01]  /*13fa0*/  FMUL R213, R9, R139 ;  /* 0x0000008b09d57220 */ /* 0x000fe20000400000 */
[----:B------:R-:W-:Y:S01]  /*13fb0*/  MOV R135, R188 ;  /* 0x000000bc00877202 */ /* 0x000fe20000000f00 */
[----:B------:R-:W-:-:S02]  /*13fc0*/  IMAD.MOV.U32 R139, RZ, RZ, R196 ;  /* 0x000000ffff8b7224 */ /* 0x000fc400078e00c4 */
[----:B------:R-:W-:Y:S01]  /*13fd0*/  FMUL R7, R9, R147 ;  /* 0x0000009309077220 */ /* 0x000fe20000400000 */
[----:B------:R-:W-:Y:S01]  /*13fe0*/  FSEL R43, R43, R150, P5 ;  /* 0x000000962b2b7208 */ /* 0x000fe20002800000 */
[----:B------:R-:W-:Y:S01]  /*13ff0*/  FMUL R147, R9, R38 ;  /* 0x0000002609937220 */ /* 0x000fe20000400000 */
[----:B------:R-:W-:Y:S01]  /*14000*/  FSEL R10, R10, R11, P5 ;  /* 0x0000000b0a0a7208 */ /* 0x000fe20002800000 */
[----:B------:R-:W-:Y:S01]  /*14010*/  FMUL R14, R134, 0.25 ;  /* 0x3e800000860e7820 */ /* 0x000fe20000400000 */
[----:B------:R-:W-:Y:S01]  /*14020*/  FSEL R15, R15, R16, P5 ;  /* 0x000000100f0f7208 */ /* 0x000fe20002800000 */
[----:B------:R-:W-:Y:S01]  /*14030*/  FMUL R11, R135, 0.25 ;  /* 0x3e800000870b7820 */ /* 0x000fe20000400000 */
[----:B------:R-:W-:Y:S01]  /*14040*/  FMUL R28, R138, 0.25 ;  /* 0x3e8000008a1c7820 */ /* 0x000fe20000400000 */
[----:B------:R-:W-:Y:S01]  /*14050*/  FMUL R29, R139, 0.25 ;  /* 0x3e8000008b1d7820 */ /* 0x000fe20000400000 */
[----:B------:R-:W-:Y:S01]  /*14060*/  FMUL R38, R142, 0.25 ;  /* 0x3e8000008e267820 */ /* 0x000fe20000400000 */
[----:B------:R-:W-:Y:S01]  /*14070*/  FMUL R16, R18, 0.25 ;  /* 0x3e80000012107820 */ /* 0x000fe20000400000 */
[----:B------:R-:W-:Y:S01]  /*14080*/  @!P4 FMUL R131, R131, 16777216 ;  /* 0x4b8000008383c820 */ /* 0x000fe20000400000 */
        /* <DEDUP_REMOVED lines=43> */
[C---:B------:R-:W-:Y:S01]  /*14340*/  FMUL R252, R9.reuse, R131 ;  /* 0x0000008309fc7220 */ /* 0x040fe20000400000 */
        /* <DEDUP_REMOVED lines=42> */
[----:B------:R-:W-:Y:S01]  /*145f0*/  FMUL R188, R9, R42 ;  /* 0x0000002a09bc7220 */ /* 0x000fe20000400000 */
[----:B------:R-:W-:Y:S01]  /*14600*/  FSEL R14, R14, R134, P5 ;  /* 0x000000860e0e7208 */ /* 0x000fe20002800000 */
[----:B------:R-:W-:Y:S01]  /*14610*/  FMUL R42, R146, 0.25 ;  /* 0x3e800000922a7820 */ /* 0x000fe20000400000 */
        /* <DEDUP_REMOVED lines=60> */
[C---:B------:R-:W-:Y:S01]  /*149e0*/  FSETP.GEU.AND P4, PT, |R3|.reuse, 1.175494350822287508e-38, PT ;  /* 0x008000000300780b */ /* 0x040fe20003f8e200 */
[----:B------:R-:W-:Y:S01]  /*149f0*/  @P5 FMUL R3, R3, 0.25 ;  /* 0x3e80000003035820 */ /* 0x000fe20000400000 */
[----:B------:R-:W-:-:S02]  /*14a00*/  FSEL R42, R42, R146, P5 ;  /* 0x000000922a2a7208 */ /* 0x000fc40002800000 */
[----:B------:R-:W-:Y:S02]  /*14a10*/  FSEL R46, R46, R151, P5 ;  /* 0x000000972e2e7208 */ /* 0x000fe40002800000 */
[----:B------:R-:W-:Y:S02]  /*14a20*/  FSEL R50, R50, R244, P5 ;  /* 0x000000f432327208 */ /* 0x000fe40002800000 */
[----:B------:R-:W-:Y:S02]  /*14a30*/  FSEL R51, R51, R243, P5 ;  /* 0x000000f333337208 */ /* 0x000fe40002800000 */
[----:B------:R-:W-:Y:S02]  /*14a40*/  FSEL R54, R54, R228, P5 ;  /* 0x000000e436367208 */ /* 0x000fe40002800000 */
[----:B------:R-:W-:Y:S02]  /*14a50*/  FSEL R55, R55, R225, P5 ;  /* 0x000000e137377208 */ /* 0x000fe40002800000 */
        /* <DEDUP_REMOVED lines=35> */
[----:B------:R-:W-:Y:S01]  /*14c90*/  FSEL R127, R127, R162, P5 ;  /* 0x000000a27f7f7208 */ /* 0x000fe20002800000 */
[----:B--2---:R-:W-:-:S05]  /*14ca0*/  FMUL R150, R152, 0.25 ;  /* 0x3e80000098967820 */ /* 0x004fca0000400000 */
[----:B------:R-:W-:Y:S02]  /*14cb0*/  FSEL R150, R150, R152, P3 ;  /* 0x0000009896967208 */ /* 0x000fe40001800000 */
[----:B------:R-:W0:Y:S01]  /*14cc0*/  S2R R152, SR_TID.X ;  /* 0x0000000000987919 */ /* 0x000e220000002100 */
        /* <DEDUP_REMOVED lines=8> */
[C---:B------:R-:W-:Y:S01]  /*14d50*/  FSETP.GEU.AND P5, PT, |R4|.reuse, 1.175494350822287508e-38, PT ;  /* 0x008000000400780b */ /* 0x040fe20003fae200 */
[----:B------:R-:W-:Y:S01]  /*14d60*/  @P3 FMUL R4, R4, 0.25 ;  /* 0x3e80000004043820 */ /* 0x000fe20000400000 */
[----:B------:R-:W-:Y:S01]  /*14d70*/  @!P4 FMUL R3, R3, 16777216 ;  /* 0x4b8000000303c820 */ /* 0x000fe20000400000 */
[----:B------:R-:W-:-:S04]  /*14d80*/  @!P6 FMUL R2, R2, 16777216 ;  /* 0x4b8000000202e820 */ /* 0x000fc80000400000 */
[----:B------:R1:W2:Y:S06]  /*14d90*/  MUFU.RCP R146, R2 ;  /* 0x0000000200927308 */ /* 0x0002ac0000001000 */
[----:B------:R-:W-:Y:S02]  /*14da0*/  @!P5 FMUL R4, R4, 16777216 ;  /* 0x4b8000000404d820 */ /* 0x000fe40000400000 */
[----:B------:R-:W3:Y:S01]  /*14db0*/  MUFU.RCP R3, R3 ;  /* 0x0000000300037308 */ /* 0x000ee20000001000 */
[----:B------:R-:W-:Y:S01]  /*14dc0*/  FMUL R19, R22, 0.25 ;  /* 0x3e80000016137820 */ /* 0x000fe20000400000 */
[----:B------:R-:W-:Y:S01]  /*14dd0*/  FMUL R151, R153, 0.25 ;  /* 0x3e80000099977820 */ /* 0x000fe20000400000 */
[C---:B------:R-:W-:Y:S01]  /*14de0*/  FMUL R35, R9.reuse, R35 ;  /* 0x0000002309237220 */ /* 0x040fe20000400000 */
[----:B------:R-:W-:-:S04]  /*14df0*/  FMUL R34, R9, R34 ;  /* 0x0000002209227220 */ /* 0x000fc80000400000 */
[----:B------:R-:W4:Y:S01]  /*14e00*/  MUFU.RCP R4, R4 ;  /* 0x0000000400047308 */ /* 0x000f220000001000 */
[C---:B------:R-:W-:Y:S01]  /*14e10*/  FMUL R31, R9.reuse, R31 ;  /* 0x0000001f091f7220 */ /* 0x040fe20000400000 */
[C---:B------:R-:W-:Y:S01]  /*14e20*/  FMUL R30, R9.reuse, R30 ;  /* 0x0000001e091e7220 */ /* 0x040fe20000400000 */
[C---:B------:R-:W-:Y:S01]  /*14e30*/  FMUL R27, R9.reuse, R27 ;  /* 0x0000001b091b7220 */ /* 0x040fe20000400000 */
[----:B------:R-:W-:Y:S01]  /*14e40*/  FMUL R9, R9, R26 ;  /* 0x0000001a09097220 */ /* 0x000fe20000400000 */
[C---:B0-----:R-:W-:Y:S02]  /*14e50*/  SHF.L.U32 R26, R152.reuse, 0x4, RZ ;  /* 0x00000004981a7819 */ /* 0x041fe400000006ff */
[----:B-1----:R-:W-:Y:S02]  /*14e60*/  SHF.L.U32 R2, R152, 0x7, RZ ;  /* 0x0000000798027819 */ /* 0x002fe400000006ff */
[----:B------:R-:W-:Y:S02]  /*14e70*/  FSEL R19, R19, R22, P3 ;  /* 0x0000001613137208 */ /* 0x000fe40001800000 */
[----:B------:R-:W-:Y:S01]  /*14e80*/  FSEL R151, R151, R153, P3 ;  /* 0x0000009997977208 */ /* 0x000fe20001800000 */
[----:B------:R-:W-:Y:S01]  /*14e90*/  @!P6 FMUL R25, R25, 16777216 ;  /* 0x4b8000001919e820 */ /* 0x000fe20000400000 */
[----:B------:R-:W-:-:S02]  /*14ea0*/  LOP3.LUT R26, R26, 0xf0, RZ, 0xc0, !PT ;  /* 0x000000f01a1a7812 */ /* 0x000fc400078ec0ff */
[----:B------:R-:W-:Y:S01]  /*14eb0*/  LOP3.LUT R2, R2, 0x800, RZ, 0xc0, !PT ;  /* 0x0000080002027812 */ /* 0x000fe200078ec0ff */
[----:B------:R-:W-:Y:S01]  /*14ec0*/  @!P4 FMUL R18, R18, 16777216 ;  /* 0x4b8000001212c820 */ /* 0x000fe20000400000 */
[----:B------:R-:W-:Y:S01]  /*14ed0*/  @!P6 FMUL R24, R24, 16777216 ;  /* 0x4b8000001818e820 */ /* 0x000fe20000400000 */
[----:B------:R-:W-:Y:S01]  /*14ee0*/  @!P4 FMUL R14, R14, 16777216 ;  /* 0x4b8000000e0ec820 */ /* 0x000fe20000400000 */
[----:B------:R-:W-:Y:S01]  /*14ef0*/  @!P5 FMUL R151, R151, 16777216 ;  /* 0x4b8000009797d820 */ /* 0x000fe20000400000 */
[----:B------:R-:W-:Y:S01]  /*14f00*/  @!P5 FMUL R19, R19, 16777216 ;  /* 0x4b8000001313d820 */ /* 0x000fe20000400000 */
[----:B------:R-:W-:Y:S01]  /*14f10*/  IADD3 R2, R2, UR4, R26 ;  /* 0x0000000402027c10 */ /* 0x000fe2000fffe01a */
[----:B--2---:R-:W-:Y:S01]  /*14f20*/  FMUL R26, R146, R25 ;  /* 0x00000019921a7220 */ /* 0x004fe20000400000 */
[----:B---3--:R-:W-:Y:S01]  /*14f30*/  FMUL R25, R3, R18 ;  /* 0x0000001203197220 */ /* 0x008fe20000400000 */
[----:B------:R-:W-:Y:S01]  /*14f40*/  F2FP.F16.F32.PACK_AB R27, R27, R9 ;  /* 0x000000091b1b723e */ /* 0x000fe200000000ff */
[C---:B----4-:R-:W-:Y:S01]  /*14f50*/  FMUL R151, R4.reuse, R151 ;  /* 0x0000009704977220 */ /* 0x050fe20000400000 */
[----:B------:R-:W-:Y:S01]  /*14f60*/  FMUL R19, R4, R19 ;  /* 0x0000001304137220 */ /* 0x000fe20000400000 */
[----:B------:R-:W-:Y:S01]  /*14f70*/  FMUL R14, R3, R14 ;  /* 0x0000000e030e7220 */ /* 0x000fe20000400000 */
[----:B------:R-:W-:Y:S01]  /*14f80*/  FMUL R18, R146, R24 ;  /* 0x0000001892127220 */ /* 0x000fe20000400000 */
[----:B------:R-:W-:-:S02]  /*14f90*/  LOP3.LUT R9, R152, 0xe0, RZ, 0xc0, !PT ;  /* 0x000000e098097812 */ /* 0x000fc400078ec0ff */
[----:B------:R-:W-:Y:S02]  /*14fa0*/  F2FP.F16.F32.PACK_AB R24, R151, R19 ;  /* 0x000000139718723e */ /* 0x000fe400000000ff */
[----:B------:R-:W-:Y:S01]  /*14fb0*/  F2FP.F16.F32.PACK_AB R25, R25, R14 ;  /* 0x0000000e1919723e */ /* 0x000fe200000000ff */
[----:B------:R-:W-:Y:S01]  /*14fc0*/  IMAD R2, R9, 0x8, R2 ;  /* 0x0000000809027824 */ /* 0x000fe200078e0202 */
[----:B------:R-:W-:-:S05]  /*14fd0*/  F2FP.F16.F32.PACK_AB R26, R26, R18 ;  /* 0x000000121a1a723e */ /* 0x000fca00000000ff */
[----:B------:R-:W-:Y:S01]  /*14fe0*/  STSM.16.M88.4 [R2], R24 ;  /* 0x0000001802007844 */ /* 0x000fe20000000200 */
[----:B------:R-:W-:Y:S01]  /*14ff0*/  @!P6 FMUL R12, R12, 16777216 ;  /* 0x4b8000000c0ce820 */ /* 0x000fe20000400000 */
[----:B------:R-:W-:-:S03]  /*15000*/  @!P6 FMUL R13, R13, 16777216 ;  /* 0x4b8000000d0de820 */ /* 0x000fc60000400000 */
[C---:B------:R-:W-:Y:S01]  /*15010*/  FMUL R14, R146.reuse, R12 ;  /* 0x0000000c920e7220 */ /* 0x040fe20000400000 */
[----:B------:R-:W-:Y:S01]  /*15020*/  FMUL R9, R146, R13 ;  /* 0x0000000d92097220 */ /* 0x000fe20000400000 */
[----:B------:R-:W-:Y:S01]  /*15030*/  @!P4 FMUL R15, R15, 16777216 ;  /* 0x4b8000000f0fc820 */ /* 0x000fe20000400000 */
[----:B------:R-:W-:-:S03]  /*15040*/  @!P4 FMUL R16, R16, 16777216 ;  /* 0x4b8000001010c820 */ /* 0x000fc60000400000 */
[----:B------:R-:W-:Y:S02]  /*15050*/  F2FP.F16.F32.PACK_AB R14, R14, R9 ;  /* 0x000000090e0e723e */ /* 0x000fe400000000ff */
[----:B------:R-:W-:Y:S01]  /*15060*/  LOP3.LUT R9, R152, 0xff, RZ, 0xc0, !PT ;  /* 0x000000ff98097812 */ /* 0x000fe200078ec0ff */
[----:B------:R-:W-:Y:S01]  /*15070*/  @!P5 FMUL R17, R17, 16777216 ;  /* 0x4b8000001111d820 */ /* 0x000fe20000400000 */
[C---:B------:R-:W-:Y:S01]  /*15080*/  FMUL R15, R3.reuse, R15 ;  /* 0x0000000f030f7220 */ /* 0x040fe20000400000 */
[----:B------:R-:W-:Y:S01]  /*15090*/  FMUL R16, R3, R16 ;  /* 0x0000001003107220 */ /* 0x000fe20000400000 */
[----:B------:R-:W-:Y:S01]  /*150a0*/  LEA R9, R9, UR4, 0x4 ;  /* 0x0000000409097c11 */ /* 0x000fe2000f8e20ff */
[----:B------:R-:W-:-:S03]  /*150b0*/  FMUL R12, R4, R17 ;  /* 0x00000011040c7220 */ /* 0x000fc60000400000 */
[----:B------:R-:W-:Y:S01]  /*150c0*/  F2FP.F16.F32.PACK_AB R13, R15, R16 ;  /* 0x000000100f0d723e */ /* 0x000fe200000000ff */
[----:B------:R-:W-:Y:S01]  /*150d0*/  BAR.SYNC.DEFER_BLOCKING 0x0 ;  /* 0x0000000000007b1d */ /* 0x000fe20000010000 */
[----:B------:R-:W-:-:S04]  /*150e0*/  @!P5 FMUL R150, R150, 16777216 ;  /* 0x4b8000009696d820 */ /* 0x000fc80000400000 */
[----:B------:R-:W-:Y:S01]  /*150f0*/  FMUL R150, R4, R150 ;  /* 0x0000009604967220 */ /* 0x000fe20000400000 */
[----:B------:R-:W0:Y:S04]  /*15100*/  LDS.128 R16, [R9] ;  /* 0x0000000009107984 */ /* 0x000e280000000c00 */
[----:B------:R-:W-:Y:S02]  /*15110*/  F2FP.F16.F32.PACK_AB R12, R12, R150 ;  /* 0x000000960c0c723e */ /* 0x000fe400000000ff */
[----:B------:R-:W-:Y:S01]  /*15120*/  F2FP.F16.F32.PACK_AB R15, R31, R30 ;  /* 0x0000001e1f0f723e */ /* 0x000fe200000000ff */
[----:B------:R-:W-:Y:S01]  /*15130*/  BAR.SYNC.DEFER_BLOCKING 0x0 ;  /* 0x0000000000007b1d */ /* 0x000fe20000010000 */
[----:B------:R-:W-:-:S05]  /*15140*/  FMUL R22, R23, 0.25 ;  /* 0x3e80000017167820 */ /* 0x000fca0000400000 */
[----:B------:R-:W-:Y:S01]  /*15150*/  FSEL R22, R22, R23, P3 ;  /* 0x0000001716167208 */ /* 0x000fe20001800000 */
[----:B------:R-:W-:Y:S01]  /*15160*/  FMUL R23, R154, 0.25 ;  /* 0x3e8000009a177820 */ /* 0x000fe20000400000 */
[----:B------:R-:W-:Y:S01]  /*15170*/  @!P4 FMUL R20, R20, 16777216 ;  /* 0x4b8000001414c820 */ /* 0x000fe20000400000 */
[----:B------:R-:W-:Y:S01]  /*15180*/  @!P4 FMUL R21, R21, 16777216 ;  /* 0x4b8000001515c820 */ /* 0x000fe20000400000 */
[----:B------:R-:W2:Y:S02]  /*15190*/  LDL.LU R30, [R1+0x1e4] ;  /* 0x0001e400011e7983 */ /* 0x000ea40000300800 */
[----:B------:R-:W-:Y:S02]  /*151a0*/  FSEL R23, R23, R154, P3 ;  /* 0x0000009a17177208 */ /* 0x000fe40001800000 */
[----:B------:R1:W-:Y:S01]  /*151b0*/  STSM.16.M88.4 [R2], R12 ;  /* 0x0000000c02007844 */ /* 0x0003e20000000200 */
[----:B------:R-:W-:Y:S02]  /*151c0*/  @!P5 FMUL R22, R22, 16777216 ;  /* 0x4b8000001616d820 */ /* 0x000fe40000400000 */
[----:B------:R-:W-:Y:S01]  /*151d0*/  @!P5 FMUL R23, R23, 16777216 ;  /* 0x4b8000001717d820 */ /* 0x000fe20000400000 */
[----:B------:R-:W-:Y:S01]  /*151e0*/  FMUL R21, R3, R21 ;  /* 0x0000001503157220 */ /* 0x000fe20000400000 */
[----:B------:R-:W3:Y:S02]  /*151f0*/  LDL.LU R31, [R1+0x1e0] ;  /* 0x0001e000011f7983 */ /* 0x000ee40000300800 */
[----:B------:R-:W-:-:S02]  /*15200*/  FMUL R23, R4, R23 ;  /* 0x0000001704177220 */ /* 0x000fc40000400000 */
[----:B------:R-:W4:Y:S01]  /*15210*/  LDL.LU R150, [R1+0x180] ;  /* 0x0001800001967983 */ /* 0x000f220000300800 */
[----:B------:R-:W-:Y:S01]  /*15220*/  @!P6 FMUL R33, R33, 16777216 ;  /* 0x4b8000002121e820 */ /* 0x000fe20000400000 */
[----:B------:R-:W-:Y:S02]  /*15230*/  @!P6 FMUL R32, R32, 16777216 ;  /* 0x4b8000002020e820 */ /* 0x000fe40000400000 */
[----:B------:R-:W5:Y:S01]  /*15240*/  LDL.LU R160, [R1+0x174] ;  /* 0x0001740001a07983 */ /* 0x000f620000300800 */
[----:B-1----:R-:W-:Y:S01]  /*15250*/  FMUL R13, R3, R20 ;  /* 0x00000014030d7220 */ /* 0x002fe20000400000 */
[----:B------:R-:W-:Y:S02]  /*15260*/  FMUL R12, R4, R22 ;  /* 0x00000016040c7220 */ /* 0x000fe40000400000 */
[----:B------:R-:W4:Y:S02]  /*15270*/  LDL.LU R159, [R1+0x170] ;  /* 0x00017000019f7983 */ /* 0x000f240000300800 */
[----:B------:R-:W-:-:S02]  /*15280*/  F2FP.F16.F32.PACK_AB R13, R13, R21 ;  /* 0x000000150d0d723e */ /* 0x000fc400000000ff */
[----:B------:R-:W4:Y:S01]  /*15290*/  LDL.LU R162, [R1+0x164] ;  /* 0x0001640001a27983 */ /* 0x000f220000300800 */
[----:B------:R-:W-:Y:S01]  /*152a0*/  F2FP.F16.F32.PACK_AB R12, R12, R23 ;  /* 0x000000170c0c723e */ /* 0x000fe200000000ff */
[----:B------:R-:W-:Y:S01]  /*152b0*/  BAR.SYNC.DEFER_BLOCKING 0x0 ;  /* 0x0000000000007b1d */ /* 0x000fe20000010000 */
[C---:B------:R-:W-:Y:S01]  /*152c0*/  FMUL R14, R146.reuse, R33 ;  /* 0x00000021920e7220 */ /* 0x040fe20000400000 */
[----:B------:R-:W-:-:S04]  /*152d0*/  FMUL R32, R146, R32 ;  /* 0x0000002092207220 */ /* 0x000fc80000400000 */
[----:B------:R-:W4:Y:S04]  /*152e0*/  LDL.LU R161, [R1+0x160] ;  /* 0x0001600001a17983 */ /* 0x000f280000300800 */
[----:B------:R-:W4:Y:S04]  /*152f0*/  LDL.LU R172, [R1+0x154] ;  /* 0x0001540001ac7983 */ /* 0x000f280000300800 */
[----:B------:R-:W4:Y:S04]  /*15300*/  LDL.LU R171, [R1+0x150] ;  /* 0x0001500001ab7983 */ /* 0x000f280000300800 */
[----:B------:R-:W4:Y:S04]  /*15310*/  LDL.LU R174, [R1+0x144] ;  /* 0x0001440001ae7983 */ /* 0x000f280000300800 */
[----:B------:R-:W1:Y:S01]  /*15320*/  LDS.128 R20, [R9] ;  /* 0x0000000009147984 */ /* 0x000e620000000c00 */
[----:B------:R-:W-:-:S03]  /*15330*/  F2FP.F16.F32.PACK_AB R14, R14, R32 ;  /* 0x000000200e0e723e */ /* 0x000fc600000000ff */
[----:B------:R-:W4:Y:S01]  /*15340*/  LDL.LU R173, [R1+0x140] ;  /* 0x0001400001ad7983 */ /* 0x000f220000300800 */
[----:B------:R-:W-:Y:S01]  /*15350*/  F2FP.F16.F32.PACK_AB R15, R35, R34 ;  /* 0x00000022230f723e */ /* 0x000fe200000000ff */
[----:B------:R-:W-:Y:S06]  /*15360*/  BAR.SYNC.DEFER_BLOCKING 0x0 ;  /* 0x0000000000007b1d */ /* 0x000fec0000010000 */
[----:B------:R-:W4:Y:S04]  /*15370*/  LDL.LU R180, [R1+0x134] ;  /* 0x0001340001b47983 */ /* 0x000f280000300800 */
[----:B------:R-:W4:Y:S04]  /*15380*/  LDL.LU R179, [R1+0x130] ;  /* 0x0001300001b37983 */ /* 0x000f280000300800 */
[----:B------:R-:W4:Y:S04]  /*15390*/  LDL.LU R182, [R1+0x124] ;  /* 0x0001240001b67983 */ /* 0x000f280000300800 */
[----:B------:R-:W4:Y:S04]  /*153a0*/  LDL.LU R181, [R1+0x120] ;  /* 0x0001200001b57983 */ /* 0x000f280000300800 */
[----:B------:R-:W2:Y:S01]  /*153b0*/  LDL.LU R208, [R1+0xc0] ;  /* 0x0000c00001d07983 */ /* 0x000ea20000300800 */
[----:B------:R-:W-:-:S03]  /*153c0*/  SHF.L.U32 R195, R152, 0x2, RZ ;  /* 0x0000000298c37819 */ /* 0x000fc600000006ff */
[----:B------:R-:W3:Y:S04]  /*153d0*/  LDL.LU R24, [R1+0xb4] ;  /* 0x0000b40001187983 */ /* 0x000ee80000300800 */
[----:B------:R-:W5:Y:S04]  /*153e0*/  LDL.LU R25, [R1+0xb0] ;  /* 0x0000b00001197983 */ /* 0x000f680000300800 */
[----:B------:R0:W-:Y:S04]  /*153f0*/  STSM.16.M88.4 [R2], R12 ;  /* 0x0000000c02007844 */ /* 0x0001e80000000200 */
[----:B------:R-:W4:Y:S04]  /*15400*/  LDL.LU R26, [R1+0xa4] ;  /* 0x0000a400011a7983 */ /* 0x000f280000300800 */
[----:B------:R-:W3:Y:S01]  /*15410*/  LDL.LU R27, [R1+0xa0] ;  /* 0x0000a000011b7983 */ /* 0x000ee20000300800 */
[----:B------:R-:W-:-:S03]  /*15420*/  LOP3.LUT R195, R195, 0x3c0, RZ, 0xc0, !PT ;  /* 0x000003c0c3c37812 */ /* 0x000fc600078ec0ff */
[----:B------:R-:W4:Y:S01]  /*15430*/  LDL.LU R35, [R1+0x94] ;  /* 0x0000940001237983 */ /* 0x000f220000300800 */
[----:B0-----:R-:W-:-:S03]  /*15440*/  SHF.L.U32 R12, R152, 0x3, RZ ;  /* 0x00000003980c7819 */ /* 0x001fc600000006ff */
[----:B------:R-:W4:Y:S01]  /*15450*/  LDL.LU R32, [R1+0x90] ;  /* 0x0000900001207983 */ /* 0x000f220000300800 */
[----:B------:R-:W-:Y:S01]  /*15460*/  @!P6 FMUL R149, R149, 16777216 ;  /* 0x4b8000009595e820 */ /* 0x000fe20000400000 */
[----:B------:R-:W-:Y:S01]  /*15470*/  @!P6 FMUL R148, R148, 16777216 ;  /* 0x4b8000009494e820 */ /* 0x000fe20000400000 */
[----:B------:R-:W-:Y:S01]  /*15480*/  LOP3.LUT R12, R12, 0x38, RZ, 0xc0, !PT ;  /* 0x000000380c0c7812 */ /* 0x000fe200078ec0ff */
[----:B------:R-:W4:Y:S01]  /*15490*/  LDL.LU R244, [R1+0x64] ;  /* 0x0000640001f47983 */ /* 0x000f220000300800 */
[----:B------:R-:W-:Y:S01]  /*154a0*/  @!P6 FMUL R145, R145, 16777216 ;  /* 0x4b8000009191e820 */ /* 0x000fe20000400000 */
[----:B------:R-:W-:Y:S01]  /*154b0*/  @!P6 FMUL R144, R144, 16777216 ;  /* 0x4b8000009090e820 */ /* 0x000fe20000400000 */
[----:B------:R-:W-:Y:S01]  /*154c0*/  @!P6 FMUL R141, R141, 16777216 ;  /* 0x4b8000008d8de820 */ /* 0x000fe20000400000 */
[----:B------:R-:W4:Y:S01]  /*154d0*/  LDL.LU R243, [R1+0x60] ;  /* 0x0000600001f37983 */ /* 0x000f220000300800 */
        /* <DEDUP_REMOVED lines=53> */
[----:B------:R-:W4:Y:S01]  /*15830*/  LDL.LU R228, [R1+0x54] ;  /* 0x0000540001e47983 */ /* 0x000f220000300800 */
[----:B------:R-:W-:-:S03]  /*15840*/  ISETP.GE.U32.AND P6, PT, R0, 0x7f800000, PT ;  /* 0x7f8000000000780c */ /* 0x000fc60003fc6070 */
[----:B------:R-:W4:Y:S01]  /*15850*/  LDL.LU R225, [R1+0x50] ;  /* 0x0000500001e17983 */ /* 0x000f220000300800 */
[----:B------:R-:W-:-:S03]  /*15860*/  IADD3 R195, R195, UR4, R12 ;  /* 0x00000004c3c37c10 */ /* 0x000fc6000fffe00c */
[----:B------:R-:W4:Y:S01]  /*15870*/  LDL.LU R212, [R1+0x44] ;  /* 0x0000440001d47983 */ /* 0x000f220000300800 */
[----:B------:R-:W-:Y:S01]  /*15880*/  SHF.R.U32.HI R12, RZ, 0x1, R152 ;  /* 0x00000001ff0c7819 */ /* 0x000fe20000011698 */
[C---:B------:R-:W-:Y:S02]  /*15890*/  FMUL R194, R146.reuse, R149 ;  /* 0x0000009592c27220 */ /* 0x040fe40000400000 */
[----:B------:R-:W4:Y:S01]  /*158a0*/  LDL.LU R211, [R1+0x40] ;  /* 0x0000400001d37983 */ /* 0x000f220000300800 */
[----:B------:R-:W-:-:S03]  /*158b0*/  FMUL R193, R146, R148 ;  /* 0x0000009492c17220 */ /* 0x000fc60000400000 */
[----:B------:R-:W4:Y:S01]  /*158c0*/  LDL.LU R210, [R1+0x34] ;  /* 0x0000340001d27983 */ /* 0x000f220000300800 */
[----:B------:R-:W-:-:S03]  /*158d0*/  FMUL R192, R146, R145 ;  /* 0x0000009192c07220 */ /* 0x000fc60000400000 */
[----:B------:R-:W4:Y:S01]  /*158e0*/  LDL.LU R209, [R1+0x30] ;  /* 0x0000300001d17983 */ /* 0x000f220000300800 */
[----:B------:R-:W-:Y:S01]  /*158f0*/  LOP3.LUT R12, R12, 0x4, RZ, 0xc0, !PT ;  /* 0x000000040c0c7812 */ /* 0x000fe200078ec0ff */
[C---:B------:R-:W-:Y:S02]  /*15900*/  FMUL R191, R146.reuse, R144 ;  /* 0x0000009092bf7220 */ /* 0x040fe40000400000 */
[----:B------:R-:W4:Y:S01]  /*15910*/  LDL.LU R149, [R1+0x184] ;  /* 0x0001840001957983 */ /* 0x000f220000300800 */
[----:B------:R-:W-:-:S03]  /*15920*/  FMUL R189, R146, R141 ;  /* 0x0000008d92bd7220 */ /* 0x000fc60000400000 */
[----:B------:R-:W4:Y:S01]  /*15930*/  LDL.LU R148, [R1+0x190] ;  /* 0x0001900001947983 */ /* 0x000f220000300800 */
[----:B------:R-:W-:-:S03]  /*15940*/  FMUL R187, R146, R140 ;  /* 0x0000008c92bb7220 */ /* 0x000fc60000400000 */
[----:B------:R-:W4:Y:S01]  /*15950*/  LDL.LU R145, [R1+0xc4] ;  /* 0x0000c40001917983 */ /* 0x000f220000300800 */
[----:B------:R-:W-:-:S03]  /*15960*/  FMUL R170, R146, R124 ;  /* 0x0000007c92aa7220 */ /* 0x000fc60000400000 */
[----:B------:R-:W4:Y:S01]  /*15970*/  LDL.LU R144, [R1+0x110] ;  /* 0x0001100001907983 */ /* 0x000f220000300800 */
[----:B------:R-:W-:-:S03]  /*15980*/  FMUL R168, R146, R120 ;  /* 0x0000007892a87220 */ /* 0x000fc60000400000 */
[----:B------:R-:W4:Y:S01]  /*15990*/  LDL.LU R141, [R1+0x100] ;  /* 0x00010000018d7983 */ /* 0x000f220000300800 */
[----:B------:R-:W-:Y:S02]  /*159a0*/  IMAD.IADD R195, R12, 0x1, R195 ;  /* 0x000000010cc37824 */ /* 0x000fe400078e02c3 */
[C---:B------:R-:W-:Y:S01]  /*159b0*/  FMUL R158, R146.reuse, R108 ;  /* 0x0000006c929e7220 */ /* 0x040fe20000400000 */
[----:B------:R-:W4:Y:S01]  /*159c0*/  LDL.LU R140, [R1+0x104] ;  /* 0x00010400018c7983 */ /* 0x000f220000300800 */
[----:B------:R-:W-:Y:S01]  /*159d0*/  @P6 MOV R12, 0x7f800000 ;  /* 0x7f800000000c6802 */ /* 0x000fe20000000f00 */
[C---:B------:R-:W-:Y:S02]  /*159e0*/  FMUL R156, R146.reuse, R104 ;  /* 0x00000068929c7220 */ /* 0x040fe40000400000 */
[----:B------:R-:W4:Y:S01]  /*159f0*/  LDL.LU R124, [R1+0x70] ;  /* 0x00007000017c7983 */ /* 0x000f220000300800 */
[C---:B------:R-:W-:Y:S01]  /*15a00*/  FMUL R164, R146.reuse, R112 ;  /* 0x0000007092a47220 */ /* 0x040fe20000400000 */
[----:B------:R-:W-:-:S02]  /*15a10*/  FMUL R154, R146, R100 ;  /* 0x00000064929a7220 */ /* 0x000fc40000400000 */
[----:B------:R-:W4:Y:S01]  /*15a20*/  LDL.LU R120, [R1+0x74] ;  /* 0x0000740001787983 */ /* 0x000f220000300800 */
[C---:B------:R-:W-:Y:S01]  /*15a30*/  FMUL R165, R146.reuse, R113 ;  /* 0x0000007192a57220 */ /* 0x040fe20000400000 */
[C---:B------:R-:W-:Y:S02]  /*15a40*/  FMUL R112, R146.reuse, R49 ;  /* 0x0000003192707220 */ /* 0x040fe40000400000 */
[----:B------:R-:W4:Y:S01]  /*15a50*/  LDL.LU R108, [R1+0x80] ;  /* 0x00008000016c7983 */ /* 0x000f220000300800 */
[C---:B------:R-:W-:Y:S01]  /*15a60*/  FMUL R166, R146.reuse, R116 ;  /* 0x0000007492a67220 */ /* 0x040fe20000400000 */
[C---:B------:R-:W-:Y:S02]  /*15a70*/  FMUL R113, R146.reuse, R48 ;  /* 0x0000003092717220 */ /* 0x040fe40000400000 */
[----:B------:R-:W4:Y:S01]  /*15a80*/  LDL.LU R104, [R1+0x84] ;  /* 0x0000840001687983 */ /* 0x000f220000300800 */
[C---:B------:R-:W-:Y:S01]  /*15a90*/  FMUL R167, R146.reuse, R117 ;  /* 0x0000007592a77220 */ /* 0x040fe20000400000 */
[----:B------:R-:W-:-:S02]  /*15aa0*/  FMUL R116, R146, R45 ;  /* 0x0000002d92747220 */ /* 0x000fc40000400000 */
[----:B------:R-:W4:Y:S01]  /*15ab0*/  LDL.LU R100, [R1+0xd0] ;  /* 0x0000d00001647983 */ /* 0x000f220000300800 */
[----:B------:R-:W-:Y:S01]  /*15ac0*/  @P6 FFMA.FTZ R207, R0, R12, +INF ;  /* 0x7f80000000cf6423 */ /* 0x000fe2000001000c */
[----:B------:R-:W-:Y:S02]  /*15ad0*/  @!P4 FMUL R11, R11, 16777216 ;  /* 0x4b8000000b0bc820 */ /* 0x000fe40000400000 */
[----:B------:R-:W4:Y:S01]  /*15ae0*/  LDL.LU R49, [R1+0x1a0] ;  /* 0x0001a00001317983 */ /* 0x000f220000300800 */
[C---:B------:R-:W-:Y:S01]  /*15af0*/  FMUL R117, R146.reuse, R44 ;  /* 0x0000002c92757220 */ /* 0x040fe20000400000 */
[C---:B------:R-:W-:Y:S02]  /*15b00*/  FMUL R12, R146.reuse, R41 ;  /* 0x00000029920c7220 */ /* 0x040fe40000400000 */
[----:B------:R-:W4:Y:S01]  /*15b10*/  LDL.LU R48, [R1+0x1a4] ;  /* 0x0001a40001307983 */ /* 0x000f220000300800 */
[----:B------:R-:W-:-:S03]  /*15b20*/  FMUL R13, R146, R40 ;  /* 0x00000028920d7220 */ /* 0x000fc60000400000 */
[----:B------:R-:W4:Y:S01]  /*15b30*/  LDL.LU R45, [R1+0x1b0] ;  /* 0x0001b000012d7983 */ /* 0x000f220000300800 */
[C---:B------:R-:W-:Y:S01]  /*15b40*/  FMUL R185, R146.reuse, R137 ;  /* 0x0000008992b97220 */ /* 0x040fe20000400000 */
[C---:B------:R-:W-:Y:S02]  /*15b50*/  FMUL R184, R146.reuse, R136 ;  /* 0x0000008892b87220 */ /* 0x040fe40000400000 */
[----:B------:R-:W4:Y:S01]  /*15b60*/  LDL.LU R44, [R1+0x1b4] ;  /* 0x0001b400012c7983 */ /* 0x000f220000300800 */
[C---:B------:R-:W-:Y:S01]  /*15b70*/  FMUL R183, R146.reuse, R133 ;  /* 0x0000008592b77220 */ /* 0x040fe20000400000 */
[C---:B------:R-:W-:Y:S01]  /*15b80*/  FMUL R178, R146.reuse, R132 ;  /* 0x0000008492b27220 */ /* 0x040fe20000400000 */
[C---:B------:R-:W-:Y:S01]  /*15b90*/  FMUL R177, R146.reuse, R129 ;  /* 0x0000008192b17220 */ /* 0x040fe20000400000 */
[----:B------:R-:W4:Y:S01]  /*15ba0*/  LDL.LU R41, [R1+0x1c0] ;  /* 0x0001c00001297983 */ /* 0x000f220000300800 */
        /* <DEDUP_REMOVED lines=30> */
[----:B------:R-:W4:Y:S01]  /*15d90*/  LDL.LU R40, [R1+0x1c4] ;  /* 0x0001c40001287983 */ /* 0x000f220000300800 */
[C---:B------:R-:W-:Y:S01]  /*15da0*/  FMUL R34, R146.reuse, R37 ;  /* 0x0000002592227220 */ /* 0x040fe20000400000 */
[----:B------:R-:W-:Y:S01]  /*15db0*/  FMUL R146, R146, R36 ;  /* 0x0000002492927220 */ /* 0x000fe20000400000 */
[----:B------:R-:W-:Y:S01]  /*15dc0*/  FMUL R152, R3, R11 ;  /* 0x0000000b03987220 */ /* 0x000fe20000400000 */
[----:B------:R-:W4:Y:S04]  /*15dd0*/  LDL.LU R37, [R1+0x1d0] ;  /* 0x0001d00001257983 */ /* 0x000f280000300800 */
[----:B------:R-:W4:Y:S04]  /*15de0*/  LDL.LU R36, [R1+0x1d4] ;  /* 0x0001d40001247983 */ /* 0x000f280000300800 */
[----:B------:R-:W4:Y:S01]  /*15df0*/  LDL.LU R11, [R1+0x1f0] ;  /* 0x0001f000010b7983 */ /* 0x000f220000300800 */
[----:B------:R-:W-:Y:S01]  /*15e00*/  @!P4 FMUL R28, R28, 16777216 ;  /* 0x4b8000001c1cc820 */ /* 0x000fe20000400000 */
[----:B------:R-:W-:Y:S01]  /*15e10*/  @!P4 FMUL R98, R98, 16777216 ;  /* 0x4b8000006262c820 */ /* 0x000fe20000400000 */
[----:B------:R-:W-:Y:S01]  /*15e20*/  @!P4 FMUL R102, R102, 16777216 ;  /* 0x4b8000006666c820 */ /* 0x000fe20000400000 */
[----:B------:R-:W-:Y:S01]  /*15e30*/  @!P4 FMUL R103, R103, 16777216 ;  /* 0x4b8000006767c820 */ /* 0x000fe20000400000 */
[----:B------:R-:W-:Y:S01]  /*15e40*/  FMUL R151, R3, R28 ;  /* 0x0000001c03977220 */ /* 0x000fe20000400000 */
[----:B------:R-:W-:Y:S01]  /*15e50*/  @!P4 FMUL R107, R107, 16777216 ;  /* 0x4b8000006b6bc820 */ /* 0x000fe20000400000 */
[----:B------:R-:W4:Y:S01]  /*15e60*/  LDL.LU R28, [R1+0x1f4] ;  /* 0x0001f400011c7983 */ /* 0x000f220000300800 */
[----:B------:R-:W-:-:S03]  /*15e70*/  FMUL R137, R3, R98 ;  /* 0x0000006203897220 */ /* 0x000fc60000400000 */
[----:B------:R-:W4:Y:S01]  /*15e80*/  LDL.LU R98, [R1+0x194] ;  /* 0x0001940001627983 */ /* 0x000f220000300800 */
[----:B------:R-:W-:-:S03]  /*15e90*/  FMUL R133, R3, R102 ;  /* 0x0000006603857220 */ /* 0x000fc60000400000 */
        /* <DEDUP_REMOVED lines=53> */
[----:B------:R-:W-:Y:S01]  /*161f0*/  FSETP.NEU.AND P4, PT, R0, RZ, PT ;  /* 0x000000ff0000720b */ /* 0x000fe20003f8d000 */
[C---:B------:R-:W-:Y:S01]  /*16200*/  FMUL R0, R3.reuse, R103 ;  /* 0x0000006703007220 */ /* 0x040fe20000400000 */
[C---:B------:R-:W-:Y:S01]  /*16210*/  FMUL R132, R3.reuse, R107 ;  /* 0x0000006b03847220 */ /* 0x040fe20000400000 */
[----:B------:R-:W4:Y:S04]  /*16220*/  LDL.LU R103, [R1+0xe0] ;  /* 0x0000e00001677983 */ /* 0x000f280000300800 */
[----:B------:R-:W4:Y:S01]  /*16230*/  LDL.LU R107, [R1+0xe4] ;  /* 0x0000e400016b7983 */ /* 0x000f220000300800 */
[C---:B------:R-:W-:Y:S01]  /*16240*/  FMUL R128, R3.reuse, R110 ;  /* 0x0000006e03807220 */ /* 0x040fe20000400000 */
[C---:B------:R-:W-:Y:S01]  /*16250*/  FMUL R136, R3.reuse, R111 ;  /* 0x0000006f03887220 */ /* 0x040fe20000400000 */
[C---:B------:R-:W-:Y:S01]  /*16260*/  FMUL R121, R3.reuse, R122 ;  /* 0x0000007a03797220 */ /* 0x040fe20000400000 */
[----:B------:R-:W4:Y:S04]  /*16270*/  LDL.LU R110, [R1+0xf0] ;  /* 0x0000f000016e7983 */ /* 0x000f280000300800 */
[----:B------:R-:W4:Y:S04]  /*16280*/  LDL.LU R111, [R1+0xf4] ;  /* 0x0000f400016f7983 */ /* 0x000f280000300800 */
        /* <DEDUP_REMOVED lines=50> */
[----:B--2---:R-:W-:Y:S01]  /*165b0*/  FMUL R143, R208, 0.25 ;  /* 0x3e800000d08f7820 */ /* 0x004fe20000400000 */
[----:B------:R-:W-:Y:S04]  /*165c0*/  BAR.SYNC.DEFER_BLOCKING 0x0 ;  /* 0x0000000000007b1d */ /* 0x000fe80000010000 */
[----:B------:R-:W-:Y:S01]  /*165d0*/  FSEL R143, R143, R208, P3 ;  /* 0x000000d08f8f7208 */ /* 0x000fe20001800000 */
[----:B-----5:R-:W-:-:S05]  /*165e0*/  FMUL R208, R25, 0.25 ;  /* 0x3e80000019d07820 */ /* 0x020fca0000400000 */
[----:B------:R-:W-:Y:S01]  /*165f0*/  FSEL R208, R208, R25, P3 ;  /* 0x00000019d0d07208 */ /* 0x000fe20001800000 */
[----:B---3--:R-:W-:-:S05]  /*16600*/  FMUL R25, R27, 0.25 ;  /* 0x3e8000001b197820 */ /* 0x008fca0000400000 */
[----:B------:R-:W-:Y:S01]  /*16610*/  FSEL R25, R25, R27, P3 ;  /* 0x0000001b19197208 */ /* 0x000fe20001800000 */
[----:B----4-:R-:W-:Y:S01]  /*16620*/  FMUL R27, R32, 0.25 ;  /* 0x3e800000201b7820 */ /* 0x010fe20000400000 */
[----:B------:R-:W-:Y:S02]  /*16630*/  F2FP.F16.F32.PACK_AB R33, R33, R15 ;  /* 0x0000000f2121723e */ /* 0x000fe400000000ff */
[----:B------:R-:W-:Y:S02]  /*16640*/  F2FP.F16.F32.PACK_AB R101, R101, R14 ;  /* 0x0000000e6565723e */ /* 0x000fe400000000ff */
[----:B------:R-:W-:Y:S02]  /*16650*/  FSEL R27, R27, R32, P3 ;  /* 0x000000201b1b7208 */ /* 0x000fe40001800000 */
[----:B------:R-:W-:Y:S01]  /*16660*/  F2FP.F16.F32.PACK_AB R34, R34, R146 ;  /* 0x000000922222723e */ /* 0x000fe200000000ff */
[----:B------:R-:W-:-:S05]  /*16670*/  FMUL R130, R145, 0.25 ;  /* 0x3e80000091827820 */ /* 0x000fca0000400000 */
[----:B------:R-:W-:Y:S01]  /*16680*/  FSEL R130, R130, R145, P3 ;  /* 0x0000009182827208 */ /* 0x000fe20001800000 */
[----:B------:R-:W-:-:S05]  /*16690*/  FMUL R145, R24, 0.25 ;  /* 0x3e80000018917820 */ /* 0x000fca0000400000 */
[----:B------:R-:W-:Y:S01]  /*166a0*/  FSEL R145, R145, R24, P3 ;  /* 0x0000001891917208 */ /* 0x000fe20001800000 */
[----:B------:R-:W-:Y:S01]  /*166b0*/  FMUL R24, R26, 0.25 ;  /* 0x3e8000001a187820 */ /* 0x000fe20000400000 */
        /* <DEDUP_REMOVED lines=9> */
[----:B------:R-:W-:-:S04]  /*16750*/  FMUL R3, R28, 0.25 ;  /* 0x3e8000001c037820 */ /* 0x000fc80000400000 */
[----:B------:R-:W-:Y:S01]  /*16760*/  FSEL R40, R40, R44, P3 ;  /* 0x0000002c28287208 */ /* 0x000fe20001800000 */
[----:B------:R-:W-:Y:S01]  /*16770*/  FMUL R44, R48, 0.25 ;  /* 0x3e800000302c7820 */ /* 0x000fe20000400000 */
[----:B------:R-:W-:Y:S01]  /*16780*/  FSEL R3, R3, R28, P3 ;  /* 0x0000001c03037208 */ /* 0x000fe20001800000 */
[----:B------:R-:W-:-:S03]  /*16790*/  FMUL R28, R31, 0.25 ;  /* 0x3e8000001f1c7820 */ /* 0x000fc60000400000 */
        /* <DEDUP_REMOVED lines=19> */
[----:B------:R-:W-:Y:S01]  /*168d0*/  FMUL R49, R148, 0.25 ;  /* 0x3e80000094317820 */ /* 0x000fe20000400000 */
[----:B------:R-:W-:Y:S02]  /*168e0*/  FMUL R138, R102, 0.25 ;  /* 0x3e800000668a7820 */ /* 0x000fe40000400000 */
[----:B------:R-:W-:Y:S01]  /*168f0*/  FSEL R161, R161, R172, P3 ;  /* 0x000000aca1a17208 */ /* 0x000fe20001800000 */
[----:B------:R-:W-:Y:S01]  /*16900*/  FMUL R172, R173, 0.25 ;  /* 0x3e800000adac7820 */ /* 0x000fe20000400000 */
[----:B------:R-:W-:Y:S01]  /*16910*/  FSEL R49, R49, R148, P3 ;  /* 0x0000009431317208 */ /* 0x000fe20001800000 */
[----:B------:R-:W-:Y:S01]  /*16920*/  FMUL R148, R150, 0.25 ;  /* 0x3e80000096947820 */ /* 0x000fe20000400000 */
[----:B------:R-:W-:-:S02]  /*16930*/  FSEL R138, R138, R102, P3 ;  /* 0x000000668a8a7208 */ /* 0x000fc40001800000 */
[----:B------:R-:W-:Y:S01]  /*16940*/  FSEL R172, R172, R173, P3 ;  /* 0x000000adacac7208 */ /* 0x000fe20001800000 */
[----:B------:R-:W-:Y:S01]  /*16950*/  FMUL R173, R180, 0.25 ;  /* 0x3e800000b4ad7820 */ /* 0x000fe20000400000 */
[----:B------:R-:W-:Y:S01]  /*16960*/  FMUL R102, R124, 0.25 ;  /* 0x3e8000007c667820 */ /* 0x000fe20000400000 */
[----:B------:R-:W-:Y:S01]  /*16970*/  FMUL R134, R107, 0.25 ;  /* 0x3e8000006b867820 */ /* 0x000fe20000400000 */
[----:B------:R-:W-:Y:S01]  /*16980*/  FSEL R148, R148, R150, P3 ;  /* 0x0000009694947208 */ /* 0x000fe20001800000 */
[----:B------:R-:W-:Y:S01]  /*16990*/  FMUL R150, R159, 0.25 ;  /* 0x3e8000009f967820 */ /* 0x000fe20000400000 */
[----:B------:R-:W-:Y:S01]  /*169a0*/  FSEL R173, R173, R180, P3 ;  /* 0x000000b4adad7208 */ /* 0x000fe20001800000 */
[----:B------:R-:W-:Y:S01]  /*169b0*/  FMUL R180, R181, 0.25 ;  /* 0x3e800000b5b47820 */ /* 0x000fe20000400000 */
[----:B------:R-:W-:Y:S01]  /*169c0*/  FMUL R139, R100, 0.25 ;  /* 0x3e800000648b7820 */ /* 0x000fe20000400000 */
[----:B------:R-:W-:Y:S02]  /*169d0*/  FSEL R102, R102, R124, P3 ;  /* 0x0000007c66667208 */ /* 0x000fe40001800000 */
[----:B------:R-:W-:Y:S01]  /*169e0*/  FSEL R134, R134, R107, P3 ;  /* 0x0000006b86867208 */ /* 0x000fe20001800000 */
[----:B------:R-:W-:Y:S01]  /*169f0*/  FMUL R107, R228, 0.25 ;  /* 0x3e800000e46b7820 */ /* 0x000fe20000400000 */
[----:B------:R-:W-:Y:S01]  /*16a00*/  FSEL R150, R150, R159, P3 ;  /* 0x0000009f96967208 */ /* 0x000fe20001800000 */
[----:B------:R-:W-:Y:S01]  /*16a10*/  @!P5 FMUL R102, R102, 16777216 ;  /* 0x4b8000006666d820 */ /* 0x000fe20000400000 */
[----:B------:R-:W-:Y:S01]  /*16a20*/  FSEL R180, R180, R181, P3 ;  /* 0x000000b5b4b47208 */ /* 0x000fe20001800000 */
[----:B------:R-:W-:Y:S01]  /*16a30*/  FMUL R159, R162, 0.25 ;  /* 0x3e800000a29f7820 */ /* 0x000fe20000400000 */
[----:B------:R-:W-:Y:S01]  /*16a40*/  FSEL R139, R139, R100, P3 ;  /* 0x000000648b8b7208 */ /* 0x000fe20001800000 */
[----:B------:R-:W-:Y:S01]  /*16a50*/  FMUL R181, R122, 0.25 ;  /* 0x3e8000007ab57820 */ /* 0x000fe20000400000 */
[----:B------:R-:W-:Y:S01]  /*16a60*/  FMUL R100, R120, 0.25 ;  /* 0x3e80000078647820 */ /* 0x000fe20000400000 */
[----:B------:R-:W-:Y:S01]  /*16a70*/  FSEL R107, R107, R228, P3 ;  /* 0x000000e46b6b7208 */ /* 0x000fe20001800000 */
[----:B------:R-:W-:Y:S01]  /*16a80*/  FMUL R228, R4, R102 ;  /* 0x0000006604e47220 */ /* 0x000fe20000400000 */
[----:B------:R-:W-:Y:S01]  /*16a90*/  FSEL R24, R24, R26, P3 ;  /* 0x0000001a18187208 */ /* 0x000fe20001800000 */
[----:B------:R-:W-:Y:S01]  /*16aa0*/  FMUL R26, R35, 0.25 ;  /* 0x3e800000231a7820 */ /* 0x000fe20000400000 */
[----:B------:R-:W-:Y:S01]  /*16ab0*/  F2FP.F16.F32.PACK_AB R102, R12, R13 ;  /* 0x0000000d0c66723e */ /* 0x000fe200000000ff */
[----:B------:R-:W-:Y:S01]  /*16ac0*/  FMUL R32, R104, 0.25 ;  /* 0x3e80000068207820 */ /* 0x000fe20000400000 */
[----:B------:R-:W-:Y:S01]  /*16ad0*/  FSEL R159, R159, R162, P3 ;  /* 0x000000a29f9f7208 */ /* 0x000fe20001800000 */
[----:B------:R-:W0:Y:S01]  /*16ae0*/  LDS.128 R12, [R9] ;  /* 0x00000000090c7984 */ /* 0x000e220000000c00 */
[----:B------:R-:W-:Y:S01]  /*16af0*/  FSEL R181, R181, R122, P3 ;  /* 0x0000007ab5b57208 */ /* 0x000fe20001800000 */
[----:B------:R-:W-:Y:S01]  /*16b00*/  FMUL R162, R171, 0.25 ;  /* 0x3e800000aba27820 */ /* 0x000fe20000400000 */
[----:B------:R-:W-:Y:S01]  /*16b10*/  FSEL R100, R100, R120, P3 ;  /* 0x0000007864647208 */ /* 0x000fe20001800000 */
[----:B------:R-:W-:Y:S01]  /*16b20*/  FMUL R120, R210, 0.25 ;  /* 0x3e800000d2787820 */ /* 0x000fe20000400000 */
[----:B------:R-:W-:Y:S01]  /*16b30*/  FMUL R122, R209, 0.25 ;  /* 0x3e800000d17a7820 */ /* 0x000fe20000400000 */
[----:B------:R-:W-:Y:S01]  /*16b40*/  FSEL R26, R26, R35, P3 ;  /* 0x000000231a1a7208 */ /* 0x000fe20001800000 */
[----:B------:R-:W-:Y:S01]  /*16b50*/  FMUL R35, R108, 0.25 ;  /* 0x3e8000006c237820 */ /* 0x000fe20000400000 */
[----:B------:R-:W-:-:S02]  /*16b60*/  FSEL R32, R32, R104, P3 ;  /* 0x0000006820207208 */ /* 0x000fc40001800000 */
[----:B------:R-:W-:Y:S01]  /*16b70*/  FSEL R162, R162, R171, P3 ;  /* 0x000000aba2a27208 */ /* 0x000fe20001800000 */
[----:B------:R-:W-:Y:S01]  /*16b80*/  FMUL R171, R174, 0.25 ;  /* 0x3e800000aeab7820 */ /* 0x000fe20000400000 */
[----:B------:R-:W-:Y:S02]  /*16b90*/  FSEL R120, R120, R210, P3 ;  /* 0x000000d278787208 */ /* 0x000fe40001800000 */
[----:B------:R-:W-:Y:S01]  /*16ba0*/  FSEL R122, R122, R209, P3 ;  /* 0x000000d17a7a7208 */ /* 0x000fe20001800000 */
[----:B------:R-:W-:Y:S01]  /*16bb0*/  @!P5 FMUL R32, R32, 16777216 ;  /* 0x4b8000002020d820 */ /* 0x000fe20000400000 */
[----:B------:R-:W-:Y:S01]  /*16bc0*/  FSEL R35, R35, R108, P3 ;  /* 0x0000006c23237208 */ /* 0x000fe20001800000 */
[----:B------:R-:W-:Y:S01]  /*16bd0*/  @!P5 FMUL R120, R120, 16777216 ;  /* 0x4b8000007878d820 */ /* 0x000fe20000400000 */
[----:B------:R-:W-:Y:S01]  /*16be0*/  FSEL R171, R171, R174, P3 ;  /* 0x000000aeabab7208 */ /* 0x000fe20001800000 */
[----:B------:R-:W-:Y:S01]  /*16bf0*/  @!P5 FMUL R122, R122, 16777216 ;  /* 0x4b8000007a7ad820 */ /* 0x000fe20000400000 */
[----:B------:R-:W-:Y:S01]  /*16c00*/  FMUL R174, R179, 0.25 ;  /* 0x3e800000b3ae7820 */ /* 0x000fe20000400000 */
[----:B------:R-:W-:Y:S01]  /*16c10*/  FMUL R108, R225, 0.25 ;  /* 0x3e800000e16c7820 */ /* 0x000fe20000400000 */
[C---:B------:R-:W-:Y:S01]  /*16c20*/  FMUL R126, R4.reuse, R32 ;  /* 0x00000020047e7220 */ /* 0x040fe20000400000 */
[----:B------:R-:W-:Y:S01]  /*16c30*/  @!P5 FMUL R35, R35, 16777216 ;  /* 0x4b8000002323d820 */ /* 0x000fe20000400000 */
[C---:B------:R-:W-:Y:S01]  /*16c40*/  FMUL R32, R4.reuse, R120 ;  /* 0x0000007804207220 */ /* 0x040fe20000400000 */
[----:B------:R-:W-:Y:S01]  /*16c50*/  FMUL R122, R4, R122 ;  /* 0x0000007a047a7220 */ /* 0x000fe20000400000 */
[----:B------:R-:W-:Y:S01]  /*16c60*/  FSEL R174, R174, R179, P3 ;  /* 0x000000b3aeae7208 */ /* 0x000fe20001800000 */
[----:B------:R-:W-:Y:S01]  /*16c70*/  FMUL R179, R182, 0.25 ;  /* 0x3e800000b6b37820 */ /* 0x000fe20000400000 */
[----:B------:R-:W-:Y:S01]  /*16c80*/  FSEL R108, R108, R225, P3 ;  /* 0x000000e16c6c7208 */ /* 0x000fe20001800000 */
[----:B------:R-:W-:Y:S01]  /*16c90*/  FMUL R225, R4, R35 ;  /* 0x0000002304e17220 */ /* 0x000fe20000400000 */
[----:B------:R-:W-:-:S02]  /*16ca0*/  F2FP.F16.F32.PACK_AB R32, R32, R122 ;  /* 0x0000007a2020723e */ /* 0x000fc400000000ff */
[----:B------:R-:W-:Y:S01]  /*16cb0*/  F2FP.F16.F32.PACK_AB R35, R186, R147 ;  /* 0x00000093ba23723e */ /* 0x000fe200000000ff */
[----:B------:R-:W-:Y:S01]  /*16cc0*/  BAR.SYNC.DEFER_BLOCKING 0x0 ;  /* 0x0000000000007b1d */ /* 0x000fe20000010000 */
[----:B------:R-:W-:Y:S01]  /*16cd0*/  FSEL R179, R179, R182, P3 ;  /* 0x000000b6b3b37208 */ /* 0x000fe20001800000 */
[----:B------:R-:W-:Y:S01]  /*16ce0*/  FMUL R182, R144, 0.25 ;  /* 0x3e80000090b67820 */ /* 0x000fe20000400000 */
[----:B------:R-:W-:-:S04]  /*16cf0*/  FMUL R142, R141, 0.25 ;  /* 0x3e8000008d8e7820 */ /* 0x000fc80000400000 */
[----:B------:R-:W-:Y:S01]  /*16d00*/  FSEL R182, R182, R144, P3 ;  /* 0x00000090b6b67208 */ /* 0x000fe20001800000 */
[----:B------:R-:W-:Y:S01]  /*16d10*/  FMUL R144, R140, 0.25 ;  /* 0x3e8000008c907820 */ /* 0x000fe20000400000 */
[----:B------:R-:W-:Y:S01]  /*16d20*/  FSEL R142, R142, R141, P3 ;  /* 0x0000008d8e8e7208 */ /* 0x000fe20001800000 */
[----:B------:R-:W-:Y:S01]  /*16d30*/  FMUL R141, R110, 0.25 ;  /* 0x3e8000006e8d7820 */ /* 0x000fe20000400000 */
[----:B------:R-:W-:Y:S01]  /*16d40*/  @!P5 FMUL R24, R24, 16777216 ;  /* 0x4b8000001818d820 */ /* 0x000fe20000400000 */
[----:B------:R-:W-:Y:S01]  /*16d50*/  @!P5 FMUL R25, R25, 16777216 ;  /* 0x4b8000001919d820 */ /* 0x000fe20000400000 */
[----:B------:R-:W-:Y:S01]  /*16d60*/  FSEL R144, R144, R140, P3 ;  /* 0x0000008c90907208 */ /* 0x000fe20001800000 */
[----:B------:R-:W-:Y:S01]  /*16d70*/  @!P5 FMUL R26, R26, 16777216 ;  /* 0x4b8000001a1ad820 */ /* 0x000fe20000400000 */
[----:B------:R-:W-:Y:S01]  /*16d80*/  @!P5 FMUL R27, R27, 16777216 ;  /* 0x4b8000001b1bd820 */ /* 0x000fe20000400000 */
[----:B------:R-:W-:Y:S01]  /*16d90*/  FMUL R135, R103, 0.25 ;  /* 0x3e80000067877820 */ /* 0x000fe20000400000 */
[----:B------:R-:W-:Y:S01]  /*16da0*/  @!P5 FMUL R100, R100, 16777216 ;  /* 0x4b8000006464d820 */ /* 0x000fe20000400000 */
[----:B------:R-:W-:Y:S01]  /*16db0*/  FMUL R104, R243, 0.25 ;  /* 0x3e800000f3687820 */ /* 0x000fe20000400000 */
[----:B------:R-:W-:Y:S01]  /*16dc0*/  @!P5 FMUL R3, R3, 16777216 ;  /* 0x4b8000000303d820 */ /* 0x000fe20000400000 */
[----:B------:R-:W-:Y:S01]  /*16dd0*/  @!P5 FMUL R10, R10, 16777216 ;  /* 0x4b8000000a0ad820 */ /* 0x000fe20000400000 */
[----:B------:R-:W-:Y:S01]  /*16de0*/  @!P5 FMUL R11, R11, 16777216 ;  /* 0x4b8000000b0bd820 */ /* 0x000fe20000400000 */
[----:B------:R-:W-:Y:S01]  /*16df0*/  @!P5 FMUL R28, R28, 16777216 ;  /* 0x4b8000001c1cd820 */ /* 0x000fe20000400000 */
[----:B------:R-:W-:Y:S01]  /*16e00*/  @!P5 FMUL R30, R30, 16777216 ;  /* 0x4b8000001e1ed820 */ /* 0x000fe20000400000 */
[----:B------:R-:W-:Y:S01]  /*16e10*/  STSM.16.M88.4 [R2], R32 ;  /* 0x0000002002007844 */ /* 0x000fe20000000200 */
[----:B------:R-:W-:Y:S01]  /*16e20*/  BAR.SYNC.DEFER_BLOCKING 0x0 ;  /* 0x0000000000007b1d */ /* 0x000fe20000010000 */
[----:B------:R-:W-:Y:S01]  /*16e30*/  FMUL R140, R111, 0.25 ;  /* 0x3e8000006f8c7820 */ /* 0x000fe20000400000 */
[----:B------:R-:W-:Y:S01]  /*16e40*/  FSEL R141, R141, R110, P3 ;  /* 0x0000006e8d8d7208 */ /* 0x000fe20001800000 */
[----:B------:R-:W-:-:S03]  /*16e50*/  FMUL R110, R212, 0.25 ;  /* 0x3e800000d46e7820 */ /* 0x000fc60000400000 */
[----:B------:R-:W-:Y:S01]  /*16e60*/  FSEL R140, R140, R111, P3 ;  /* 0x0000006f8c8c7208 */ /* 0x000fe20001800000 */
[----:B------:R-:W-:Y:S01]  /*16e70*/  FMUL R111, R211, 0.25 ;  /* 0x3e800000d36f7820 */ /* 0x000fe20000400000 */
[----:B------:R-:W-:Y:S01]  /*16e80*/  FSEL R110, R110, R212, P3 ;  /* 0x000000d46e6e7208 */ /* 0x000fe20001800000 */
[C---:B------:R-:W-:Y:S01]  /*16e90*/  FMUL R209, R4.reuse, R24 ;  /* 0x0000001804d17220 */ /* 0x040fe20000400000 */
[C---:B------:R-:W-:Y:S01]  /*16ea0*/  FMUL R210, R4.reuse, R25 ;  /* 0x0000001904d27220 */ /* 0x040fe20000400000 */
[C---:B------:R-:W-:Y:S01]  /*16eb0*/  FMUL R212, R4.reuse, R27 ;  /* 0x0000001b04d47220 */ /* 0x040fe20000400000 */
[----:B------:R-:W-:Y:S01]  /*16ec0*/  FSEL R111, R111, R211, P3 ;  /* 0x000000d36f6f7208 */ /* 0x000fe20001800000 */
[----:B------:R-:W-:Y:S01]  /*16ed0*/  FMUL R211, R4, R26 ;  /* 0x0000001a04d37220 */ /* 0x000fe20000400000 */
[----:B------:R-:W-:Y:S01]  /*16ee0*/  FSEL R135, R135, R103, P3 ;  /* 0x0000006787877208 */ /* 0x000fe20001800000 */
        /* <DEDUP_REMOVED lines=9> */
[----:B------:R-:W2:Y:S01]  /*16f80*/  LDS.128 R24, [R9] ;  /* 0x0000000009187984 */ /* 0x000ea20000000c00 */
[----:B------:R-:W-:Y:S01]  /*16f90*/  FSEL R103, R103, R244, P3 ;  /* 0x000000f467677208 */ /* 0x000fe20001800000 */
[----:B------:R-:W-:Y:S01]  /*16fa0*/  @!P5 FMUL R110, R110, 16777216 ;  /* 0x4b8000006e6ed820 */ /* 0x000fe20000400000 */
[----:B------:R-:W-:Y:S01]  /*16fb0*/  @!P5 FMUL R111, R111, 16777216 ;  /* 0x4b8000006f6fd820 */ /* 0x000fe20000400000 */
[C---:B------:R-:W-:Y:S01]  /*16fc0*/  FMUL R124, R4.reuse, R100 ;  /* 0x00000064047c7220 */ /* 0x040fe20000400000 */
[----:B------:R-:W-:Y:S01]  /*16fd0*/  @!P5 FMUL R49, R49, 16777216 ;  /* 0x4b8000003131d820 */ /* 0x000fe20000400000 */
[----:B------:R-:W-:Y:S01]  /*16fe0*/  @!P5 FMUL R103, R103, 16777216 ;  /* 0x4b8000006767d820 */ /* 0x000fe20000400000 */
[C---:B------:R-:W-:Y:S01]  /*16ff0*/  FMUL R100, R4.reuse, R110 ;  /* 0x0000006e04647220 */ /* 0x040fe20000400000 */
[----:B------:R-:W-:Y:S01]  /*17000*/  FMUL R111, R4, R111 ;  /* 0x0000006f046f7220 */ /* 0x000fe20000400000 */
[----:B------:R-:W-:Y:S01]  /*17010*/  FSEL R104, R104, R243, P3 ;  /* 0x000000f368687208 */ /* 0x000fe20001800000 */
[----:B------:R-:W-:Y:S01]  /*17020*/  FMUL R243, R4, R103 ;  /* 0x0000006704f37220 */ /* 0x000fe20000400000 */
[----:B------:R-:W-:Y:S01]  /*17030*/  F2FP.F16.F32.PACK_AB R103, R190, R188 ;  /* 0x000000bcbe67723e */ /* 0x000fe200000000ff */
[----:B------:R-:W-:Y:S01]  /*17040*/  @!P5 FMUL R98, R98, 16777216 ;  /* 0x4b8000006262d820 */ /* 0x000fe20000400000 */
[----:B------:R-:W-:Y:S01]  /*17050*/  F2FP.F16.F32.PACK_AB R100, R100, R111 ;  /* 0x0000006f6464723e */ /* 0x000fe200000000ff */
[----:B------:R-:W-:Y:S01]  /*17060*/  BAR.SYNC.DEFER_BLOCKING 0x0 ;  /* 0x0000000000007b1d */ /* 0x000fe20000010000 */
        /* <DEDUP_REMOVED lines=22> */
[----:B------:R-:W-:Y:S01]  /*171d0*/  F2FP.F16.F32.PACK_AB R105, R105, R106 ;  /* 0x0000006a6969723e */ /* 0x000fe200000000ff */
[----:B------:R-:W-:Y:S01]  /*171e0*/  STSM.16.M88.4 [R2], R100 ;  /* 0x0000006402007844 */ /* 0x000fe20000000200 */
        /* <DEDUP_REMOVED lines=11> */
[----:B------:R-:W-:Y:S01]  /*172a0*/  F2FP.F16.F32.PACK_AB R109, R109, R131 ;  /* 0x000000836d6d723e */ /* 0x000fe200000000ff */
[----:B------:R-:W3:Y:S04]  /*172b0*/  LDL.LU R186, [R1+0x200] ;  /* 0x0002000001ba7983 */ /* 0x000ee80000300800 */
[----:B------:R-:W4:Y:S01]  /*172c0*/  LDS.128 R32, [R9] ;  /* 0x0000000009207984 */ /* 0x000f220000000c00 */
        /* <DEDUP_REMOVED lines=43> */
[----:B------:R-:W-:-:S02]  /*17580*/  F2FP.F16.F32.PACK_AB R106, R116, R117 ;  /* 0x00000075746a723e */ /* 0x000fc400000000ff */
[----:B------:R-:W-:Y:S02]  /*17590*/  F2FP.F16.F32.PACK_AB R107, R197, R196 ;  /* 0x000000c4c56b723e */ /* 0x000fe400000000ff */
[----:B------:R-:W-:Y:S01]  /*175a0*/  F2FP.F16.F32.PACK_AB R104, R104, R4 ;  /* 0x000000046868723e */ /* 0x000fe200000000ff */
[----:B------:R-:W-:Y:S01]  /*175b0*/  BAR.SYNC.DEFER_BLOCKING 0x0 ;  /* 0x0000000000007b1d */ /* 0x000fe20000010000 */
[----:B------:R-:W-:Y:S02]  /*175c0*/  F2FP.F16.F32.PACK_AB R108, R243, R244 ;  /* 0x000000f4f36c723e */ /* 0x000fe400000000ff */
[----:B------:R-:W-:Y:S02]  /*175d0*/  F2FP.F16.F32.PACK_AB R110, R112, R113 ;  /* 0x00000071706e723e */ /* 0x000fe400000000ff */
[----:B------:R-:W-:-:S03]  /*175e0*/  F2FP.F16.F32.PACK_AB R111, R199, R198 ;  /* 0x000000c6c76f723e */ /* 0x000fc600000000ff */
[----:B------:R-:W5:Y:S01]  /*175f0*/  S2UR UR10, SR_CTAID.Y ;  /* 0x00000000000a79c3 */ /* 0x000f620000002600 */
[----:B------:R-:W-:Y:S02]  /*17600*/  F2FP.F16.F32.PACK_AB R125, R125, R127 ;  /* 0x0000007f7d7d723e */ /* 0x000fe400000000ff */
[----:B------:R-:W-:Y:S02]  /*17610*/  F2FP.F16.F32.PACK_AB R120, R126, R225 ;  /* 0x000000e17e78723e */ /* 0x000fe400000000ff */
[----:B------:R-:W-:Y:S02]  /*17620*/  F2FP.F16.F32.PACK_AB R124, R124, R228 ;  /* 0x000000e47c7c723e */ /* 0x000fe400000000ff */
[----:B------:R-:W-:Y:S01]  /*17630*/  F2FP.F16.F32.PACK_AB R121, R121, R123 ;  /* 0x0000007b7979723e */ /* 0x000fe200000000ff */
[----:B------:R-:W1:Y:S01]  /*17640*/  LDC R4, c[0x0][0x278] ;  /* 0x00009e00ff047b82 */ /* 0x000e620000000800 */
[----:B------:R-:W-:Y:S07]  /*17650*/  STSM.16.M88.4 [R2], R104 ;  /* 0x0000006802007844 */ /* 0x000fee0000000200 */
[----:B------:R-:W-:Y:S06]  /*17660*/  BAR.SYNC.DEFER_BLOCKING 0x0 ;  /* 0x0000000000007b1d */ /* 0x000fec0000010000 */
[----:B------:R-:W4:Y:S02]  /*17670*/  LDS.128 R100, [R9] ;  /* 0x0000000009647984 */ /* 0x000f240000000c00 */
[----:B------:R-:W-:Y:S06]  /*17680*/  BAR.SYNC.DEFER_BLOCKING 0x0 ;  /* 0x0000000000007b1d */ /* 0x000fec0000010000 */
[----:B------:R-:W-:Y:S02]  /*17690*/  STSM.16.M88.4 [R2], R108 ;  /* 0x0000006c02007844 */ /* 0x000fe40000000200 */
[----:B------:R-:W-:Y:S01]  /*176a0*/  BAR.SYNC.DEFER_BLOCKING 0x0 ;  /* 0x0000000000007b1d */ /* 0x000fe20000010000 */
[----:B------:R-:W-:-:S02]  /*176b0*/  F2FP.F16.F32.PACK_AB R126, R53, R52 ;  /* 0x00000034357e723e */ /* 0x000fc400000000ff */
[----:B------:R-:W-:-:S03]  /*176c0*/  F2FP.F16.F32.PACK_AB R127, R201, R200 ;  /* 0x000000c8c97f723e */ /* 0x000fc600000000ff */
[----:B------:R-:W4:Y:S02]  /*176d0*/  LDS.128 R104, [R9] ;  /* 0x0000000009687984 */ /* 0x000f240000000c00 */
[----:B------:R-:W-:Y:S06]  /*176e0*/  BAR.SYNC.DEFER_BLOCKING 0x0 ;  /* 0x0000000000007b1d */ /* 0x000fec0000010000 */
[----:B------:R0:W-:Y:S02]  /*176f0*/  STSM.16.M88.4 [R2], R124 ;  /* 0x0000007c02007844 */ /* 0x0001e40000000200 */
[----:B------:R-:W-:Y:S01]  /*17700*/  BAR.SYNC.DEFER_BLOCKING 0x0 ;  /* 0x0000000000007b1d */ /* 0x000fe20000010000 */
[----:B------:R-:W-:-:S02]  /*17710*/  F2FP.F16.F32.PACK_AB R122, R57, R56 ;  /* 0x00000038397a723e */ /* 0x000fc400000000ff */
[----:B------:R-:W-:-:S03]  /*17720*/  F2FP.F16.F32.PACK_AB R123, R203, R202 ;  /* 0x000000cacb7b723e */ /* 0x000fc600000000ff */
[----:B------:R-:W4:Y:S02]  /*17730*/  LDS.128 R108, [R9] ;  /* 0x00000000096c7984 */ /* 0x000f240000000c00 */
[----:B------:R-:W-:Y:S06]  /*17740*/  BAR.SYNC.DEFER_BLOCKING 0x0 ;  /* 0x0000000000007b1d */ /* 0x000fec0000010000 */
[----:B------:R-:W-:Y:S02]  /*17750*/  STSM.16.M88.4 [R2], R120 ;  /* 0x0000007802007844 */ /* 0x000fe40000000200 */
[----:B------:R-:W-:Y:S01]  /*17760*/  BAR.SYNC.DEFER_BLOCKING 0x0 ;  /* 0x0000000000007b1d */ /* 0x000fe20000010000 */
[----:B------:R-:W-:-:S02]  /*17770*/  F2FP.F16.F32.PACK_AB R117, R114, R115 ;  /* 0x000000737275723e */ /* 0x000fc400000000ff */
[----:B------:R-:W-:-:S03]  /*17780*/  F2FP.F16.F32.PACK_AB R112, R211, R212 ;  /* 0x000000d4d370723e */ /* 0x000fc600000000ff */
[----:B------:R-:W4:Y:S01]  /*17790*/  LDS.128 R120, [R9] ;  /* 0x0000000009787984 */ /* 0x000f220000000c00 */
[----:B------:R-:W-:Y:S02]  /*177a0*/  F2FP.F16.F32.PACK_AB R113, R118, R119 ;  /* 0x000000777671723e */ /* 0x000fe400000000ff */
[----:B------:R-:W-:Y:S02]  /*177b0*/  F2FP.F16.F32.PACK_AB R114, R61, R60 ;  /* 0x0000003c3d72723e */ /* 0x000fe400000000ff */
[----:B------:R-:W-:Y:S01]  /*177c0*/  F2FP.F16.F32.PACK_AB R115, R205, R204 ;  /* 0x000000cccd73723e */ /* 0x000fe200000000ff */
[----:B------:R-:W-:Y:S06]  /*177d0*/  BAR.SYNC.DEFER_BLOCKING 0x0 ;  /* 0x0000000000007b1d */ /* 0x000fec0000010000 */
[----:B------:R-:W-:Y:S02]  /*177e0*/  STSM.16.M88.4 [R2], R112 ;  /* 0x0000007002007844 */ /* 0x000fe40000000200 */
[----:B------:R-:W-:Y:S01]  /*177f0*/  BAR.SYNC.DEFER_BLOCKING 0x0 ;  /* 0x0000000000007b1d */ /* 0x000fe20000010000 */
[----:B------:R-:W-:-:S02]  /*17800*/  F2FP.F16.F32.PACK_AB R116, R209, R210 ;  /* 0x000000d2d174723e */ /* 0x000fc400000000ff */
[----:B------:R-:W-:-:S03]  /*17810*/  F2FP.F16.F32.PACK_AB R118, R65, R64 ;  /* 0x000000404176723e */ /* 0x000fc600000000ff */
[----:B------:R-:W4:Y:S01]  /*17820*/  LDS.128 R112, [R9] ;  /* 0x0000000009707984 */ /* 0x000f220000000c00 */
[----:B------:R-:W-:Y:S02]  /*17830*/  F2FP.F16.F32.PACK_AB R119, R214, R206 ;  /* 0x000000ced677723e */ /* 0x000fe400000000ff */
[----:B------:R-:W-:Y:S01]  /*17840*/  F2FP.F16.F32.PACK_AB R129, R129, R132 ;  /* 0x000000848181723e */ /* 0x000fe200000000ff */
[----:B------:R-:W-:Y:S01]  /*17850*/  BAR.SYNC.DEFER_BLOCKING 0x0 ;  /* 0x0000000000007b1d */ /* 0x000fe20000010000 */
[----:B0-----:R-:W-:Y:S02]  /*17860*/  F2FP.F16.F32.PACK_AB R124, R145, R208 ;  /* 0x000000d0917c723e */ /* 0x001fe400000000ff */
[----:B------:R-:W-:Y:S02]  /*17870*/  F2FP.F16.F32.PACK_AB R125, R128, R136 ;  /* 0x00000088807d723e */ /* 0x000fe400000000ff */
[----:B------:R-:W-:Y:S02]  /*17880*/  F2FP.F16.F32.PACK_AB R126, R69, R68 ;  /* 0x00000044457e723e */ /* 0x000fe400000000ff */
[----:B------:R-:W-:-:S02]  /*17890*/  F2FP.F16.F32.PACK_AB R131, R219, R218 ;  /* 0x000000dadb83723e */ /* 0x000fc400000000ff */
[----:B------:R-:W-:Y:S02]  /*178a0*/  F2FP.F16.F32.PACK_AB R133, R133, R0 ;  /* 0x000000008585723e */ /* 0x000fe400000000ff */
[----:B------:R-:W-:Y:S02]  /*178b0*/  F2FP.F16.F32.PACK_AB R137, R137, R99 ;  /* 0x000000638989723e */ /* 0x000fe400000000ff */
[----:B------:R-:W-:Y:S02]  /*178c0*/  F2FP.F16.F32.PACK_AB R146, R89, R88 ;  /* 0x000000585992723e */ /* 0x000fe400000000ff */
[----:B------:R-:W-:Y:S02]  /*178d0*/  F2FP.F16.F32.PACK_AB R140, R140, R141 ;  /* 0x0000008d8c8c723e */ /* 0x000fe400000000ff */
[----:B------:R-:W-:Y:S02]  /*178e0*/  F2FP.F16.F32.PACK_AB R144, R144, R142 ;  /* 0x0000008e9090723e */ /* 0x000fe400000000ff */
[----:B------:R-:W-:-:S02]  /*178f0*/  F2FP.F16.F32.PACK_AB R147, R230, R229 ;  /* 0x000000e5e693723e */ /* 0x000fc400000000ff */
[----:B------:R-:W-:Y:S02]  /*17900*/  F2FP.F16.F32.PACK_AB R48, R48, R49 ;  /* 0x000000313030723e */ /* 0x000fe400000000ff */
[----:B------:R-:W-:Y:S01]  /*17910*/  F2FP.F16.F32.PACK_AB R178, R183, R178 ;  /* 0x000000b2b7b2723e */ /* 0x000fe200000000ff */
[----:B------:R-:W-:Y:S01]  /*17920*/  STSM.16.M88.4 [R2], R116 ;  /* 0x0000007402007844 */ /* 0x000fe20000000200 */
[----:B------:R-:W-:Y:S01]  /*17930*/  F2FP.F16.F32.PACK_AB R127, R217, R216 ;  /* 0x000000d8d97f723e */ /* 0x000fe200000000ff */
[----:B------:R-:W0:Y:S01]  /*17940*/  S2R R244, SR_TID.X ;  /* 0x0000000000f47919 */ /* 0x000e220000002100 */
[----:B------:R-:W-:Y:S01]  /*17950*/  F2FP.F16.F32.PACK_AB R128, R130, R143 ;  /* 0x0000008f8280723e */ /* 0x000fe200000000ff */
[----:B------:R-:W0:Y:S01]  /*17960*/  S2R R243, SR_CTAID.X ;  /* 0x0000000000f37919 */ /* 0x000e220000002500 */
[----:B------:R-:W-:Y:S01]  /*17970*/  F2FP.F16.F32.PACK_AB R136, R134, R135 ;  /* 0x000000878688723e */ /* 0x000fe200000000ff */
[----:B-----5:R-:W-:Y:S01]  /*17980*/  UIMAD UR8, UR10, UR8, URZ ;  /* 0x000000080a0872a4 */ /* 0x020fe2000f8e023f */
[----:B------:R-:W-:Y:S01]  /*17990*/  F2FP.F16.F32.PACK_AB R132, R138, R139 ;  /* 0x0000008b8a84723e */ /* 0x000fe200000000ff */
[----:B------:R-:W-:Y:S01]  /*179a0*/  BAR.SYNC.DEFER_BLOCKING 0x0 ;  /* 0x0000000000007b1d */ /* 0x000fe20000010000 */
[----:B------:R-:W-:-:S02]  /*179b0*/  F2FP.F16.F32.PACK_AB R145, R90, R91 ;  /* 0x0000005b5a91723e */ /* 0x000fc400000000ff */
[----:B------:R-:W-:Y:S02]  /*179c0*/  F2FP.F16.F32.PACK_AB R141, R94, R95 ;  /* 0x0000005f5e8d723e */ /* 0x000fe400000000ff */
[----:B------:R-:W-:-:S03]  /*179d0*/  F2FP.F16.F32.PACK_AB R142, R85, R84 ;  /* 0x00000054558e723e */ /* 0x000fc600000000ff */
[----:B------:R-:W5:Y:S01]  /*179e0*/  LDC R183, c[0x0][0x278] ;  /* 0x00009e00ffb77b82 */ /* 0x000f620000000800 */
[----:B------:R-:W-:Y:S02]  /*179f0*/  F2FP.F16.F32.PACK_AB R69, R66, R67 ;  /* 0x000000434245723e */ /* 0x000fe400000000ff */
[----:B------:R-:W-:Y:S02]  /*17a00*/  F2FP.F16.F32.PACK_AB R64, R161, R162 ;  /* 0x000000a2a140723e */ /* 0x000fe400000000ff */
[----:B------:R-:W-:Y:S02]  /*17a10*/  F2FP.F16.F32.PACK_AB R65, R70, R71 ;  /* 0x000000474641723e */ /* 0x000fe400000000ff */
[----:B------:R-:W-:Y:S01]  /*17a20*/  F2FP.F16.F32.PACK_AB R68, R159, R160 ;  /* 0x000000a09f44723e */ /* 0x000fe200000000ff */
[----:B------:R-:W2:Y:S01]  /*17a30*/  LDC R161, c[0x0][0x278] ;  /* 0x00009e00ffa17b82 */ /* 0x000ea20000000800 */
[----:B------:R-:W-:Y:S02]  /*17a40*/  F2FP.F16.F32.PACK_AB R61, R58, R59 ;  /* 0x0000003b3a3d723e */ /* 0x000fe400000000ff */
[----:B------:R-:W-:-:S02]  /*17a50*/  F2FP.F16.F32.PACK_AB R56, R149, R150 ;  /* 0x000000969538723e */ /* 0x000fc400000000ff */
[----:B------:R-:W-:Y:S02]  /*17a60*/  F2FP.F16.F32.PACK_AB R57, R62, R63 ;  /* 0x0000003f3e39723e */ /* 0x000fe400000000ff */
[----:B------:R-:W-:Y:S01]  /*17a70*/  F2FP.F16.F32.PACK_AB R60, R98, R148 ;  /* 0x00000094623c723e */ /* 0x000fe200000000ff */
[----:B------:R-:W4:Y:S01]  /*17a80*/  LDC R159, c[0x0][0x278] ;  /* 0x00009e00ff9f7b82 */ /* 0x000f220000000800 */
[----:B------:R-:W4:Y:S07]  /*17a90*/  LDS.128 R116, [R9] ;  /* 0x0000000009747984 */ /* 0x000f2e0000000c00 */
[----:B------:R-:W-:Y:S01]  /*17aa0*/  BAR.SYNC.DEFER_BLOCKING 0x0 ;  /* 0x0000000000007b1d */ /* 0x000fe20000010000 */
[----:B------:R-:W-:-:S02]  /*17ab0*/  F2FP.F16.F32.PACK_AB R130, R73, R72 ;  /* 0x000000484982723e */ /* 0x000fc400000000ff */
[----:B------:R-:W-:Y:S02]  /*17ac0*/  F2FP.F16.F32.PACK_AB R134, R77, R76 ;  /* 0x0000004c4d86723e */ /* 0x000fe400000000ff */
[----:B------:R-:W-:-:S03]  /*17ad0*/  F2FP.F16.F32.PACK_AB R135, R222, R221 ;  /* 0x000000ddde87723e */ /* 0x000fc600000000ff */
[----:B------:R-:W4:Y:S01]  /*17ae0*/  LDC.64 R98, c[0x0][0x228] ;  /* 0x00008a00ff627b82 */ /* 0x000f220000000a00 */
[----:B------:R-:W-:Y:S02]  /*17af0*/  F2FP.F16.F32.PACK_AB R53, R50, R51 ;  /* 0x000000333235723e */ /* 0x000fe400000000ff */
[----:B------:R-:W-:Y:S02]  /*17b00*/  F2FP.F16.F32.PACK_AB R49, R54, R55 ;  /* 0x000000373631723e */ /* 0x000fe400000000ff */
[----:B------:R-:W-:-:S03]  /*17b10*/  F2FP.F16.F32.PACK_AB R52, R44, R45 ;  /* 0x0000002d2c34723e */ /* 0x000fc600000000ff */
[----:B------:R-:W4:Y:S08]  /*17b20*/  LDC R209, c[0x0][0x278] ;  /* 0x00009e00ffd17b82 */ /* 0x000f300000000800 */
[----:B------:R-:W4:Y:S01]  /*17b30*/  LDC R217, c[0x0][0x278] ;  /* 0x00009e00ffd97b82 */ /* 0x000f220000000800 */
[----:B------:R-:W-:Y:S07]  /*17b40*/  STSM.16.M88.4 [R2], R124 ;  /* 0x0000007c02007844 */ /* 0x000fee0000000200 */
[----:B------:R-:W-:Y:S01]  /*17b50*/  BAR.SYNC.DEFER_BLOCKING 0x0 ;  /* 0x0000000000007b1d */ /* 0x000fe20000010000 */
[----:B------:R-:W-:-:S02]  /*17b60*/  F2FP.F16.F32.PACK_AB R138, R81, R80 ;  /* 0x00000050518a723e */ /* 0x000fc400000000ff */
[----:B------:R-:W-:Y:S02]  /*17b70*/  F2FP.F16.F32.PACK_AB R139, R224, R223 ;  /* 0x000000dfe08b723e */ /* 0x000fe400000000ff */
[----:B------:R-:W-:-:S03]  /*17b80*/  F2FP.F16.F32.PACK_AB R143, R227, R226 ;  /* 0x000000e2e38f723e */ /* 0x000fc600000000ff */
[----:B------:R-:W4:Y:S01]  /*17b90*/  LDC R219, c[0x0][0x278] ;  /* 0x00009e00ffdb7b82 */ /* 0x000f220000000800 */
[----:B------:R-:W-:Y:S02]  /*17ba0*/  F2FP.F16.F32.PACK_AB R85, R82, R83 ;  /* 0x000000535255723e */ /* 0x000fe400000000ff */
[----:B------:R-:W-:Y:S02]  /*17bb0*/  F2FP.F16.F32.PACK_AB R84, R179, R180 ;  /* 0x000000b4b354723e */ /* 0x000fe400000000ff */
[----:B------:R-:W-:Y:S02]  /*17bc0*/  F2FP.F16.F32.PACK_AB R77, R74, R75 ;  /* 0x0000004b4a4d723e */ /* 0x000fe400000000ff */
[----:B------:R-:W-:Y:S02]  /*17bd0*/  F2FP.F16.F32.PACK_AB R72, R173, R174 ;  /* 0x000000aead48723e */ /* 0x000fe400000000ff */
[----:B------:R-:W-:Y:S02]  /*17be0*/  F2FP.F16.F32.PACK_AB R66, R163, R158 ;  /* 0x0000009ea342723e */ /* 0x000fe400000000ff */
[----:B------:R-:W-:Y:S01]  /*17bf0*/  F2FP.F16.F32.PACK_AB R67, R240, R239 ;  /* 0x000000eff043723e */ /* 0x000fe200000000ff */
[----:B------:R-:W4:Y:S01]  /*17c00*/  LDC R163, c[0x0][0x278] ;  /* 0x00009e00ffa37b82 */ /* 0x000f220000000800 */
[----:B------:R-:W3:Y:S01]  /*17c10*/  LDS.128 R124, [R9] ;  /* 0x00000000097c7984 */ /* 0x000ee20000000c00 */
[----:B------:R-:W-:-:S02]  /*17c20*/  F2FP.F16.F32.PACK_AB R82, R93, R92 ;  /* 0x0000005c5d52723e */ /* 0x000fc400000000ff */
[----:B------:R-:W-:-:S04]  /*17c30*/  F2FP.F16.F32.PACK_AB R70, R165, R164 ;  /* 0x000000a4a546723e */ /* 0x000fc800000000ff */
[----:B------:R-:W-:Y:S01]  /*17c40*/  BAR.SYNC.DEFER_BLOCKING 0x0 ;  /* 0x0000000000007b1d */ /* 0x000fe20000010000 */
[----:B------:R-:W-:Y:S02]  /*17c50*/  F2FP.F16.F32.PACK_AB R80, R181, R182 ;  /* 0x000000b6b550723e */ /* 0x000fe400000000ff */
[----:B------:R-:W-:Y:S02]  /*17c60*/  F2FP.F16.F32.PACK_AB R81, R86, R87 ;  /* 0x000000575651723e */ /* 0x000fe400000000ff */
[----:B------:R-:W-:-:S03]  /*17c70*/  F2FP.F16.F32.PACK_AB R83, R232, R231 ;  /* 0x000000e7e853723e */ /* 0x000fc600000000ff */
[----:B------:R-:W3:Y:S01]  /*17c80*/  LDC R165, c[0x0][0x278] ;  /* 0x00009e00ffa57b82 */ /* 0x000ee20000000800 */
[----:B------:R-:W-:Y:S02]  /*17c90*/  F2FP.F16.F32.PACK_AB R73, R78, R79 ;  /* 0x0000004f4e49723e */ /* 0x000fe400000000ff */
[----:B------:R-:W-:Y:S02]  /*17ca0*/  F2FP.F16.F32.PACK_AB R74, R155, R154 ;  /* 0x0000009a9b4a723e */ /* 0x000fe400000000ff */
[----:B------:R-:W-:Y:S02]  /*17cb0*/  F2FP.F16.F32.PACK_AB R75, R236, R235 ;  /* 0x000000ebec4b723e */ /* 0x000fe400000000ff */
[----:B------:R-:W-:Y:S01]  /*17cc0*/  F2FP.F16.F32.PACK_AB R76, R171, R172 ;  /* 0x000000acab4c723e */ /* 0x000fe200000000ff */
[----:B------:R-:W3:Y:S01]  /*17cd0*/  LDC R155, c[0x0][0x278] ;  /* 0x00009e00ff9b7b82 */ /* 0x000ee20000000800 */
[----:B------:R-:W-:Y:S02]  /*17ce0*/  F2FP.F16.F32.PACK_AB R71, R242, R241 ;  /* 0x000000f1f247723e */ /* 0x000fe400000000ff */
[----:B------:R-:W-:-:S02]  /*17cf0*/  F2FP.F16.F32.PACK_AB R58, R167, R166 ;  /* 0x000000a6a73a723e */ /* 0x000fc400000000ff */
[----:B------:R-:W-:Y:S02]  /*17d00*/  F2FP.F16.F32.PACK_AB R59, R246, R245 ;  /* 0x000000f5f63b723e */ /* 0x000fe400000000ff */
[----:B------:R-:W-:Y:S02]  /*17d10*/  F2FP.F16.F32.PACK_AB R62, R169, R168 ;  /* 0x000000a8a93e723e */ /* 0x000fe400000000ff */
[----:B0-----:R-:W-:Y:S01]  /*17d20*/  PRMT R243, R244, 0x6540, R243 ;  /* 0x00006540f4f37816 */ /* 0x001fe200000000f3 */
[----:B------:R-:W-:Y:S01]  /*17d30*/  STSM.16.M88.4 [R2], R128 ;  /* 0x0000008002007844 */ /* 0x000fe20000000200 */
[----:B------:R-:W-:Y:S01]  /*17d40*/  F2FP.F16.F32.PACK_AB R86, R97, R96 ;  /* 0x000000606156723e */ /* 0x000fe200000000ff */
[----:B--2---:R-:W-:Y:S01]  /*17d50*/  IMAD R161, R161, 0x1c, RZ ;  /* 0x0000001ca1a17824 */ /* 0x004fe200078e02ff */
[----:B------:R-:W-:Y:S01]  /*17d60*/  F2FP.F16.F32.PACK_AB R87, R234, R233 ;  /* 0x000000e9ea57723e */ /* 0x000fe200000000ff */
[----:B------:R-:W-:Y:S01]  /*17d70*/  BAR.SYNC.DEFER_BLOCKING 0x0 ;  /* 0x0000000000007b1d */ /* 0x000fe20000010000 */
[----:B------:R-:W-:-:S02]  /*17d80*/  F2FP.F16.F32.PACK_AB R78, R157, R156 ;  /* 0x0000009c9d4e723e */ /* 0x000fc400000000ff */
[----:B------:R-:W-:Y:S02]  /*17d90*/  F2FP.F16.F32.PACK_AB R79, R238, R237 ;  /* 0x000000edee4f723e */ /* 0x000fe400000000ff */
[----:B------:R-:W-:Y:S01]  /*17da0*/  F2FP.F16.F32.PACK_AB R63, R248, R247 ;  /* 0x000000f7f83f723e */ /* 0x000fe200000000ff */
[----:B-----5:R-:W-:Y:S01]  /*17db0*/  IMAD R183, R183, 0x4d, RZ ;  /* 0x0000004db7b77824 */ /* 0x020fe200078e02ff */
[----:B------:R-:W-:Y:S01]  /*17dc0*/  F2FP.F16.F32.PACK_AB R179, R6, R5 ;  /* 0x0000000506b3723e */ /* 0x000fe200000000ff */
[----:B------:R-:W0:Y:S01]  /*17dd0*/  LDC R221, c[0x0][0x278] ;  /* 0x00009e00ffdd7b82 */ /* 0x000e220000000800 */
[----:B------:R-:W2:Y:S01]  /*17de0*/  LDL.LU R6, [R1+0x680] ;  /* 0x0006800001067983 */ /* 0x000ea20000300800 */
[----:B------:R-:W-:Y:S02]  /*17df0*/  F2FP.F16.F32.PACK_AB R50, R175, R170 ;  /* 0x000000aaaf32723e */ /* 0x000fe400000000ff */
[----:B------:R-:W-:Y:S01]  /*17e00*/  F2FP.F16.F32.PACK_AB R51, R250, R249 ;  /* 0x000000f9fa33723e */ /* 0x000fe200000000ff */
[----:B------:R-:W2:Y:S01]  /*17e10*/  LDL.LU R5, [R1+0x67c] ;  /* 0x00067c0001057983 */ /* 0x000ea20000300800 */
[----:B------:R-:W-:-:S02]  /*17e20*/  F2FP.F16.F32.PACK_AB R54, R177, R176 ;  /* 0x000000b0b136723e */ /* 0x000fc400000000ff */
[----:B------:R-:W-:Y:S02]  /*17e30*/  F2FP.F16.F32.PACK_AB R55, R252, R251 ;  /* 0x000000fbfc37723e */ /* 0x000fe400000000ff */
[----:B------:R-:W-:Y:S02]  /*17e40*/  F2FP.F16.F32.PACK_AB R148, R3, R10 ;  /* 0x0000000a0394723e */ /* 0x000fe400000000ff */
[----:B------:R-:W-:Y:S02]  /*17e50*/  F2FP.F16.F32.PACK_AB R149, R153, R152 ;  /* 0x000000989995723e */ /* 0x000fe400000000ff */
[----:B------:R-:W-:Y:S01]  /*17e60*/  F2FP.F16.F32.PACK_AB R150, R194, R193 ;  /* 0x000000c1c296723e */ /* 0x000fe200000000ff */
[----:B------:R-:W-:Y:S01]  /*17e70*/  IMAD R0, R243, UR9, RZ ;  /* 0x00000009f3007c24 */ /* 0x000fe2000f8e02ff */
[----:B------:R-:W5:Y:S01]  /*17e80*/  LDS.128 R128, [R9] ;  /* 0x0000000009807984 */ /* 0x000f620000000c00 */
[----:B------:R-:W-:Y:S01]  /*17e90*/  F2FP.F16.F32.PACK_AB R177, R46, R47 ;  /* 0x0000002f2eb1723e */ /* 0x000fe200000000ff */
[----:B------:R-:W0:Y:S08]  /*17ea0*/  LDC R157, c[0x0][0x278] ;  /* 0x00009e00ff9d7b82 */ /* 0x000e300000000800 */
[----:B------:R-:W-:Y:S01]  /*17eb0*/  BAR.SYNC.DEFER_BLOCKING 0x0 ;  /* 0x0000000000007b1d */ /* 0x000fe20000010000 */
[----:B------:R-:W-:Y:S01]  /*17ec0*/  F2FP.F16.F32.PACK_AB R176, R40, R41 ;  /* 0x0000002928b0723e */ /* 0x000fe200000000ff */
[----:B-1----:R-:W-:-:S06]  /*17ed0*/  IMAD.SHL.U32 R3, R4, 0x2, RZ ;  /* 0x0000000204037824 */ /* 0x002fcc00078e00ff */
[----:B------:R-:W1:Y:S01]  /*17ee0*/  LDC R153, c[0x0][0x278] ;  /* 0x00009e00ff997b82 */ /* 0x000e620000000800 */
[----:B----4-:R-:W-:Y:S02]  /*17ef0*/  IMAD R163, R163, 0x1e, RZ ;  /* 0x0000001ea3a37824 */ /* 0x010fe400078e02ff */
[----:B---3--:R-:W-:-:S05]  /*17f00*/  IMAD R165, R165, 0x22, RZ ;  /* 0x00000022a5a57824 */ /* 0x008fca00078e02ff */
[----:B------:R-:W3:Y:S08]  /*17f10*/  LDC R169, c[0x0][0x278] ;  /* 0x00009e00ffa97b82 */ /* 0x000ef00000000800 */
[----:B------:R-:W4:Y:S01]  /*17f20*/  LDC R175, c[0x0][0x278] ;  /* 0x00009e00ffaf7b82 */ /* 0x000f220000000800 */
[----:B------:R-:W-:Y:S07]  /*17f30*/  STSM.16.M88.4 [R2], R132 ;  /* 0x0000008402007844 */ /* 0x000fee0000000200 */
[----:B------:R-:W-:Y:S08]  /*17f40*/  BAR.SYNC.DEFER_BLOCKING 0x0 ;  /* 0x0000000000007b1d */ /* 0x000ff00000010000 */
[----:B------:R-:W5:Y:S08]  /*17f50*/  LDC R167, c[0x0][0x278] ;  /* 0x00009e00ffa77b82 */ /* 0x000f700000000800 */
[----:B------:R-:W5:Y:S08]  /*17f60*/  LDC R171, c[0x0][0x278] ;  /* 0x00009e00ffab7b82 */ /* 0x000f700000000800 */
[----:B------:R-:W5:Y:S01]  /*17f70*/  LDC R173, c[0x0][0x278] ;  /* 0x00009e00ffad7b82 */ /* 0x000f620000000800 */
[----:B------:R-:W5:Y:S07]  /*17f80*/  LDS.128 R132, [R9] ;  /* 0x0000000009847984 */ /* 0x000f6e0000000c00 */
[----:B------:R-:W-:Y:S08]  /*17f90*/  BAR.SYNC.DEFER_BLOCKING 0x0 ;  /* 0x0000000000007b1d */ /* 0x000ff00000010000 */
[----:B------:R-:W5:Y:S01]  /*17fa0*/  LDC R193, c[0x0][0x278] ;  /* 0x00009e00ffc17b82 */ /* 0x000f620000000800 */
[----:B------:R-:W-:Y:S07]  /*17fb0*/  STSM.16.M88.4 [R2], R136 ;  /* 0x0000008802007844 */ /* 0x000fee0000000200 */
[----:B------:R-:W-:Y:S06]  /*17fc0*/  BAR.SYNC.DEFER_BLOCKING 0x0 ;  /* 0x0000000000007b1d */ /* 0x000fec0000010000 */
[----:B------:R-:W5:Y:S02]  /*17fd0*/  LDS.128 R88, [R9] ;  /* 0x0000000009587984 */ /* 0x000f640000000c00 */
[----:B------:R-:W-:Y:S06]  /*17fe0*/  BAR.SYNC.DEFER_BLOCKING 0x0 ;  /* 0x0000000000007b1d */ /* 0x000fec0000010000 */
[----:B------:R0:W-:Y:S02]  /*17ff0*/  STSM.16.M88.4 [R2], R140 ;  /* 0x0000008c02007844 */ /* 0x0001e40000000200 */
[----:B------:R-:W-:Y:S06]  /*18000*/  BAR.SYNC.DEFER_BLOCKING 0x0 ;  /* 0x0000000000007b1d */ /* 0x000fec0000010000 */
[----:B------:R-:W5:Y:S02]  /*18010*/  LDS.128 R136, [R9] ;  /* 0x0000000009887984 */ /* 0x000f640000000c00 */
[----:B------:R-:W-:Y:S06]  /*18020*/  BAR.SYNC.DEFER_BLOCKING 0x0 ;  /* 0x0000000000007b1d */ /* 0x000fec0000010000 */
[----:B------:R1:W-:Y:S02]  /*18030*/  STSM.16.M88.4 [R2], R144 ;  /* 0x0000009002007844 */ /* 0x0003e40000000200 */
[----:B------:R-:W-:Y:S01]  /*18040*/  BAR.SYNC.DEFER_BLOCKING 0x0 ;  /* 0x0000000000007b1d */ /* 0x000fe20000010000 */
[----:B------:R-:W-:-:S02]  /*18050*/  F2FP.F16.F32.PACK_AB R41, R42, R43 ;  /* 0x0000002b2a29723e */ /* 0x000fc400000000ff */
[----:B------:R-:W-:Y:S02]  /*18060*/  F2FP.F16.F32.PACK_AB R40, R36, R37 ;  /* 0x000000252428723e */ /* 0x000fe400000000ff */
[----:B0-----:R-:W-:Y:S02]  /*18070*/  F2FP.F16.F32.PACK_AB R140, R11, R28 ;  /* 0x0000001c0b8c723e */ /* 0x001fe400000000ff */
[----:B------:R-:W-:Y:S01]  /*18080*/  F2FP.F16.F32.PACK_AB R141, R151, R29 ;  /* 0x0000001d978d723e */ /* 0x000fe200000000ff */
[----:B------:R-:W0:Y:S01]  /*18090*/  LDC R11, c[0x0][0x278] ;  /* 0x00009e00ff0b7b82 */ /* 0x000e220000000800 */
[----:B------:R-:W-:Y:S02]  /*180a0*/  F2FP.F16.F32.PACK_AB R142, R192, R191 ;  /* 0x000000bfc08e723e */ /* 0x000fe400000000ff */
[----:B------:R-:W-:-:S05]  /*180b0*/  F2FP.F16.F32.PACK_AB R143, R7, R8 ;  /* 0x00000008078f723e */ /* 0x000fca00000000ff */
[----:B-1----:R-:W1:Y:S01]  /*180c0*/  LDC R145, c[0x0][0x278] ;  /* 0x00009e00ff917b82 */ /* 0x002e620000000800 */
[----:B------:R-:W0:Y:S01]  /*180d0*/  LDS.128 R92, [R9] ;  /* 0x00000000095c7984 */ /* 0x000e220000000c00 */
[----:B------:R-:W-:Y:S01]  /*180e0*/  F2FP.F16.F32.PACK_AB R42, R185, R184 ;  /* 0x000000b8b92a723e */ /* 0x000fe200000000ff */
[----:B------:R-:W-:Y:S01]  /*180f0*/  USHF.L.U32 UR9, UR8, 0x1, URZ ;  /* 0x0000000108097899 */ /* 0x000fe2000800063f */
[----:B------:R-:W-:-:S04]  /*18100*/  F2FP.F16.F32.PACK_AB R43, R213, R215 ;  /* 0x000000d7d52b723e */ /* 0x000fc800000000ff */
[----:B------:R-:W-:Y:S01]  /*18110*/  BAR.SYNC.DEFER_BLOCKING 0x0 ;  /* 0x0000000000007b1d */ /* 0x000fe20000010000 */
[----:B------:R-:W-:Y:S02]  /*18120*/  F2FP.F16.F32.PACK_AB R37, R38, R39 ;  /* 0x000000272625723e */ /* 0x000fe400000000ff */
[----:B------:R-:W-:Y:S02]  /*18130*/  F2FP.F16.F32.PACK_AB R36, R30, R31 ;  /* 0x0000001f1e24723e */ /* 0x000fe400000000ff */
[----:B------:R-:W-:Y:S01]  /*18140*/  SHF.L.U32 R97, R0, 0x1, RZ ;  /* 0x0000000100617819 */ /* 0x000fe200000006ff */
[----:B------:R-:W-:Y:S01]  /*18150*/  IMAD R147, R4, 0x6, RZ ;  /* 0x0000000604937824 */ /* 0x000fe200078e02ff */
[----:B------:R-:W-:Y:S01]  /*18160*/  PRMT R144, R18, 0x7632, R144 ;  /* 0x0000763212907816 */ /* 0x000fe20000000090 */
[----:B------:R-:W-:Y:S01]  /*18170*/  IMAD R153, R153, 0x12, RZ ;  /* 0x0000001299997824 */ /* 0x000fe200078e02ff */
[----:B------:R-:W0:Y:S01]  /*18180*/  LDC R191, c[0x0][0x278] ;  /* 0x00009e00ffbf7b82 */ /* 0x000e220000000800 */
[----:B------:R-:W-:Y:S01]  /*18190*/  IMAD R157, R157, 0x18, RZ ;  /* 0x000000189d9d7824 */ /* 0x000fe200078e02ff */
[----:B------:R-:W5:Y:S04]  /*181a0*/  LDL.LU R213, [R1+0x678] ;  /* 0x0006780001d57983 */ /* 0x000f680000300800 */
[----:B------:R-:W-:Y:S02]  /*181b0*/  STSM.16.M88.4 [R2], R80 ;  /* 0x0000005002007844 */ /* 0x000fe40000000200 */
[----:B------:R-:W-:Y:S01]  /*181c0*/  BAR.SYNC.DEFER_BLOCKING 0x0 ;  /* 0x0000000000007b1d */ /* 0x000fe20000010000 */
[----:B------:R-:W-:-:S02]  /*181d0*/  F2FP.F16.F32.PACK_AB R38, R189, R187 ;  /* 0x000000bbbd26723e */ /* 0x000fc400000000ff */
[----:B------:R-:W-:Y:S02]  /*181e0*/  F2FP.F16.F32.PACK_AB R39, R186, R220 ;  /* 0x000000dcba27723e */ /* 0x000fe400000000ff */
[----:B------:R-:W-:Y:S01]  /*181f0*/  IADD3 R96, P3, P5, R97, UR9, R98 ;  /* 0x0000000961607c10 */ /* 0x000fe2000fd7e062 */
[----:B------:R-:W-:Y:S01]  /*18200*/  IMAD.HI R0, R0, 0x2, RZ ;  /* 0x0000000200007827 */ /* 0x000fe200078e02ff */
[----:B------:R-:W5:Y:S04]  /*18210*/  LDL.LU R215, [R1+0x674] ;  /* 0x0006740001d77983 */ /* 0x000f680000300800 */
[----:B------:R-:W0:Y:S01]  /*18220*/  LDS.128 R80, [R9] ;  /* 0x0000000009507984 */ /* 0x000e220000000c00 */
[----:B---3--:R-:W-:Y:S01]  /*18230*/  IMAD R169, R169, 0x44, RZ ;  /* 0x00000044a9a97824 */ /* 0x008fe200078e02ff */
[----:B------:R-:W3:Y:S08]  /*18240*/  LDC R187, c[0x0][0x278] ;  /* 0x00009e00ffbb7b82 */ /* 0x000ef00000000800 */
[----:B------:R-:W-:Y:S01]  /*18250*/  BAR.SYNC.DEFER_BLOCKING 0x0 ;  /* 0x0000000000007b1d */ /* 0x000fe20000010000 */
[----:B--2---:R-:W-:Y:S01]  /*18260*/  F2FP.F16.F32.PACK_AB R151, R5, R6 ;  /* 0x000000060597723e */ /* 0x004fe200000000ff */
[----:B------:R-:W-:Y:S01]  /*18270*/  UIMAD.WIDE UR8, UR8, 0x2, URZ ;  /* 0x00000002080878a5 */ /* 0x000fe2000f8e023f */
[----:B----4-:R-:W-:-:S03]  /*18280*/  IMAD R175, R175, 0x46, RZ ;  /* 0x00000046afaf7824 */ /* 0x010fc600078e02ff */
[----:B------:R-:W2:Y:S04]  /*18290*/  LDL.LU R220, [R1+0x670] ;  /* 0x0006700001dc7983 */ /* 0x000ea80000300800 */
[----:B------:R-:W-:Y:S01]  /*182a0*/  STSM.16.M88.4 [R2], R84 ;  /* 0x0000005402007844 */ /* 0x000fe20000000200 */
[----:B------:R-:W-:Y:S01]  /*182b0*/  BAR.SYNC.DEFER_BLOCKING 0x0 ;  /* 0x0000000000007b1d */ /* 0x000fe20000010000 */
[----:B------:R-:W-:Y:S01]  /*182c0*/  IADD3.X R97, R0, UR9, R99, P3, P5 ;  /* 0x0000000900617c10 */ /* 0x000fe20009fea463 */
[----:B-----5:R-:W-:Y:S02]  /*182d0*/  IMAD R167, R167, 0x2f, RZ ;  /* 0x0000002fa7a77824 */ /* 0x020fe400078e02ff */
[----:B------:R-:W-:Y:S02]  /*182e0*/  IMAD R171, R171, 0x39, RZ ;  /* 0x00000039abab7824 */ /* 0x000fe400078e02ff */
[----:B------:R-:W-:-:S02]  /*182f0*/  IMAD R173, R173, 0x41, RZ ;  /* 0x00000041adad7824 */ /* 0x000fc400078e02ff */
[----:B---3--:R-:W-:Y:S01]  /*18300*/  IMAD R187, R187, 0x4f, RZ ;  /* 0x0000004fbbbb7824 */ /* 0x008fe200078e02ff */
[----:B------:R-:W3:Y:S04]  /*18310*/  LDL.LU R7, [R1+0x66c] ;  /* 0x00066c0001077983 */ /* 0x000ee80000300800 */
[----:B------:R-:W4:Y:S01]  /*18320*/  LDS.128 R84, [R9] ;  /* 0x0000000009547984 */ /* 0x000f220000000c00 */
[----:B------:R-:W-:Y:S01]  /*18330*/  PRMT R0, R16, 0x7632, R0 ;  /* 0x0000763210007816 */ /* 0x000fe20000000000 */
[----:B------:R-:W-:Y:S01]  /*18340*/  ULDC.64 UR8, c[0x0][0x270] ;  /* 0x00009c0000087ab9 */ /* 0x000fe20000000a00 */
[----:B------:R-:W-:Y:S01]  /*18350*/  BAR.SYNC.DEFER_BLOCKING 0x0 ;  /* 0x0000000000007b1d */ /* 0x000fe20000010000 */
[-C--:B------:R-:W-:Y:S02]  /*18360*/  IADD3 R10, P3, R3, R96.reuse, RZ ;  /* 0x00000060030a7210 */ /* 0x080fe40007f7e0ff */
[----:B-1----:R-:W-:Y:S01]  /*18370*/  LEA R98, P5, R145, R96, 0x2 ;  /* 0x0000006091627211 */ /* 0x002fe200078a10ff */
[----:B0-----:R-:W-:-:S02]  /*18380*/  IMAD R191, R191, 0x5d, RZ ;  /* 0x0000005dbfbf7824 */ /* 0x001fc400078e02ff */
[----:B------:R-:W-:Y:S02]  /*18390*/  IMAD R193, R193, 0x61, RZ ;  /* 0x00000061c1c17824 */ /* 0x000fe400078e02ff */
[----:B------:R-:W-:Y:S01]  /*183a0*/  IMAD R209, R209, 0x73, RZ ;  /* 0x00000073d1d17824 */ /* 0x000fe200078e02ff */
[----:B------:R-:W5:Y:S04]  /*183b0*/  LDL.LU R8, [R1+0x668] ;  /* 0x0006680001087983 */ /* 0x000f680000300800 */
[----:B------:R-:W-:Y:S01]  /*183c0*/  STSM.16.M88.4 [R2], R72 ;  /* 0x0000004802007844 */ /* 0x000fe20000000200 */
[----:B------:R-:W-:Y:S01]  /*183d0*/  BAR.SYNC.DEFER_BLOCKING 0x0 ;  /* 0x0000000000007b1d */ /* 0x000fe20000010000 */
[-C--:B------:R-:W-:Y:S01]  /*183e0*/  LEA.HI.X.SX32 R11, R11, R97.reuse, 0x1, P3 ;  /* 0x000000610b0b7211 */ /* 0x080fe200018f0eff */
[----:B------:R-:W-:Y:S01]  /*183f0*/  IMAD R145, R4, 0x5, RZ ;  /* 0x0000000504917824 */ /* 0x000fe200078e02ff */
[----:B------:R-:W-:Y:S01]  /*18400*/  LEA.HI.X.SX32 R99, R3, R97, 0x1, P5 ;  /* 0x0000006103637211 */ /* 0x000fe200028f0eff */
[----:B------:R-:W-:-:S02]  /*18410*/  UIMAD UR8, UR10, UR8, URZ ;  /* 0x000000080a0872a4 */ /* 0x000fc4000f8e023f */
[----:B------:R-:W5:Y:S04]  /*18420*/  LDL.LU R5, [R1+0x664] ;  /* 0x0006640001057983 */ /* 0x000f680000300800 */
[----:B------:R-:W0:Y:S01]  /*18430*/  LDS.128 R72, [R9] ;  /* 0x0000000009487984 */ /* 0x000e220000000c00 */
[----:B------:R-:W-:Y:S01]  /*18440*/  BAR.SYNC.DEFER_BLOCKING 0x0 ;  /* 0x0000000000007b1d */ /* 0x000fe20000010000 */
[----:B------:R-:W-:-:S05]  /*18450*/  USHF.L.U32 UR8, UR8, 0x1, URZ ;  /* 0x0000000108087899 */ /* 0x000fca000800063f */
[----:B------:R-:W5:Y:S04]  /*18460*/  LDL.LU R6, [R1+0x660] ;  /* 0x0006600001067983 */ /* 0x000f680000300800 */
[----:B------:R-:W-:Y:S01]  /*18470*/  STSM.16.M88.4 [R2], R76 ;  /* 0x0000004c02007844 */ /* 0x000fe20000000200 */
[----:B------:R-:W-:Y:S06]  /*18480*/  BAR.SYNC.DEFER_BLOCKING 0x0 ;  /* 0x0000000000007b1d */ /* 0x000fec0000010000 */
[----:B------:R-:W1:Y:S02]  /*18490*/  LDS.128 R76, [R9] ;  /* 0x00000000094c7984 */ /* 0x000e640000000c00 */
[----:B------:R-:W-:Y:S06]  /*184a0*/  BAR.SYNC.DEFER_BLOCKING 0x0 ;  /* 0x0000000000007b1d */ /* 0x000fec0000010000 */
[----:B------:R-:W-:Y:S02]  /*184b0*/  STSM.16.M88.4 [R2], R64 ;  /* 0x0000004002007844 */ /* 0x000fe40000000200 */
[----:B------:R-:W-:Y:S06]  /*184c0*/  BAR.SYNC.DEFER_BLOCKING 0x0 ;  /* 0x0000000000007b1d */ /* 0x000fec0000010000 */
[----:B------:R-:W1:Y:S02]  /*184d0*/  LDS.128 R64, [R9] ;  /* 0x0000000009407984 */ /* 0x000e640000000c00 */
[----:B------:R-:W-:Y:S06]  /*184e0*/  BAR.SYNC.DEFER_BLOCKING 0x0 ;  /* 0x0000000000007b1d */ /* 0x000fec0000010000 */
[----:B------:R-:W-:Y:S02]  /*184f0*/  STSM.16.M88.4 [R2], R68 ;  /* 0x0000004402007844 */ /* 0x000fe40000000200 */
[----:B------:R-:W-:Y:S06]  /*18500*/  BAR.SYNC.DEFER_BLOCKING 0x0 ;  /* 0x0000000000007b1d */ /* 0x000fec0000010000 */
[----:B------:R-:W2:Y:S02]  /*18510*/  LDS.128 R68, [R9] ;  /* 0x0000000009447984 */ /* 0x000ea40000000c00 */
[----:B------:R-:W-:Y:S06]  /*18520*/  BAR.SYNC.DEFER_BLOCKING 0x0 ;  /* 0x0000000000007b1d */ /* 0x000fec0000010000 */
[----:B------:R-:W-:Y:S02]  /*18530*/  STSM.16.M88.4 [R2], R56 ;  /* 0x0000003802007844 */ /* 0x000fe40000000200 */
[----:B------:R-:W-:Y:S06]  /*18540*/  BAR.SYNC.DEFER_BLOCKING 0x0 ;  /* 0x0000000000007b1d */ /* 0x000fec0000010000 */
[----:B------:R-:W2:Y:S02]  /*18550*/  LDS.128 R56, [R9] ;  /* 0x0000000009387984 */ /* 0x000ea40000000c00 */
[----:B------:R-:W-:Y:S06]  /*18560*/  BAR.SYNC.DEFER_BLOCKING 0x0 ;  /* 0x0000000000007b1d */ /* 0x000fec0000010000 */
[----:B------:R-:W-:Y:S02]  /*18570*/  STSM.16.M88.4 [R2], R60 ;  /* 0x0000003c02007844 */ /* 0x000fe40000000200 */
[----:B------:R-:W-:Y:S06]  /*18580*/  BAR.SYNC.DEFER_BLOCKING 0x0 ;  /* 0x0000000000007b1d */ /* 0x000fec0000010000 */
[----:B------:R-:W3:Y:S02]  /*18590*/  LDS.128 R60, [R9] ;  /* 0x00000000093c7984 */ /* 0x000ee40000000c00 */
[----:B------:R-:W-:Y:S06]  /*185a0*/  BAR.SYNC.DEFER_BLOCKING 0x0 ;  /* 0x0000000000007b1d */ /* 0x000fec0000010000 */
[----:B------:R-:W-:Y:S02]  /*185b0*/  STSM.16.M88.4 [R2], R48 ;  /* 0x0000003002007844 */ /* 0x000fe40000000200 */
[----:B------:R-:W-:Y:S06]  /*185c0*/  BAR.SYNC.DEFER_BLOCKING 0x0 ;  /* 0x0000000000007b1d */ /* 0x000fec0000010000 */
[----:B------:R-:W3:Y:S02]  /*185d0*/  LDS.128 R48, [R9] ;  /* 0x0000000009307984 */ /* 0x000ee40000000c00 */
[----:B------:R-:W-:Y:S06]  /*185e0*/  BAR.SYNC.DEFER_BLOCKING 0x0 ;  /* 0x0000000000007b1d */ /* 0x000fec0000010000 */
[----:B------:R-:W-:Y:S02]  /*185f0*/  STSM.16.M88.4 [R2], R52 ;  /* 0x0000003402007844 */ /* 0x000fe40000000200 */
[----:B------:R-:W-:Y:S06]  /*18600*/  BAR.SYNC.DEFER_BLOCKING 0x0 ;  /* 0x0000000000007b1d */ /* 0x000fec0000010000 */
[----:B------:R-:W5:Y:S02]  /*18610*/  LDS.128 R44, [R9] ;  /* 0x00000000092c7984 */ /* 0x000f640000000c00 */
[----:B------:R-:W-:Y:S06]  /*18620*/  BAR.SYNC.DEFER_BLOCKING 0x0 ;  /* 0x0000000000007b1d */ /* 0x000fec0000010000 */
[----:B------:R4:W-:Y:S02]  /*18630*/  STSM.16.M88.4 [R2], R176 ;  /* 0x000000b002007844 */ /* 0x0009e40000000200 */
[----:B------:R-:W-:Y:S08]  /*18640*/  BAR.SYNC.DEFER_BLOCKING 0x0 ;  /* 0x0000000000007b1d */ /* 0x000ff00000010000 */
[----:B----4-:R-:W4:Y:S08]  /*18650*/  LDC R177, c[0x0][0x278] ;  /* 0x00009e00ffb17b82 */ /* 0x010f300000000800 */
[----:B------:R-:W0:Y:S01]  /*18660*/  LDC R179, c[0x0][0x278] ;  /* 0x00009e00ffb37b82 */ /* 0x000e220000000800 */
[----:B------:R-:W5:Y:S07]  /*18670*/  LDS.128 R52, [R9] ;  /* 0x0000000009347984 */ /* 0x000f6e0000000c00 */
[----:B------:R-:W-:Y:S06]  /*18680*/  BAR.SYNC.DEFER_BLOCKING 0x0 ;  /* 0x0000000000007b1d */ /* 0x000fec0000010000 */
[----:B------:R-:W-:Y:S02]  /*18690*/  STSM.16.M88.4 [R2], R40 ;  /* 0x0000002802007844 */ /* 0x000fe40000000200 */
[----:B------:R-:W-:Y:S06]  /*186a0*/  BAR.SYNC.DEFER_BLOCKING 0x0 ;  /* 0x0000000000007b1d */ /* 0x000fec0000010000 */
[----:B------:R-:W5:Y:S02]  /*186b0*/  LDS.128 R40, [R9] ;  /* 0x0000000009287984 */ /* 0x000f640000000c00 */
[----:B------:R-:W-:Y:S06]  /*186c0*/  BAR.SYNC.DEFER_BLOCKING 0x0 ;  /* 0x0000000000007b1d */ /* 0x000fec0000010000 */
[----:B------:R-:W-:Y:S02]  /*186d0*/  STSM.16.M88.4 [R2], R36 ;  /* 0x0000002402007844 */ /* 0x000fe40000000200 */
[----:B------:R-:W-:Y:S06]  /*186e0*/  BAR.SYNC.DEFER_BLOCKING 0x0 ;  /* 0x0000000000007b1d */ /* 0x000fec0000010000 */
[----:B------:R-:W5:Y:S02]  /*186f0*/  LDS.128 R28, [R9] ;  /* 0x00000000091c7984 */ /* 0x000f640000000c00 */
[----:B------:R-:W-:Y:S06]  /*18700*/  BAR.SYNC.DEFER_BLOCKING 0x0 ;  /* 0x0000000000007b1d */ /* 0x000fec0000010000 */
[----:B------:R1:W-:Y:S02]  /*18710*/  STSM.16.M88.4 [R2], R140 ;  /* 0x0000008c02007844 */ /* 0x0003e40000000200 */
[----:B------:R-:W-:Y:S01]  /*18720*/  BAR.SYNC.DEFER_BLOCKING 0x0 ;  /* 0x0000000000007b1d */ /* 0x000fe20000010000 */
[----:B-1----:R-:W-:-:S07]  /*18730*/  IMAD R141, R4, 0x3, RZ ;  /* 0x00000003048d7824 */ /* 0x002fce00078e02ff */
[----:B------:R-:W1:Y:S01]  /*18740*/  LDC R142, c[0x0][0x278] ;  /* 0x00009e00ff8e7b82 */ /* 0x000e620000000800 */
[----:B------:R-:W5:Y:S07]  /*18750*/  LDS.128 R36, [R9] ;  /* 0x0000000009247984 */ /* 0x000f6e0000000c00 */
[----:B------:R-:W-:Y:S06]  /*18760*/  BAR.SYNC.DEFER_BLOCKING 0x0 ;  /* 0x0000000000007b1d */ /* 0x000fec0000010000 */
[----:B------:R4:W-:Y:S02]  /*18770*/  STSM.16.M88.4 [R2], R148 ;  /* 0x0000009402007844 */ /* 0x0009e40000000200 */
[----:B------:R-:W-:Y:S01]  /*18780*/  BAR.SYNC.DEFER_BLOCKING 0x0 ;  /* 0x0000000000007b1d */ /* 0x000fe20000010000 */
[C---:B------:R-:W-:Y:S01]  /*18790*/  SHF.L.U32 R143, R4.reuse, 0x2, RZ ;  /* 0x00000002048f7819 */ /* 0x040fe200000006ff */
[----:B----4-:R-:W-:Y:S01]  /*187a0*/  IMAD R149, R4, 0xa, RZ ;  /* 0x0000000a04957824 */ /* 0x010fe200078e02ff */
[----:B------:R-:W-:-:S04]  /*187b0*/  IADD3 R2, P3, R147, R96, RZ ;  /* 0x0000006093027210 */ /* 0x000fc80007f7e0ff */
[-C--:B------:R-:W-:Y:S02]  /*187c0*/  IADD3 R140, P6, R149, R96.reuse, RZ ;  /* 0x00000060958c7210 */ /* 0x080fe40007fde0ff */
[-C--:B------:R-:W-:Y:S02]  /*187d0*/  LEA.HI.X.SX32 R3, R141, R97.reuse, 0x1, P3 ;  /* 0x000000618d037211 */ /* 0x080fe400018f0eff */
[----:B------:R-:W-:Y:S01]  /*187e0*/  LEA.HI.X.SX32 R141, R145, R97, 0x1, P6 ;  /* 0x00000061918d7211 */ /* 0x000fe200030f0eff */
[----:B------:R-:W-:Y:S01]  /*187f0*/  IMAD R145, R4, 0xc, RZ ;  /* 0x0000000c04917824 */ /* 0x000fe200078e02ff */
[----:B------:R-:W-:Y:S04]  /*18800*/  STG.E.U16 desc[UR6][R96.64], R16 ;  /* 0x0000001060007986 */ /* 0x000fe8000c101506 */
[----:B------:R4:W-:Y:S04]  /*18810*/  STG.E.U16 desc[UR6][R10.64], R0 ;  /* 0x000000000a007986 */ /* 0x0009e8000c101506 */
[----:B------:R0:W-:Y:S01]  /*18820*/  STG.E.U16 desc[UR6][R98.64], R17 ;  /* 0x0000001162007986 */ /* 0x0001e2000c101506 */
[----:B----4-:R-:W-:-:S02]  /*18830*/  LEA R10, P5, R155, R96, 0x3 ;  /* 0x000000609b0a7211 */ /* 0x010fc400078a18ff */
[----:B------:R-:W-:Y:S01]  /*18840*/  PRMT R0, R17, 0x7632, R0 ;  /* 0x0000763211007816 */ /* 0x000fe20000000000 */
[----:B------:R-:W4:Y:S01]  /*18850*/  LDC R155, c[0x0][0x278] ;  /* 0x00009e00ff9b7b82 */ /* 0x000f220000000800 */
[-C--:B------:R-:W-:Y:S02]  /*18860*/  LEA.HI.X.SX32 R11, R143, R97.reuse, 0x1, P5 ;  /* 0x000000618f0b7211 */ /* 0x080fe400028f0eff */
[----:B------:R-:W-:Y:S01]  /*18870*/  IADD3 R16, P5, R145, R96, RZ ;  /* 0x0000006091107210 */ /* 0x000fe20007fbe0ff */
[----:B------:R1:W-:Y:S03]  /*18880*/  STG.E.U16 desc[UR6][R2.64], R0 ;  /* 0x0000000002007986 */ /* 0x0003e6000c101506 */
[----:B0-----:R-:W-:Y:S01]  /*18890*/  LEA.HI.X.SX32 R17, R147, R97, 0x1, P5 ;  /* 0x0000006193117211 */ /* 0x001fe200028f0eff */
[----:B------:R0:W-:Y:S01]  /*188a0*/  STG.E.U16 desc[UR6][R10.64], R18 ;  /* 0x000000120a007986 */ /* 0x0001e2000c101506 */
[----:B------:R-:W-:-:S02]  /*188b0*/  IMAD R151, R4, 0xe, RZ ;  /* 0x0000000e04977824 */ /* 0x000fc400078e02ff */
[C---:B------:R-:W-:Y:S01]  /*188c0*/  IMAD R99, R4.reuse, 0x7, RZ ;  /* 0x0000000704637824 */ /* 0x040fe200078e02ff */
[----:B------:R-:W-:Y:S02]  /*188d0*/  SHF.L.U32 R143, R4, 0x3, RZ ;  /* 0x00000003048f7819 */ /* 0x000fe400000006ff */
[-C--:B------:R-:W-:Y:S01]  /*188e0*/  IADD3 R98, P6, R153, R96.reuse, RZ ;  /* 0x0000006099627210 */ /* 0x080fe20007fde0ff */
[----:B-1----:R-:W1:Y:S01]  /*188f0*/  LDC R0, c[0x0][0x278] ;  /* 0x00009e00ff007b82 */ /* 0x002e620000000800 */
[----:B0-----:R-:W-:-:S07]  /*18900*/  LEA R10, P5, R159, R96, 0x4 ;  /* 0x000000609f0a7211 */ /* 0x001fce00078a20ff */
[----:B------:R-:W0:Y:S01]  /*18910*/  LDC R159, c[0x0][0x278] ;  /* 0x00009e00ff9f7b82 */ /* 0x000e220000000800 */
[----:B------:R4:W-:Y:S01]  /*18920*/  STG.E.U16 desc[UR6][R140.64], R144 ;  /* 0x000000908c007986 */ /* 0x0009e2000c101506 */
[----:B------:R-:W-:Y:S01]  /*18930*/  IADD3 R2, P3, R151, R96, RZ ;  /* 0x0000006097027210 */ /* 0x000fe20007f7e0ff */
[----:B------:R-:W-:Y:S01]  /*18940*/  IMAD R147, R142, 0x14, RZ ;  /* 0x000000148e937824 */ /* 0x000fe200078e02ff */
[----:B------:R-:W-:Y:S01]  /*18950*/  PRMT R18, R19, 0x7632, R18 ;  /* 0x0000763213127816 */ /* 0x000fe20000000012 */
[----:B------:R4:W-:Y:S01]  /*18960*/  STG.E.U16 desc[UR6][R16.64], R19 ;  /* 0x0000001310007986 */ /* 0x0009e2000c101506 */
[-C--:B------:R-:W-:Y:S02]  /*18970*/  LEA.HI.X.SX32 R3, R99, R97.reuse, 0x1, P3 ;  /* 0x0000006163037211 */ /* 0x080fe400018f0eff */
[----:B------:R-:W-:Y:S01]  /*18980*/  LEA.HI.X.SX32 R11, R143, R97, 0x1, P5 ;  /* 0x000000618f0b7211 */ /* 0x000fe200028f0eff */
[----:B----4-:R-:W-:Y:S01]  /*18990*/  IMAD R155, R155, 0x16, RZ ;  /* 0x000000169b9b7824 */ /* 0x010fe200078e02ff */
[----:B------:R-:W4:Y:S01]  /*189a0*/  LDC R142, c[0x0][0x278] ;  /* 0x00009e00ff8e7b82 */ /* 0x000f220000000800 */
[----:B------:R-:W-:Y:S01]  /*189b0*/  IMAD R141, R4, 0x9, RZ ;  /* 0x00000009048d7824 */ /* 0x000fe200078e02ff */
[----:B------:R1:W-:Y:S01]  /*189c0*/  STG.E.U16 desc[UR6][R2.64], R18 ;  /* 0x0000001202007986 */ /* 0x0003e2000c101506 */
[----:B------:R-:W-:-:S05]  /*189d0*/  PRMT R17, R20, 0x7632, R17 ;  /* 0x0000763214117816 */ /* 0x000fca0000000011 */
[----:B------:R-:W2:Y:S01]  /*189e0*/  LDC R19, c[0x0][0x278] ;  /* 0x00009e00ff137b82 */ /* 0x000ea20000000800 */
[-C--:B------:R-:W-:Y:S01]  /*189f0*/  LEA.HI.X.SX32 R99, R141, R97.reuse, 0x1, P6 ;  /* 0x000000618d637211 */ /* 0x080fe200030f0eff */
[----:B------:R0:W-:Y:S04]  /*18a00*/  STG.E.U16 desc[UR6][R10.64], R20 ;  /* 0x000000140a007986 */ /* 0x0001e8000c101506 */
[----:B------:R3:W-:Y:S01]  /*18a10*/  STG.E.U16 desc[UR6][R98.64], R17 ;  /* 0x0000001162007986 */ /* 0x0007e2000c101506 */
[-C--:B-1----:R-:W-:Y:S01]  /*18a20*/  IADD3 R2, P3, R147, R96.reuse, RZ ;  /* 0x0000006093027210 */ /* 0x082fe20007f7e0ff */
[----:B------:R-:W1:Y:S01]  /*18a30*/  LDC R18, c[0x0][0x278] ;  /* 0x00009e00ff127b82 */ /* 0x000e620000000800 */
[-C--:B------:R-:W-:Y:S02]  /*18a40*/  IADD3 R16, P6, R157, R96.reuse, RZ ;  /* 0x000000609d107210 */ /* 0x080fe40007fde0ff */
[----:B------:R-:W-:Y:S01]  /*18a50*/  LEA.HI.X.SX32 R3, R149, R97, 0x1, P3 ;  /* 0x0000006195037211 */ /* 0x000fe200018f0eff */
[----:B0-----:R-:W-:Y:S01]  /*18a60*/  IMAD R11, R4, 0xb, RZ ;  /* 0x0000000b040b7824 */ /* 0x001fe200078e02ff */
[----:B------:R-:W-:Y:S01]  /*18a70*/  IADD3 R10, P5, R155, R96, RZ ;  /* 0x000000609b0a7210 */ /* 0x000fe20007fbe0ff */
[----:B------:R-:W-:-:S02]  /*18a80*/  IMAD R159, R159, 0x1a, RZ ;  /* 0x0000001a9f9f7824 */ /* 0x000fc400078e02ff */
[----:B------:R-:W0:Y:S01]  /*18a90*/  LDC R141, c[0x0][0x278] ;  /* 0x00009e00ff8d7b82 */ /* 0x000e220000000800 */
[----:B------:R-:W-:-:S07]  /*18aa0*/  PRMT R20, R21, 0x7632, R20 ;  /* 0x0000763215147816 */ /* 0x000fce0000000014 */
[----:B---3--:R-:W3:Y:S01]  /*18ab0*/  LDC R99, c[0x0][0x278] ;  /* 0x00009e00ff637b82 */ /* 0x008ee20000000800 */
[-C--:B------:R-:W-:Y:S01]  /*18ac0*/  LEA.HI.X.SX32 R11, R11, R97.reuse, 0x1, P5 ;  /* 0x000000610b0b7211 */ /* 0x080fe200028f0eff */
[----:B------:R4:W-:Y:S01]  /*18ad0*/  STG.E.U16 desc[UR6][R2.64], R21 ;  /* 0x0000001502007986 */ /* 0x0009e2000c101506 */
[----:B------:R-:W-:-:S03]  /*18ae0*/  LEA.HI.X.SX32 R17, R145, R97, 0x1, P6 ;  /* 0x0000006191117211 */ /* 0x000fc600030f0eff */
[----:B------:R2:W-:Y:S02]  /*18af0*/  STG.E.U16 desc[UR6][R10.64], R20 ;  /* 0x000000140a007986 */ /* 0x0005e4000c101506 */
[----:B------:R-:W5:Y:S02]  /*18b00*/  LDC R140, c[0x0][0x278] ;  /* 0x00009e00ff8c7b82 */ /* 0x000f640000000800 */
[----:B------:R2:W-:Y:S01]  /*18b10*/  STG.E.U16 desc[UR6][R16.64], R22 ;  /* 0x0000001610007986 */ /* 0x0005e2000c101506 */
[----:B----4-:R-:W-:Y:S01]  /*18b20*/  IMAD R3, R4, 0xd, RZ ;  /* 0x0000000d04037824 */ /* 0x010fe200078e02ff */
[----:B------:R-:W-:-:S04]  /*18b30*/  IADD3 R2, P5, R159, R96, RZ ;  /* 0x000000609f027210 */ /* 0x000fc80007fbe0ff */
[----:B------:R-:W4:Y:S01]  /*18b40*/  LDC R4, c[0x0][0x278] ;  /* 0x00009e00ff047b82 */ /* 0x000f220000000800 */
[----:B--2---:R-:W-:Y:S01]  /*18b50*/  IMAD R11, R0, 0xf, RZ ;  /* 0x0000000f000b7824 */ /* 0x004fe200078e02ff */
[-C--:B------:R-:W-:Y:S02]  /*18b60*/  LEA.HI.X.SX32 R3, R3, R97.reuse, 0x1, P5 ;  /* 0x0000006103037211 */ /* 0x080fe400028f0eff */
[-C--:B------:R-:W-:Y:S02]  /*18b70*/  IADD3 R20, P5, R163, R96.reuse, RZ ;  /* 0x00000060a3147210 */ /* 0x080fe40007fbe0ff */
[----:B------:R-:W-:Y:S02]  /*18b80*/  IADD3 R16, P3, R161, R96, RZ ;  /* 0x00000060a1107210 */ /* 0x000fe40007f7e0ff */
[----:B------:R-:W2:Y:S01]  /*18b90*/  LDC R10, c[0x0][0x278] ;  /* 0x00009e00ff0a7b82 */ /* 0x000ea20000000800 */
[----:B------:R-:W-:Y:S02]  /*18ba0*/  PRMT R143, R22, 0x7632, R143 ;  /* 0x00007632168f7816 */ /* 0x000fe4000000008f */
[----:B------:R-:W-:-:S02]  /*18bb0*/  LEA.HI.X.SX32 R17, R151, R97, 0x1, P3 ;  /* 0x0000006197117211 */ /* 0x000fc400018f0eff */
[----:B------:R-:W-:Y:S02]  /*18bc0*/  LEA.HI.X.SX32 R21, R11, R97, 0x1, P5 ;  /* 0x000000610b157211 */ /* 0x000fe400028f0eff */
[----:B------:R-:W-:Y:S01]  /*18bd0*/  PRMT R0, R23, 0x7632, R0 ;  /* 0x0000763217007816 */ /* 0x000fe20000000000 */
[----:B------:R1:W-:Y:S01]  /*18be0*/  STG.E.U16 desc[UR6][R2.64], R143 ;  /* 0x0000008f02007986 */ /* 0x0003e2000c101506 */
[----:B------:R-:W2:Y:S01]  /*18bf0*/  LDC R145, c[0x0][0x278] ;  /* 0x00009e00ff917b82 */ /* 0x000ea20000000800 */
[----:B------:R-:W-:Y:S02]  /*18c00*/  IMAD.SHL.U32 R19, R19, 0x10, RZ ;  /* 0x0000001013137824 */ /* 0x000fe400078e00ff */
[----:B------:R-:W-:Y:S01]  /*18c10*/  STG.E.U16 desc[UR6][R16.64], R23 ;  /* 0x0000001710007986 */ /* 0x000fe2000c101506 */
[----:B---3--:R-:W-:-:S03]  /*18c20*/  LEA R98, P6, R99, R96, 0x5 ;  /* 0x0000006063627211 */ /* 0x008fc600078c28ff */
[----:B------:R3:W-:Y:S01]  /*18c30*/  STG.E.U16 desc[UR6][R20.64], R0 ;  /* 0x0000000014007986 */ /* 0x0007e2000c101506 */
[----:B------:R-:W2:Y:S01]  /*18c40*/  LDC R22, c[0x0][0x278] ;  /* 0x00009e00ff167b82 */ /* 0x000ea20000000800 */
[----:B------:R-:W-:Y:S01]  /*18c50*/  LEA.HI.X.SX32 R99, R19, R97, 0x1, P6 ;  /* 0x0000006113637211 */ /* 0x000fe200030f0eff */
[----:B0-----:R-:W-:Y:S02]  /*18c60*/  IMAD R11, R141, 0x24, RZ ;  /* 0x000000248d0b7824 */ /* 0x001fe400078e02ff */
[----:B-1----:R-:W-:-:S04]  /*18c70*/  IMAD R3, R18, 0x11, RZ ;  /* 0x0000001112037824 */ /* 0x002fc800078e02ff */
[----:B------:R-:W0:Y:S08]  /*18c80*/  LDC R143, c[0x0][0x278] ;  /* 0x00009e00ff8f7b82 */ /* 0x000e300000000800 */
[----:B---3--:R-:W1:Y:S01]  /*18c90*/  LDC R0, c[0x0][0x278] ;  /* 0x00009e00ff007b82 */ /* 0x008e620000000800 */
[----:B------:R-:W-:Y:S01]  /*18ca0*/  IMAD R19, R142, 0x26, RZ ;  /* 0x000000268e137824 */ /* 0x000fe200078e02ff */
[----:B------:R3:W-:Y:S01]  /*18cb0*/  STG.E.U16 desc[UR6][R98.64], R12 ;  /* 0x0000000c62007986 */ /* 0x0007e2000c101506 */
[----:B------:R-:W-:-:S05]  /*18cc0*/  IADD3 R16, P5, R11, R96, RZ ;  /* 0x000000600b107210 */ /* 0x000fca0007fbe0ff */
[----:B------:R-:W1:Y:S01]  /*18cd0*/  LDC R18, c[0x0][0x278] ;  /* 0x00009e00ff127b82 */ /* 0x000e620000000800 */
[-C--:B------:R-:W-:Y:S01]  /*18ce0*/  IADD3 R2, P3, R165, R96.reuse, RZ ;  /* 0x00000060a5027210 */ /* 0x080fe20007f7e0ff */
[----:B-----5:R-:W-:Y:S01]  /*18cf0*/  IMAD R21, R140, 0x13, RZ ;  /* 0x000000138c157824 */ /* 0x020fe200078e02ff */
[----:B------:R-:W-:Y:S02]  /*18d00*/  IADD3 R20, P6, R19, R96, RZ ;  /* 0x0000006013147210 */ /* 0x000fe40007fde0ff */
[----:B------:R-:W-:-:S03]  /*18d10*/  LEA.HI.X.SX32 R17, R153, R97, 0x1, P5 ;  /* 0x0000006199117211 */ /* 0x000fc600028f0eff */
[----:B---3--:R-:W3:Y:S01]  /*18d20*/  LDC R98, c[0x0][0x278] ;  /* 0x00009e00ff627b82 */ /* 0x008ee20000000800 */
[-C--:B------:R-:W-:Y:S01]  /*18d30*/  LEA.HI.X.SX32 R3, R3, R97.reuse, 0x1, P3 ;  /* 0x0000006103037211 */ /* 0x080fe200018f0eff */
[----:B----4-:R-:W-:Y:S01]  /*18d40*/  IMAD R141, R4, 0x28, RZ ;  /* 0x00000028048d7824 */ /* 0x010fe200078e02ff */
[----:B------:R-:W-:Y:S01]  /*18d50*/  PRMT R12, R12, 0x7632, R12 ;  /* 0x000076320c0c7816 */ /* 0x000fe2000000000c */
[----:B--2---:R-:W-:Y:S01]  /*18d60*/  IMAD R99, R10, 0x2a, RZ ;  /* 0x0000002a0a637824 */ /* 0x004fe200078e02ff */
[----:B------:R-:W-:-:S03]  /*18d70*/  LEA.HI.X.SX32 R21, R21, R97, 0x1, P6 ;  /* 0x0000006115157211 */ /* 0x000fc600030f0eff */
[----:B------:R-:W2:Y:S01]  /*18d80*/  LDC R153, c[0x0][0x278] ;  /* 0x00009e00ff997b82 */ /* 0x000ea20000000800 */
[----:B------:R-:W-:Y:S01]  /*18d90*/  PRMT R23, R13, 0x7632, R23 ;  /* 0x000076320d177816 */ /* 0x000fe20000000017 */
[----:B------:R4:W-:Y:S01]  /*18da0*/  STG.E.U16 desc[UR6][R2.64], R12 ;  /* 0x0000000c02007986 */ /* 0x0009e2000c101506 */
[----:B------:R-:W-:-:S03]  /*18db0*/  IMAD R145, R145, 0x15, RZ ;  /* 0x0000001591917824 */ /* 0x000fc600078e02ff */
[----:B------:R-:W-:Y:S02]  /*18dc0*/  STG.E.U16 desc[UR6][R16.64], R13 ;  /* 0x0000000d10007986 */ /* 0x000fe4000c101506 */
[----:B------:R-:W5:Y:S02]  /*18dd0*/  LDC R4, c[0x0][0x278] ;  /* 0x00009e00ff047b82 */ /* 0x000f640000000800 */
[----:B------:R0:W-:Y:S01]  /*18de0*/  STG.E.U16 desc[UR6][R20.64], R23 ;  /* 0x0000001714007986 */ /* 0x0001e2000c101506 */
[-C--:B----4-:R-:W-:Y:S02]  /*18df0*/  IADD3 R2, P5, R141, R96.reuse, RZ ;  /* 0x000000608d027210 */ /* 0x090fe40007fbe0ff */
[----:B------:R-:W-:-:S03]  /*18e00*/  IADD3 R12, P3, R99, R96, RZ ;  /* 0x00000060630c7210 */ /* 0x000fc60007f7e0ff */
[----:B------:R-:W4:Y:S01]  /*18e10*/  LDC R151, c[0x0][0x278] ;  /* 0x00009e00ff977b82 */ /* 0x000f220000000800 */
[-C--:B------:R-:W-:Y:S01]  /*18e20*/  LEA.HI.X.SX32 R3, R147, R97.reuse, 0x1, P5 ;  /* 0x0000006193037211 */ /* 0x080fe200028f0eff */
[----:B0-----:R-:W-:Y:S02]  /*18e30*/  IMAD R143, R143, 0x2e, RZ ;  /* 0x0000002e8f8f7824 */ /* 0x001fe400078e02ff */
[----:B------:R-:W-:Y:S02]  /*18e40*/  IMAD R23, R22, 0x2c, RZ ;  /* 0x0000002c16177824 */ /* 0x000fe400078e02ff */
[----:B-1----:R-:W-:Y:S01]  /*18e50*/  IMAD R21, R0, 0x17, RZ ;  /* 0x0000001700157824 */ /* 0x002fe200078e02ff */
[----:B------:R-:W-:Y:S01]  /*18e60*/  LEA.HI.X.SX32 R13, R145, R97, 0x1, P3 ;  /* 0x00000061910d7211 */ /* 0x000fe200018f0eff */
[----:B------:R-:W0:Y:S01]  /*18e70*/  LDC R0, c[0x0][0x278] ;  /* 0x00009e00ff007b82 */ /* 0x000e220000000800 */
[-C--:B------:R-:W-:Y:S01]  /*18e80*/  IADD3 R16, P5, R23, R96.reuse, RZ ;  /* 0x0000006017107210 */ /* 0x080fe20007fbe0ff */
[----:B------:R-:W-:Y:S01]  /*18e90*/  IMAD R145, R18, 0x30, RZ ;  /* 0x0000003012917824 */ /* 0x000fe200078e02ff */
[----:B------:R1:W-:Y:S01]  /*18ea0*/  STG.E.U16 desc[UR6][R2.64], R14 ;  /* 0x0000000e02007986 */ /* 0x0003e2000c101506 */
[----:B------:R-:W-:-:S02]  /*18eb0*/  IADD3 R20, P6, R143, R96, RZ ;  /* 0x000000608f147210 */ /* 0x000fc40007fde0ff */
[-C--:B------:R-:W-:Y:S02]  /*18ec0*/  LEA.HI.X.SX32 R17, R155, R97.reuse, 0x1, P5 ;  /* 0x000000619b117211 */ /* 0x080fe400028f0eff */
[----:B------:R-:W0:Y:S01]  /*18ed0*/  LDC R149, c[0x0][0x278] ;  /* 0x00009e00ff957b82 */ /* 0x000e220000000800 */
[----:B---3--:R-:W-:Y:S01]  /*18ee0*/  IMAD R147, R98, 0x32, RZ ;  /* 0x0000003262937824 */ /* 0x008fe200078e02ff */
[----:B------:R-:W-:Y:S02]  /*18ef0*/  LEA.HI.X.SX32 R21, R21, R97, 0x1, P6 ;  /* 0x0000006115157211 */ /* 0x000fe400030f0eff */
[----:B-1----:R-:W-:-:S04]  /*18f00*/  PRMT R3, R14, 0x7632, R3 ;  /* 0x000076320e037816 */ /* 0x002fc80000000003 */
[----:B------:R-:W1:Y:S01]  /*18f10*/  LDC R10, c[0x0][0x278] ;  /* 0x00009e00ff0a7b82 */ /* 0x000e620000000800 */
[-C--:B------:R-:W-:Y:S02]  /*18f20*/  IADD3 R2, P5, R145, R96.reuse, RZ ;  /* 0x0000006091027210 */ /* 0x080fe40007fbe0ff */
[----:B------:R-:W-:Y:S01]  /*18f30*/  PRMT R140, R15, 0x7632, R140 ;  /* 0x000076320f8c7816 */ /* 0x000fe2000000008c */
[----:B------:R3:W-:Y:S04]  /*18f40*/  STG.E.U16 desc[UR6][R12.64], R3 ;  /* 0x000000030c007986 */ /* 0x0007e8000c101506 */
[----:B------:R-:W1:Y:S01]  /*18f50*/  LDC R18, c[0x0][0x278] ;  /* 0x00009e00ff127b82 */ /* 0x000e620000000800 */
[----:B--2---:R-:W-:Y:S01]  /*18f60*/  IMAD R153, R153, 0x19, RZ ;  /* 0x0000001999997824 */ /* 0x004fe200078e02ff */
[----:B------:R5:W-:Y:S06]  /*18f70*/  STG.E.U16 desc[UR6][R16.64], R15 ;  /* 0x0000000f10007986 */ /* 0x000bec000c101506 */
[----:B------:R-:W2:Y:S01]  /*18f80*/  LDC R22, c[0x0][0x278] ;  /* 0x00009e00ff167b82 */ /* 0x000ea20000000800 */
[----:B---3--:R-:W-:Y:S01]  /*18f90*/  LEA.HI.X.SX32 R3, R157, R97, 0x1, P5 ;  /* 0x000000619d037211 */ /* 0x008fe200028f0eff */
[----:B------:R3:W-:Y:S01]  /*18fa0*/  STG.E.U16 desc[UR6][R20.64], R140 ;  /* 0x0000008c14007986 */ /* 0x0007e2000c101506 */
[----:B------:R-:W-:-:S03]  /*18fb0*/  IADD3 R12, P3, R147, R96, RZ ;  /* 0x00000060930c7210 */ /* 0x000fc60007f7e0ff */
[----:B------:R4:W-:Y:S01]  /*18fc0*/  STG.E.U16 desc[UR6][R2.64], R24 ;  /* 0x0000001802007986 */ /* 0x0009e2000c101506 */
[----:B------:R-:W-:Y:S01]  /*18fd0*/  LEA.HI.X.SX32 R13, R153, R97, 0x1, P3 ;  /* 0x00000061990d7211 */ /* 0x000fe200018f0eff */
[----:B-----5:R-:W-:Y:S01]  /*18fe0*/  IMAD R17, R4, 0x1b, RZ ;  /* 0x0000001b04117824 */ /* 0x020fe200078e02ff */
[----:B------:R-:W5:Y:S08]  /*18ff0*/  LDC R155, c[0x0][0x278] ;  /* 0x00009e00ff9b7b82 */ /* 0x000f700000000800 */
[----:B---3--:R-:W3:Y:S01]  /*19000*/  LDC R20, c[0x0][0x278] ;  /* 0x00009e00ff147b82 */ /* 0x008ee20000000800 */
[----:B----4-:R-:W-:Y:S01]  /*19010*/  PRMT R3, R24, 0x7632, R3 ;  /* 0x0000763218037816 */ /* 0x010fe20000000003 */
[----:B------:R-:W-:-:S06]  /*19020*/  IMAD R151, R151, 0x34, RZ ;  /* 0x0000003497977824 */ /* 0x000fcc00078e02ff */
[----:B------:R-:W4:Y:S01]  /*19030*/  LDC R4, c[0x0][0x278] ;  /* 0x00009e00ff047b82 */ /* 0x000f220000000800 */
[----:B------:R0:W-:Y:S07]  /*19040*/  STG.E.U16 desc[UR6][R12.64], R3 ;  /* 0x000000030c007986 */ /* 0x0001ee000c101506 */
[----:B------:R-:W5:Y:S01]  /*19050*/  LDC R24, c[0x0][0x278] ;  /* 0x00009e00ff187b82 */ /* 0x000f620000000800 */
[----:B0-----:R-:W-:-:S07]  /*19060*/  IMAD R13, R0, 0x1d, RZ ;  /* 0x0000001d000d7824 */ /* 0x001fce00078e02ff */
[----:B------:R-:W0:Y:S01]  /*19070*/  LDC R21, c[0x0][0x278] ;  /* 0x00009e00ff157b82 */ /* 0x000e220000000800 */
[----:B------:R-:W-:Y:S01]  /*19080*/  IMAD R149, R149, 0x36, RZ ;  /* 0x0000003695957824 */ /* 0x000fe200078e02ff */
[----:B------:R-:W-:Y:S01]  /*19090*/  IADD3 R14, P5, R151, R96, RZ ;  /* 0x00000060970e7210 */ /* 0x000fe20007fbe0ff */
[----:B-1----:R-:W-:-:S05]  /*190a0*/  IMAD R153, R10, 0x38, RZ ;  /* 0x000000380a997824 */ /* 0x002fca00078e02ff */
[----:B------:R-:W1:Y:S01]  /*190b0*/  LDC R0, c[0x0][0x278] ;  /* 0x00009e00ff007b82 */ /* 0x000e620000000800 */
[-C--:B------:R-:W-:Y:S01]  /*190c0*/  LEA.HI.X.SX32 R15, R159, R97.reuse, 0x1, P5 ;  /* 0x000000619f0f7211 */ /* 0x080fe200028f0eff */
[----:B------:R-:W-:Y:S01]  /*190d0*/  IMAD R157, R18, 0x3a, RZ ;  /* 0x0000003a129d7824 */ /* 0x000fe200078e02ff */
[-C--:B------:R-:W-:Y:S01]  /*190e0*/  IADD3 R16, P6, R149, R96.reuse, RZ ;  /* 0x0000006095107210 */ /* 0x080fe20007fde0ff */
[----:B--2---:R-:W-:Y:S01]  /*190f0*/  IMAD R159, R22, 0x3c, RZ ;  /* 0x0000003c169f7824 */ /* 0x004fe200078e02ff */
[-C--:B------:R-:W-:Y:S01]  /*19100*/  IADD3 R2, P3, R153, R96.reuse, RZ ;  /* 0x0000006099027210 */ /* 0x080fe20007f7e0ff */
[----:B------:R2:W-:Y:S01]  /*19110*/  STG.E.U16 desc[UR6][R14.64], R25 ;  /* 0x000000190e007986 */ /* 0x0005e2000c101506 */
[----:B------:R-:W-:Y:S01]  /*19120*/  LEA.HI.X.SX32 R17, R17, R97, 0x1, P6 ;  /* 0x0000006111117211 */ /* 0x000fe200030f0eff */
[----:B------:R-:W1:Y:S01]  /*19130*/  LDC R18, c[0x0][0x278] ;  /* 0x00009e00ff127b82 */ /* 0x000e620000000800 */
[----:B------:R-:W-:Y:S02]  /*19140*/  PRMT R98, R25, 0x7632, R98 ;  /* 0x0000763219627816 */ /* 0x000fe40000000062 */
[----:B------:R-:W-:-:S02]  /*19150*/  IADD3 R12, P5, R157, R96, RZ ;  /* 0x000000609d0c7210 */ /* 0x000fc40007fbe0ff */
[-C--:B------:R-:W-:Y:S01]  /*19160*/  LEA.HI.X.SX32 R3, R161, R97.reuse, 0x1, P3 ;  /* 0x00000061a1037211 */ /* 0x080fe200018f0eff */
[----:B---3--:R-:W-:Y:S01]  /*19170*/  IMAD R161, R20, 0x3e, RZ ;  /* 0x0000003e14a17824 */ /* 0x008fe200078e02ff */
[-C--:B------:R-:W-:Y:S01]  /*19180*/  LEA.HI.X.SX32 R13, R13, R97.reuse, 0x1, P5 ;  /* 0x000000610d0d7211 */ /* 0x080fe200028f0eff */
[----:B------:R-:W3:Y:S01]  /*19190*/  LDC R22, c[0x0][0x278] ;  /* 0x00009e00ff167b82 */ /* 0x000ee20000000800 */
[----:B--2---:R-:W-:Y:S01]  /*191a0*/  IADD3 R14, P6, R159, R96, RZ ;  /* 0x000000609f0e7210 */ /* 0x004fe20007fde0ff */
[----:B------:R4:W-:Y:S01]  /*191b0*/  STG.E.U16 desc[UR6][R16.64], R98 ;  /* 0x0000006210007986 */ /* 0x0009e2000c101506 */
[----:B------:R-:W-:Y:S02]  /*191c0*/  PRMT R25, R26, 0x7632, R25 ;  /* 0x000076321a197816 */ /* 0x000fe40000000019 */
[----:B------:R-:W-:Y:S01]  /*191d0*/  LEA.HI.X.SX32 R15, R163, R97, 0x1, P6 ;  /* 0x00000061a30f7211 */ /* 0x000fe200030f0eff */
[----:B------:R2:W-:Y:S01]  /*191e0*/  STG.E.U16 desc[UR6][R2.64], R26 ;  /* 0x0000001a02007986 */ /* 0x0005e2000c101506 */
[----:B-----5:R-:W-:Y:S01]  /*191f0*/  IMAD R163, R24, 0x42, RZ ;  /* 0x0000004218a37824 */ /* 0x020fe200078e02ff */
[----:B------:R-:W5:Y:S02]  /*19200*/  LDC R10, c[0x0][0x278] ;  /* 0x00009e00ff0a7b82 */ /* 0x000f640000000800 */
[----:B------:R0:W-:Y:S01]  /*19210*/  STG.E.U16 desc[UR6][R12.64], R25 ;  /* 0x000000190c007986 */ /* 0x0001e2000c101506 */
[----:B----4-:R-:W-:-:S03]  /*19220*/  IMAD R17, R4, 0x1f, RZ ;  /* 0x0000001f04117824 */ /* 0x010fc600078e02ff */
[----:B------:R1:W-:Y:S02]  /*19230*/  STG.E.U16 desc[UR6][R14.64], R27 ;  /* 0x0000001b0e007986 */ /* 0x0003e4000c101506 */
[----:B------:R-:W4:Y:S01]  /*19240*/  LDC R16, c[0x0][0x278] ;  /* 0x00009e00ff107b82 */ /* 0x000f220000000800 */
[-C--:B--2---:R-:W-:Y:S02]  /*19250*/  IADD3 R2, P5, R161, R96.reuse, RZ ;  /* 0x00000060a1027210 */ /* 0x084fe40007fbe0ff */
[----:B0-----:R-:W-:Y:S02]  /*19260*/  SHF.L.U32 R21, R21, 0x5, RZ ;  /* 0x0000000515157819 */ /* 0x001fe400000006ff */
[-C--:B------:R-:W-:Y:S02]  /*19270*/  LEA R12, P3, R155, R96.reuse, 0x6 ;  /* 0x000000609b0c7211 */ /* 0x080fe400078630ff */
[----:B------:R-:W-:Y:S01]  /*19280*/  LEA.HI.X.SX32 R3, R17, R97, 0x1, P5 ;  /* 0x0000006111037211 */ /* 0x000fe200028f0eff */
[----:B------:R-:W0:Y:S01]  /*19290*/  LDC R4, c[0x0][0x278] ;  /* 0x00009e00ff047b82 */ /* 0x000e220000000800 */
[----:B-1----:R-:W-:Y:S01]  /*192a0*/  IMAD R15, R0, 0x21, RZ ;  /* 0x00000021000f7824 */ /* 0x002fe200078e02ff */
[----:B------:R-:W-:-:S02]  /*192b0*/  IADD3 R14, P5, R163, R96, RZ ;  /* 0x00000060a30e7210 */ /* 0x000fc40007fbe0ff */
[----:B------:R-:W-:Y:S02]  /*192c0*/  PRMT R140, R27, 0x7632, R140 ;  /* 0x000076321b8c7816 */ /* 0x000fe4000000008c */
[-C--:B------:R-:W-:Y:S02]  /*192d0*/  LEA.HI.X.SX32 R13, R21, R97.reuse, 0x1, P3 ;  /* 0x00000061150d7211 */ /* 0x080fe400018f0eff */
[----:B------:R-:W1:Y:S01]  /*192e0*/  LDC R26, c[0x0][0x278] ;  /* 0x00009e00ff1a7b82 */ /* 0x000e620000000800 */
[-C--:B------:R-:W-:Y:S02]  /*192f0*/  LEA.HI.X.SX32 R15, R15, R97.reuse, 0x1, P5 ;  /* 0x000000610f0f7211 */ /* 0x080fe400028f0eff */
[----:B------:R-:W-:Y:S01]  /*19300*/  PRMT R0, R32, 0x7632, R0 ;  /* 0x0000763220007816 */ /* 0x000fe20000000000 */
[----:B------:R2:W-:Y:S04]  /*19310*/  STG.E.U16 desc[UR6][R2.64], R140 ;  /* 0x0000008c02007986 */ /* 0x0005e8000c101506 */
[----:B------:R-:W-:Y:S01]  /*19320*/  STG.E.U16 desc[UR6][R12.64], R32 ;  /* 0x000000200c007986 */ /* 0x000fe2000c101506 */
[----:B------:R-:W-:Y:S01]  /*19330*/  IADD3 R20, P6, R169, R96, RZ ;  /* 0x00000060a9147210 */ /* 0x000fe20007fde0ff */
[----:B------:R-:W1:Y:S02]  /*19340*/  LDC R98, c[0x0][0x278] ;  /* 0x00009e00ff627b82 */ /* 0x000e640000000800 */
[----:B------:R3:W-:Y:S01]  /*19350*/  STG.E.U16 desc[UR6][R14.64], R0 ;  /* 0x000000000e007986 */ /* 0x0007e2000c101506 */
[----:B------:R-:W-:Y:S01]  /*19360*/  LEA.HI.X.SX32 R21, R165, R97, 0x1, P6 ;  /* 0x00000061a5157211 */ /* 0x000fe200030f0eff */
[----:B------:R-:W-:-:S04]  /*19370*/  IMAD R17, R18, 0x48, RZ ;  /* 0x0000004812117824 */ /* 0x000fc800078e02ff */
[----:B--2---:R-:W2:Y:S08]  /*19380*/  LDC R140, c[0x0][0x278] ;  /* 0x00009e00ff8c7b82 */ /* 0x004eb00000000800 */
[----:B---3--:R-:W3:Y:S01]  /*19390*/  LDC R0, c[0x0][0x278] ;  /* 0x00009e00ff007b82 */ /* 0x008ee20000000800 */
[----:B------:R-:W-:Y:S01]  /*193a0*/  IMAD R3, R22, 0x4a, RZ ;  /* 0x0000004a16037824 */ /* 0x000fe200078e02ff */
[----:B------:R4:W-:Y:S01]  /*193b0*/  STG.E.U16 desc[UR6][R20.64], R33 ;  /* 0x0000002114007986 */ /* 0x0009e2000c101506 */
[----:B-----5:R-:W-:Y:S01]  /*193c0*/  IMAD R13, R10, 0x23, RZ ;  /* 0x000000230a0d7824 */ /* 0x020fe200078e02ff */
[----:B------:R-:W-:-:S04]  /*193d0*/  IADD3 R14, P3, R175, R96, RZ ;  /* 0x00000060af0e7210 */ /* 0x000fc80007f7e0ff */
[----:B------:R-:W5:Y:S01]  /*193e0*/  LDC R27, c[0x0][0x278] ;  /* 0x00009e00ff1b7b82 */ /* 0x000f620000000800 */
[-C--:B------:R-:W-:Y:S02]  /*193f0*/  IADD3 R10, P5, R17, R96.reuse, RZ ;  /* 0x00000060110a7210 */ /* 0x080fe40007fbe0ff */
[----:B------:R-:W-:Y:S01]  /*19400*/  IADD3 R24, P6, R3, R96, RZ ;  /* 0x0000006003187210 */ /* 0x000fe20007fde0ff */
[----:B----4-:R-:W-:Y:S01]  /*19410*/  IMAD R21, R16, 0x25, RZ ;  /* 0x0000002510157824 */ /* 0x010fe200078e02ff */
[----:B------:R-:W-:-:S03]  /*19420*/  LEA.HI.X.SX32 R15, R13, R97, 0x1, P3 ;  /* 0x000000610d0f7211 */ /* 0x000fc600018f0eff */
[----:B------:R-:W4:Y:S01]  /*19430*/  LDC R12, c[0x0][0x278] ;  /* 0x00009e00ff0c7b82 */ /* 0x000f220000000800 */
[----:B------:R-:W-:Y:S02]  /*19440*/  PRMT R33, R33, 0x7632, R33 ;  /* 0x0000763221217816 */ /* 0x000fe40000000021 */
[-C--:B------:R-:W-:Y:S02]  /*19450*/  LEA.HI.X.SX32 R11, R11, R97.reuse, 0x1, P5 ;  /* 0x000000610b0b7211 */ /* 0x080fe400028f0eff */
[----:B------:R-:W-:Y:S02]  /*19460*/  LEA.HI.X.SX32 R25, R21, R97, 0x1, P6 ;  /* 0x0000006115197211 */ /* 0x000fe400030f0eff */
[----:B------:R-:W-:Y:S01]  /*19470*/  PRMT R32, R34, 0x7632, R32 ;  /* 0x0000763222207816 */ /* 0x000fe20000000020 */
[----:B------:R2:W-:Y:S01]  /*19480*/  STG.E.U16 desc[UR6][R14.64], R33 ;  /* 0x000000210e007986 */ /* 0x0005e2000c101506 */
[----:B------:R-:W4:Y:S01]  /*19490*/  LDC R22, c[0x0][0x278] ;  /* 0x00009e00ff167b82 */ /* 0x000f220000000800 */
[----:B0-----:R-:W-:-:S02]  /*194a0*/  IMAD R21, R4, 0x4c, RZ ;  /* 0x0000004c04157824 */ /* 0x001fc400078e02ff */
[----:B------:R0:W-:Y:S04]  /*194b0*/  STG.E.U16 desc[UR6][R10.64], R34 ;  /* 0x000000220a007986 */ /* 0x0001e8000c101506 */
[----:B------:R3:W-:Y:S01]  /*194c0*/  STG.E.U16 desc[UR6][R24.64], R32 ;  /* 0x0000002018007986 */ /* 0x0007e2000c101506 */
[----:B-1----:R-:W-:Y:S01]  /*194d0*/  IMAD R13, R26, 0x4e, RZ ;  /* 0x0000004e1a0d7824 */ /* 0x002fe200078e02ff */
[----:B------:R-:W-:Y:S01]  /*194e0*/  IADD3 R18, P5, R21, R96, RZ ;  /* 0x0000006015127210 */ /* 0x000fe20007fbe0ff */
[----:B------:R-:W1:Y:S01]  /*194f0*/  LDC R16, c[0x0][0x278] ;  /* 0x00009e00ff107b82 */ /* 0x000e620000000800 */
[----:B--2---:R-:W-:Y:S02]  /*19500*/  IMAD R15, R98, 0x50, RZ ;  /* 0x00000050620f7824 */ /* 0x004fe400078e02ff */
[----:B-----5:R-:W-:-:S02]  /*19510*/  IMAD R27, R27, 0x27, RZ ;  /* 0x000000271b1b7824 */ /* 0x020fc400078e02ff */
[----:B0-----:R-:W-:-:S03]  /*19520*/  IMAD R11, R140, 0x52, RZ ;  /* 0x000000528c0b7824 */ /* 0x001fc600078e02ff */
[----:B------:R-:W0:Y:S01]  /*19530*/  LDC R10, c[0x0][0x278] ;  /* 0x00009e00ff0a7b82 */ /* 0x000e220000000800 */
[----:B---3--:R-:W-:-:S07]  /*19540*/  IMAD R25, R0, 0x29, RZ ;  /* 0x0000002900197824 */ /* 0x008fce00078e02ff */
[----:B------:R-:W2:Y:S01]  /*19550*/  LDC R0, c[0x0][0x278] ;  /* 0x00009e00ff007b82 */ /* 0x000ea20000000800 */
[-C--:B------:R-:W-:Y:S02]  /*19560*/  IADD3 R26, P3, R13, R96.reuse, RZ ;  /* 0x000000600d1a7210 */ /* 0x080fe40007f7e0ff */
[----:B------:R-:W-:Y:S02]  /*19570*/  LEA.HI.X.SX32 R19, R19, R97, 0x1, P5 ;  /* 0x0000006113137211 */ /* 0x000fe400028f0eff */
[----:B------:R-:W-:-:S03]  /*19580*/  IADD3 R32, P5, R15, R96, RZ ;  /* 0x000000600f207210 */ /* 0x000fc60007fbe0ff */
[----:B------:R-:W3:Y:S01]  /*19590*/  LDC R20, c[0x0][0x278] ;  /* 0x00009e00ff147b82 */ /* 0x000ee20000000800 */
[----:B------:R-:W-:Y:S01]  /*195a0*/  IADD3 R154, P6, R11, R96, RZ ;  /* 0x000000600b9a7210 */ /* 0x000fe20007fde0ff */
[----:B------:R5:W-:Y:S01]  /*195b0*/  STG.E.U16 desc[UR6][R18.64], R35 ;  /* 0x0000002312007986 */ /* 0x000be2000c101506 */
[----:B------:R-:W-:Y:S02]  /*195c0*/  LEA.HI.X.SX32 R27, R27, R97, 0x1, P3 ;  /* 0x000000611b1b7211 */ /* 0x000fe400018f0eff */
[----:B------:R-:W-:-:S03]  /*195d0*/  PRMT R24, R35, 0x7632, R24 ;  /* 0x0000763223187816 */ /* 0x000fc60000000018 */
[----:B------:R-:W3:Y:S01]  /*195e0*/  LDC R2, c[0x0][0x278] ;  /* 0x00009e00ff027b82 */ /* 0x000ee20000000800 */
[-C--:B------:R-:W-:Y:S01]  /*195f0*/  LEA.HI.X.SX32 R33, R141, R97.reuse, 0x1, P5 ;  /* 0x000000618d217211 */ /* 0x080fe200028f0eff */
[----:B----4-:R-:W-:Y:S01]  /*19600*/  IMAD R141, R12, 0x54, RZ ;  /* 0x000000540c8d7824 */ /* 0x010fe200078e02ff */
[----:B------:R-:W-:Y:S02]  /*19610*/  LEA.HI.X.SX32 R155, R25, R97, 0x1, P6 ;  /* 0x00000061199b7211 */ /* 0x000fe400030f0eff */
[----:B-----5:R-:W-:Y:S01]  /*19620*/  PRMT R19, R100, 0x7632, R19 ;  /* 0x0000763264137816 */ /* 0x020fe20000000013 */
[----:B------:R-:W-:Y:S02]  /*19630*/  STG.E.U16 desc[UR6][R26.64], R24 ;  /* 0x000000181a007986 */ /* 0x000fe4000c101506 */
[----:B------:R-:W4:Y:S02]  /*19640*/  LDC R14, c[0x0][0x278] ;  /* 0x00009e00ff0e7b82 */ /* 0x000f240000000800 */
[----:B------:R5:W-:Y:S04]  /*19650*/  STG.E.U16 desc[UR6][R32.64], R100 ;  /* 0x0000006420007986 */ /* 0x000be8000c101506 */
[----:B------:R1:W-:Y:S02]  /*19660*/  STG.E.U16 desc[UR6][R154.64], R19 ;  /* 0x000000139a007986 */ /* 0x0003e4000c101506 */
[----:B------:R-:W4:Y:S01]  /*19670*/  LDC R18, c[0x0][0x278] ;  /* 0x00009e00ff127b82 */ /* 0x000f220000000800 */
[----:B-----5:R-:W-:-:S07]  /*19680*/  IADD3 R32, P5, R141, R96, RZ ;  /* 0x000000608d207210 */ /* 0x020fce0007fbe0ff */
[----:B------:R-:W5:Y:S01]  /*19690*/  LDC R12, c[0x0][0x278] ;  /* 0x00009e00ff0c7b82 */ /* 0x000f620000000800 */
[----:B-1----:R-:W-:Y:S01]  /*196a0*/  IMAD R19, R22, 0x5a, RZ ;  /* 0x0000005a16137824 */ /* 0x002fe200078e02ff */
[----:B------:R-:W-:Y:S01]  /*196b0*/  LEA.HI.X.SX32 R33, R99, R97, 0x1, P5 ;  /* 0x0000006163217211 */ /* 0x000fe200028f0eff */
[----:B--2---:R-:W-:-:S03]  /*196c0*/  IMAD R99, R0, 0x2d, RZ ;  /* 0x0000002d00637824 */ /* 0x004fc600078e02ff */
[----:B------:R-:W-:Y:S02]  /*196d0*/  IADD3 R164, P6, R19, R96, RZ ;  /* 0x0000006013a47210 */ /* 0x000fe40007fde0ff */
[----:B------:R-:W1:Y:S01]  /*196e0*/  LDC R4, c[0x0][0x278] ;  /* 0x00009e00ff047b82 */ /* 0x000e620000000800 */
[----:B------:R-:W-:Y:S01]  /*196f0*/  IMAD R25, R16, 0x56, RZ ;  /* 0x0000005610197824 */ /* 0x000fe200078e02ff */
[----:B------:R-:W-:Y:S01]  /*19700*/  LEA.HI.X.SX32 R165, R99, R97, 0x1, P6 ;  /* 0x0000006163a57211 */ /* 0x000fe200030f0eff */
[----:B0-----:R-:W-:Y:S02]  /*19710*/  IMAD R99, R10, 0x5c, RZ ;  /* 0x0000005c0a637824 */ /* 0x001fe400078e02ff */
[----:B---3--:R-:W-:-:S03]  /*19720*/  IMAD R27, R20, 0x58, RZ ;  /* 0x00000058141b7824 */ /* 0x008fc600078e02ff */
[----:B------:R-:W0:Y:S01]  /*19730*/  LDC R10, c[0x0][0x278] ;  /* 0x00009e00ff0a7b82 */ /* 0x000e220000000800 */
[----:B------:R-:W-:Y:S01]  /*19740*/  IMAD R35, R2, 0x2b, RZ ;  /* 0x0000002b02237824 */ /* 0x000fe200078e02ff */
[-C--:B------:R-:W-:Y:S02]  /*19750*/  IADD3 R154, P3, R25, R96.reuse, RZ ;  /* 0x00000060199a7210 */ /* 0x080fe40007f7e0ff */
[----:B------:R-:W-:-:S04]  /*19760*/  IADD3 R22, P5, R27, R96, RZ ;  /* 0x000000601b167210 */ /* 0x000fc80007fbe0ff */
[----:B------:R-:W2:Y:S01]  /*19770*/  LDC R16, c[0x0][0x278] ;  /* 0x00009e00ff107b82 */ /* 0x000ea20000000800 */
[----:B------:R-:W-:Y:S02]  /*19780*/  LEA.HI.X.SX32 R155, R35, R97, 0x1, P3 ;  /* 0x00000061239b7211 */ /* 0x000fe400018f0eff */
[----:B------:R-:W-:-:S05]  /*19790*/  PRMT R2, R101, 0x7632, R2 ;  /* 0x0000763265027816 */ /* 0x000fca0000000002 */
[----:B------:R-:W3:Y:S01]  /*197a0*/  LDC R0, c[0x0][0x278] ;  /* 0x00009e00ff007b82 */ /* 0x000ee20000000800 */
[----:B------:R-:W-:Y:S01]  /*197b0*/  LEA.HI.X.SX32 R23, R23, R97, 0x1, P5 ;  /* 0x0000006117177211 */ /* 0x000fe200028f0eff */
[----:B------:R5:W-:Y:S06]  /*197c0*/  STG.E.U16 desc[UR6][R32.64], R101 ;  /* 0x0000006520007986 */ /* 0x000bec000c101506 */
[----:B------:R-:W3:Y:S01]  /*197d0*/  LDC R20, c[0x0][0x278] ;  /* 0x00009e00ff147b82 */ /* 0x000ee20000000800 */
[----:B------:R-:W-:Y:S01]  /*197e0*/  PRMT R24, R102, 0x7632, R24 ;  /* 0x0000763266187816 */ /* 0x000fe20000000018 */
[----:B------:R1:W-:Y:S01]  /*197f0*/  STG.E.U16 desc[UR6][R154.64], R2 ;  /* 0x000000029a007986 */ /* 0x0003e2000c101506 */
[----:B----4-:R-:W-:Y:S01]  /*19800*/  IMAD R35, R14, 0x5e, RZ ;  /* 0x0000005e0e237824 */ /* 0x010fe200078e02ff */
[----:B------:R-:W-:-:S02]  /*19810*/  IADD3 R100, P5, R99, R96, RZ ;  /* 0x0000006063647210 */ /* 0x000fc40007fbe0ff */
[----:B------:R4:W-:Y:S01]  /*19820*/  STG.E.U16 desc[UR6][R22.64], R102 ;  /* 0x0000006616007986 */ /* 0x0009e2000c101506 */
[----:B-----5:R-:W-:Y:S01]  /*19830*/  IMAD R33, R18, 0x60, RZ ;  /* 0x0000006012217824 */ /* 0x020fe200078e02ff */
[----:B------:R-:W-:Y:S01]  /*19840*/  LEA.HI.X.SX32 R101, R143, R97, 0x1, P5 ;  /* 0x000000618f657211 */ /* 0x000fe200028f0eff */
[----:B-1----:R-:W-:Y:S01]  /*19850*/  IMAD R143, R4, 0x31, RZ ;  /* 0x00000031048f7824 */ /* 0x002fe200078e02ff */
[----:B------:R1:W-:Y:S01]  /*19860*/  STG.E.U16 desc[UR6][R164.64], R24 ;  /* 0x00000018a4007986 */ /* 0x0003e2000c101506 */
[----:B------:R-:W5:Y:S01]  /*19870*/  LDC R14, c[0x0][0x278] ;  /* 0x00009e00ff0e7b82 */ /* 0x000f620000000800 */
[----:B------:R-:W-:Y:S01]  /*19880*/  IADD3 R154, P3, R35, R96, RZ ;  /* 0x00000060239a7210 */ /* 0x000fe20007f7e0ff */
[----:B----4-:R-:W-:-:S06]  /*19890*/  IMAD R23, R12, 0x62, RZ ;  /* 0x000000620c177824 */ /* 0x010fcc00078e02ff */
[----:B------:R-:W4:Y:S01]  /*198a0*/  LDC R2, c[0x0][0x278] ;  /* 0x00009e00ff027b82 */ /* 0x000f220000000800 */
[-C--:B-1----:R-:W-:Y:S02]  /*198b0*/  IADD3 R164, P5, R33, R96.reuse, RZ ;  /* 0x0000006021a47210 */ /* 0x082fe40007fbe0ff */
[----:B------:R-:W-:-:S05]  /*198c0*/  IADD3 R166, P6, R23, R96, RZ ;  /* 0x0000006017a67210 */ /* 0x000fca0007fde0ff */
[----:B------:R-:W1:Y:S01]  /*198d0*/  LDC R12, c[0x0][0x278] ;  /* 0x00009e00ff0c7b82 */ /* 0x000e620000000800 */
[-C--:B------:R-:W-:Y:S02]  /*198e0*/  LEA.HI.X.SX32 R155, R167, R97.reuse, 0x1, P3 ;  /* 0x00000061a79b7211 */ /* 0x080fe400018f0eff */
[----:B------:R-:W-:Y:S02]  /*198f0*/  PRMT R4, R103, 0x7632, R4 ;  /* 0x0000763267047816 */ /* 0x000fe40000000004 */
[-C--:B------:R-:W-:Y:S01]  /*19900*/  LEA.HI.X.SX32 R165, R145, R97.reuse, 0x1, P5 ;  /* 0x0000006191a57211 */ /* 0x080fe200028f0eff */
[----:B0-----:R-:W-:Y:S01]  /*19910*/  IMAD R145, R10, 0x66, RZ ;  /* 0x000000660a917824 */ /* 0x001fe200078e02ff */
[----:B------:R-:W-:Y:S01]  /*19920*/  LEA.HI.X.SX32 R167, R143, R97, 0x1, P6 ;  /* 0x000000618fa77211 */ /* 0x000fe200030f0eff */
[----:B--2---:R-:W-:Y:S01]  /*19930*/  IMAD R143, R16, 0x64, RZ ;  /* 0x00000064108f7824 */ /* 0x004fe200078e02ff */
[----:B------:R-:W0:Y:S01]  /*19940*/  LDC R10, c[0x0][0x278] ;  /* 0x00009e00ff0a7b82 */ /* 0x000e220000000800 */
[----:B------:R3:W-:Y:S01]  /*19950*/  STG.E.U16 desc[UR6][R100.64], R103 ;  /* 0x0000006764007986 */ /* 0x0007e2000c101506 */
[----:B------:R-:W-:-:S03]  /*19960*/  PRMT R18, R104, 0x7632, R18 ;  /* 0x0000763268127816 */ /* 0x000fc60000000012 */
[----:B------:R2:W-:Y:S03]  /*19970*/  STG.E.U16 desc[UR6][R154.64], R4 ;  /* 0x000000049a007986 */ /* 0x0005e6000c101506 */
[----:B------:R-:W4:Y:S01]  /*19980*/  LDC R16, c[0x0][0x278] ;  /* 0x00009e00ff107b82 */ /* 0x000f220000000800 */
[----:B------:R5:W-:Y:S01]  /*19990*/  STG.E.U16 desc[UR6][R164.64], R104 ;  /* 0x00000068a4007986 */ /* 0x000be2000c101506 */
[----:B---3--:R-:W-:-:S06]  /*199a0*/  IMAD R101, R20, 0x68, RZ ;  /* 0x0000006814657824 */ /* 0x008fcc00078e02ff */
[----:B------:R-:W3:Y:S01]  /*199b0*/  LDC R22, c[0x0][0x278] ;  /* 0x00009e00ff167b82 */ /* 0x000ee20000000800 */
[----:B--2---:R-:W-:Y:S01]  /*199c0*/  IMAD R155, R0, 0x33, RZ ;  /* 0x00000033009b7824 */ /* 0x004fe200078e02ff */
[----:B------:R2:W-:Y:S06]  /*199d0*/  STG.E.U16 desc[UR6][R166.64], R18 ;  /* 0x00000012a6007986 */ /* 0x0005ec000c101506 */
[----:B------:R-:W3:Y:S01]  /*199e0*/  LDC R0, c[0x0][0x278] ;  /* 0x00009e00ff007b82 */ /* 0x000ee20000000800 */
[-C--:B-----5:R-:W-:Y:S02]  /*199f0*/  IADD3 R164, P6, R101, R96.reuse, RZ ;  /* 0x0000006065a47210 */ /* 0x0a0fe40007fde0ff */
[----:B------:R-:W-:-:S05]  /*19a00*/  IADD3 R102, P3, R143, R96, RZ ;  /* 0x000000608f667210 */ /* 0x000fca0007f7e0ff */
[----:B--2---:R-:W2:Y:S01]  /*19a10*/  LDC R18, c[0x0][0x278] ;  /* 0x00009e00ff127b82 */ /* 0x004ea20000000800 */
[----:B------:R-:W-:Y:S02]  /*19a20*/  IADD3 R154, P5, R145, R96, RZ ;  /* 0x00000060919a7210 */ /* 0x000fe40007fbe0ff */
[----:B------:R-:W-:-:S05]  /*19a30*/  LEA.HI.X.SX32 R165, R151, R97, 0x1, P6 ;  /* 0x0000006197a57211 */ /* 0x000fca00030f0eff */
[----:B------:R-:W5:Y:S01]  /*19a40*/  LDC R20, c[0x0][0x278] ;  /* 0x00009e00ff147b82 */ /* 0x000f620000000800 */
[----:B-1----:R-:W-:Y:S01]  /*19a50*/  IMAD R151, R12, 0x6a, RZ ;  /* 0x0000006a0c977824 */ /* 0x002fe200078e02ff */
[-C--:B------:R-:W-:Y:S02]  /*19a60*/  LEA.HI.X.SX32 R103, R147, R97.reuse, 0x1, P3 ;  /* 0x0000006193677211 */ /* 0x080fe400018f0eff */
[----:B------:R-:W-:Y:S02]  /*19a70*/  LEA.HI.X.SX32 R155, R155, R97, 0x1, P5 ;  /* 0x000000619b9b7211 */ /* 0x000fe400028f0eff */
[----:B------:R-:W-:Y:S02]  /*19a80*/  PRMT R24, R105, 0x7632, R24 ;  /* 0x0000763269187816 */ /* 0x000fe40000000018 */
[----:B------:R-:W1:Y:S01]  /*19a90*/  LDC R12, c[0x0][0x278] ;  /* 0x00009e00ff0c7b82 */ /* 0x000e620000000800 */
[----:B------:R0:W-:Y:S01]  /*19aa0*/  STG.E.U16 desc[UR6][R102.64], R105 ;  /* 0x0000006966007986 */ /* 0x0001e2000c101506 */
[----:B------:R-:W-:-:S03]  /*19ab0*/  IMAD R147, R14, 0x6c, RZ ;  /* 0x0000006c0e937824 */ /* 0x000fc600078e02ff */
[----:B------:R4:W-:Y:S03]  /*19ac0*/  STG.E.U16 desc[UR6][R154.64], R24 ;  /* 0x000000189a007986 */ /* 0x0009e6000c101506 */
[----:B------:R-:W1:Y:S01]  /*19ad0*/  LDC R4, c[0x0][0x278] ;  /* 0x00009e00ff047b82 */ /* 0x000e620000000800 */
[----:B------:R3:W-:Y:S01]  /*19ae0*/  STG.E.U16 desc[UR6][R164.64], R106 ;  /* 0x0000006aa4007986 */ /* 0x0007e2000c101506 */
[----:B0-----:R-:W-:Y:S02]  /*19af0*/  IMAD R105, R10, 0x70, RZ ;  /* 0x000000700a697824 */ /* 0x001fe400078e02ff */
[----:B----4-:R-:W-:-:S04]  /*19b00*/  IMAD R103, R16, 0x6e, RZ ;  /* 0x0000006e10677824 */ /* 0x010fc800078e02ff */
[----:B------:R-:W0:Y:S01]  /*19b10*/  LDC R14, c[0x0][0x278] ;  /* 0x00009e00ff0e7b82 */ /* 0x000e220000000800 */
[----:B------:R-:W-:Y:S01]  /*19b20*/  IMAD R155, R2, 0x35, RZ ;  /* 0x00000035029b7824 */ /* 0x000fe200078e02ff */
[-C--:B------:R-:W-:Y:S02]  /*19b30*/  IADD3 R154, P5, R151, R96.reuse, RZ ;  /* 0x00000060979a7210 */ /* 0x080fe40007fbe0ff */
[----:B------:R-:W-:Y:S01]  /*19b40*/  PRMT R26, R106, 0x7632, R26 ;  /* 0x000076326a1a7816 */ /* 0x000fe2000000001a */
[----:B---3--:R-:W-:Y:S01]  /*19b50*/  IMAD R165, R0, 0x37, RZ ;  /* 0x0000003700a57824 */ /* 0x008fe200078e02ff */
[-C--:B------:R-:W-:Y:S02]  /*19b60*/  IADD3 R148, P3, R147, R96.reuse, RZ ;  /* 0x0000006093947210 */ /* 0x080fe40007f7e0ff */
[----:B------:R-:W-:Y:S01]  /*19b70*/  LEA.HI.X.SX32 R155, R155, R97, 0x1, P5 ;  /* 0x000000619b9b7211 */ /* 0x000fe200028f0eff */
[----:B------:R-:W3:Y:S01]  /*19b80*/  LDC R10, c[0x0][0x278] ;  /* 0x00009e00ff0a7b82 */ /* 0x000ee20000000800 */
[----:B------:R-:W-:-:S02]  /*19b90*/  IADD3 R166, P6, R105, R96, RZ ;  /* 0x0000006069a67210 */ /* 0x000fc40007fde0ff */
[----:B------:R-:W-:Y:S01]  /*19ba0*/  IADD3 R164, P5, R103, R96, RZ ;  /* 0x0000006067a47210 */ /* 0x000fe20007fbe0ff */
[----:B------:R5:W-:Y:S01]  /*19bb0*/  STG.E.U16 desc[UR6][R154.64], R26 ;  /* 0x0000001a9a007986 */ /* 0x000be2000c101506 */
[-C--:B------:R-:W-:Y:S02]  /*19bc0*/  LEA.HI.X.SX32 R149, R149, R97.reuse, 0x1, P3 ;  /* 0x0000006195957211 */ /* 0x080fe400018f0eff */
[-C--:B------:R-:W-:Y:S01]  /*19bd0*/  LEA.HI.X.SX32 R167, R153, R97.reuse, 0x1, P6 ;  /* 0x0000006199a77211 */ /* 0x080fe200030f0eff */
[----:B--2---:R-:W-:Y:S01]  /*19be0*/  IMAD R153, R18, 0x72, RZ ;  /* 0x0000007212997824 */ /* 0x004fe200078e02ff */
[----:B------:R-:W-:Y:S01]  /*19bf0*/  LEA.HI.X.SX32 R165, R165, R97, 0x1, P5 ;  /* 0x00000061a5a57211 */ /* 0x000fe200028f0eff */
[----:B------:R-:W2:Y:S01]  /*19c00*/  LDC R0, c[0x0][0x278] ;  /* 0x00009e00ff007b82 */ /* 0x000ea20000000800 */
[----:B------:R-:W-:Y:S01]  /*19c10*/  PRMT R2, R107, 0x7632, R2 ;  /* 0x000076326b027816 */ /* 0x000fe20000000002 */
[----:B------:R1:W-:Y:S01]  /*19c20*/  STG.E.U16 desc[UR6][R148.64], R107 ;  /* 0x0000006b94007986 */ /* 0x0003e2000c101506 */
[----:B-----5:R-:W-:-:S03]  /*19c30*/  IMAD R155, R20, 0x74, RZ ;  /* 0x00000074149b7824 */ /* 0x020fc600078e02ff */
[----:B------:R4:W-:Y:S01]  /*19c40*/  STG.E.U16 desc[UR6][R164.64], R2 ;  /* 0x00000002a4007986 */ /* 0x0009e2000c101506 */
[-C--:B------:R-:W-:Y:S01]  /*19c50*/  IADD3 R170, P5, R153, R96.reuse, RZ ;  /* 0x0000006099aa7210 */ /* 0x080fe20007fbe0ff */
[----:B------:R-:W5:Y:S01]  /*19c60*/  LDC R20, c[0x0][0x278] ;  /* 0x00009e00ff147b82 */ /* 0x000f620000000800 */
[----:B------:R-:W-:Y:S01]  /*19c70*/  PRMT R16, R108, 0x7632, R16 ;  /* 0x000076326c107816 */ /* 0x000fe20000000010 */
[----:B------:R0:W-:Y:S01]  /*19c80*/  STG.E.U16 desc[UR6][R166.64], R108 ;  /* 0x0000006ca6007986 */ /* 0x0001e2000c101506 */
[----:B------:R-:W-:Y:S01]  /*19c90*/  LEA.HI.X.SX32 R171, R171, R97, 0x1, P5 ;  /* 0x00000061abab7211 */ /* 0x000fe200028f0eff */
[----:B-1----:R-:W-:Y:S02]  /*19ca0*/  IMAD R149, R12, 0x76, RZ ;  /* 0x000000760c957824 */ /* 0x002fe400078e02ff */
[----:B------:R-:W-:Y:S02]  /*19cb0*/  IMAD R107, R22, 0x78, RZ ;  /* 0x00000078166b7824 */ /* 0x000fe400078e02ff */
[----:B------:R-:W1:Y:S01]  /*19cc0*/  LDC R12, c[0x0][0x278] ;  /* 0x00009e00ff0c7b82 */ /* 0x000e620000000800 */
[----:B----4-:R-:W-:-:S04]  /*19cd0*/  IADD3 R164, P3, R155, R96, RZ ;  /* 0x000000609ba47210 */ /* 0x010fc80007f7e0ff */
[-C--:B------:R-:W-:Y:S01]  /*19ce0*/  LEA.HI.X.SX32 R165, R157, R97.reuse, 0x1, P3 ;  /* 0x000000619da57211 */ /* 0x080fe200018f0eff */
[----:B0-----:R-:W-:Y:S01]  /*19cf0*/  IMAD R167, R4, 0x3b, RZ ;  /* 0x0000003b04a77824 */ /* 0x001fe200078e02ff */
[-C--:B------:R-:W-:Y:S01]  /*19d00*/  IADD3 R166, P5, R149, R96.reuse, RZ ;  /* 0x0000006095a67210 */ /* 0x080fe20007fbe0ff */
[----:B------:R-:W-:Y:S01]  /*19d10*/  STG.E.U16 desc[UR6][R170.64], R16 ;  /* 0x00000010aa007986 */ /* 0x000fe2000c101506 */
[----:B------:R-:W-:Y:S01]  /*19d20*/  PRMT R18, R109, 0x7632, R18 ;  /* 0x000076326d127816 */ /* 0x000fe20000000012 */
[----:B------:R-:W0:Y:S01]  /*19d30*/  LDC R2, c[0x0][0x278] ;  /* 0x00009e00ff027b82 */ /* 0x000e220000000800 */
[----:B------:R-:W-:Y:S01]  /*19d40*/  LEA.HI.X.SX32 R167, R167, R97, 0x1, P5 ;  /* 0x00000061a7a77211 */ /* 0x000fe200028f0eff */
[----:B------:R4:W-:Y:S01]  /*19d50*/  STG.E.U16 desc[UR6][R164.64], R109 ;  /* 0x0000006da4007986 */ /* 0x0009e2000c101506 */
[----:B------:R-:W-:-:S05]  /*19d60*/  IADD3 R158, P6, R107, R96, RZ ;  /* 0x000000606b9e7210 */ /* 0x000fca0007fde0ff */
[----:B------:R-:W5:Y:S01]  /*19d70*/  LDC R4, c[0x0][0x278] ;  /* 0x00009e00ff047b82 */ /* 0x000f620000000800 */
[----:B------:R-:W-:Y:S01]  /*19d80*/  LEA.HI.X.SX32 R159, R159, R97, 0x1, P6 ;  /* 0x000000619f9f7211 */ /* 0x000fe200030f0eff */
[----:B----4-:R-:W-:-:S06]  /*19d90*/  IMAD R109, R14, 0x7c, RZ ;  /* 0x0000007c0e6d7824 */ /* 0x010fcc00078e02ff */
[----:B------:R-:W4:Y:S01]  /*19da0*/  LDC R16, c[0x0][0x278] ;  /* 0x00009e00ff107b82 */ /* 0x000f220000000800 */
[----:B------:R2:W-:Y:S01]  /*19db0*/  STG.E.U16 desc[UR6][R166.64], R18 ;  /* 0x00000012a6007986 */ /* 0x0005e2000c101506 */
[----:B---3--:R-:W-:-:S06]  /*19dc0*/  IMAD R157, R10, 0x7a, RZ ;  /* 0x0000007a0a9d7824 */ /* 0x008fcc00078e02ff */
[----:B------:R-:W3:Y:S01]  /*19dd0*/  LDC R14, c[0x0][0x278] ;  /* 0x00009e00ff0e7b82 */ /* 0x000ee20000000800 */
[----:B------:R1:W-:Y:S07]  /*19de0*/  STG.E.U16 desc[UR6][R158.64], R110 ;  /* 0x0000006e9e007986 */ /* 0x0003ee000c101506 */
[----:B------:R-:W3:Y:S01]  /*19df0*/  LDC R171, c[0x0][0x228] ;  /* 0x00008a00ffab7b82 */ /* 0x000ee20000000800 */
[----:B------:R-:W-:-:S07]  /*19e00*/  IADD3 R164, P3, R157, R96, RZ ;  /* 0x000000609da47210 */ /* 0x000fce0007f7e0ff */
[----:B--2---:R-:W2:Y:S01]  /*19e10*/  LDC R18, c[0x0][0x278] ;  /* 0x00009e00ff127b82 */ /* 0x004ea20000000800 */
[----:B-1----:R-:W-:Y:S01]  /*19e20*/  IMAD R159, R0, 0x3d, RZ ;  /* 0x0000003d009f7824 */ /* 0x002fe200078e02ff */
[----:B------:R-:W-:Y:S02]  /*19e30*/  IADD3 R160, P5, R109, R96, RZ ;  /* 0x000000606da07210 */ /* 0x000fe40007fbe0ff */
[----:B------:R-:W-:Y:S02]  /*19e40*/  PRMT R22, R110, 0x7632, R22 ;  /* 0x000076326e167816 */ /* 0x000fe40000000016 */
[-C--:B------:R-:W-:Y:S02]  /*19e50*/  LEA.HI.X.SX32 R165, R159, R97.reuse, 0x1, P3 ;  /* 0x000000619fa57211 */ /* 0x080fe400018f0eff */
[----:B------:R-:W1:Y:S01]  /*19e60*/  LDC R10, c[0x0][0x278] ;  /* 0x00009e00ff0a7b82 */ /* 0x000e620000000800 */
[----:B------:R-:W-:Y:S01]  /*19e70*/  LEA.HI.X.SX32 R161, R161, R97, 0x1, P5 ;  /* 0x00000061a1a17211 */ /* 0x000fe200028f0eff */
[----:B------:R-:W-:-:S02]  /*19e80*/  IMAD R0, R243, UR9, RZ ;  /* 0x00000009f3007c24 */ /* 0x000fc4000f8e02ff */
[----:B------:R-:W-:Y:S01]  /*19e90*/  IMAD R159, R12, 0x7e, RZ ;  /* 0x0000007e0c9f7824 */ /* 0x000fe200078e02ff */
[----:B------:R0:W-:Y:S03]  /*19ea0*/  STG.E.U16 desc[UR6][R164.64], R22 ;  /* 0x00000016a4007986 */ /* 0x0001e6000c101506 */
[----:B------:R-:W1:Y:S01]  /*19eb0*/  LDC R12, c[0x0][0x278] ;  /* 0x00009e00ff0c7b82 */ /* 0x000e620000000800 */
[----:B------:R4:W-:Y:S01]  /*19ec0*/  STG.E.U16 desc[UR6][R160.64], R111 ;  /* 0x0000006fa0007986 */ /* 0x0009e2000c101506 */
[----:B------:R-:W-:Y:S01]  /*19ed0*/  SHF.L.U32 R0, R0, 0x1, RZ ;  /* 0x0000000100007819 */ /* 0x000fe200000006ff */
[----:B-----5:R-:W-:Y:S01]  /*19ee0*/  IMAD.SHL.U32 R167, R4, 0x40, RZ ;  /* 0x0000004004a77824 */ /* 0x020fe200078e00ff */
[----:B------:R-:W-:Y:S02]  /*19ef0*/  PRMT R26, R111, 0x7632, R26 ;  /* 0x000076326f1a7816 */ /* 0x000fe4000000001a */
[----:B------:R-:W-:-:S02]  /*19f00*/  LEA RZ, P3, R177, R96, 0x7 ;  /* 0x00000060b1ff7211 */ /* 0x000fc400078638ff */
[----:B------:R-:W5:Y:S01]  /*19f10*/  LDC R24, c[0x0][0x278] ;  /* 0x00009e00ff187b82 */ /* 0x000f620000000800 */
[----:B0-----:R-:W-:Y:S01]  /*19f20*/  IMAD R165, R2, 0x3f, RZ ;  /* 0x0000003f02a57824 */ /* 0x001fe200078e02ff */
[----:B------:R-:W-:Y:S01]  /*19f30*/  IADD3 R164, P5, R159, R96, RZ ;  /* 0x000000609fa47210 */ /* 0x000fe20007fbe0ff */
[----:B----4-:R-:W-:-:S05]  /*19f40*/  IMAD R161, R16, 0x82, RZ ;  /* 0x0000008210a17824 */ /* 0x010fca00078e02ff */
[----:B------:R-:W0:Y:S01]  /*19f50*/  LDC R22, c[0x0][0x278] ;  /* 0x00009e00ff167b82 */ /* 0x000e220000000800 */
[----:B---3--:R-:W-:Y:S01]  /*19f60*/  IMAD R111, R14, 0x84, RZ ;  /* 0x000000840e6f7824 */ /* 0x008fe200078e02ff */
[----:B------:R-:W-:Y:S01]  /*19f70*/  IADD3 R0, R0, UR8, R171 ;  /* 0x0000000800007c10 */ /* 0x000fe2000fffe0ab */
[----:B------:R-:W-:Y:S01]  /*19f80*/  ULDC UR8, c[0x0][0x27c] ;  /* 0x00009f0000087ab9 */ /* 0x000fe20000000800 */
[----:B------:R-:W-:-:S04]  /*19f90*/  LEA.HI.X.SX32 R165, R165, R97, 0x1, P5 ;  /* 0x00000061a5a57211 */ /* 0x000fc800028f0eff */
[----:B------:R-:W3:Y:S01]  /*19fa0*/  LDC R14, c[0x0][0x278] ;  /* 0x00009e00ff0e7b82 */ /* 0x000ee20000000800 */
[----:B------:R-:W-:Y:S02]  /*19fb0*/  IADD3 R172, P5, R161, R96, RZ ;  /* 0x00000060a1ac7210 */ /* 0x000fe40007fbe0ff */
[----:B------:R-:W-:Y:S01]  /*19fc0*/  LEA.HI.X.SX32 R171, R167, R97, 0x1, P3 ;  /* 0x00000061a7ab7211 */ /* 0x000fe200018f0eff */
[----:B--2---:R-:W-:Y:S01]  /*19fd0*/  IMAD R167, R18, 0x86, RZ ;  /* 0x0000008612a77824 */ /* 0x004fe200078e02ff */
[----:B------:R-:W-:-:S03]  /*19fe0*/  LEA R170, R179, R0, 0x7 ;  /* 0x00000000b3aa7211 */ /* 0x000fc600078e38ff */
[----:B------:R-:W2:Y:S01]  /*19ff0*/  LDC R18, c[0x0][0x278] ;  /* 0x00009e00ff127b82 */ /* 0x000ea20000000800 */
[----:B------:R-:W-:Y:S02]  /*1a000*/  LEA.HI.X.SX32 R173, R173, R97, 0x1, P5 ;  /* 0x00000061adad7211 */ /* 0x000fe400028f0eff */
[----:B------:R-:W-:Y:S01]  /*1a010*/  PRMT R2, R120, 0x7632, R2 ;  /* 0x0000763278027816 */ /* 0x000fe20000000002 */
[----:B------:R-:W-:Y:S01]  /*1a020*/  STG.E.U16 desc[UR6][R164.64], R26 ;  /* 0x0000001aa4007986 */ /* 0x000fe2000c101506 */
[----:B------:R-:W-:-:S03]  /*1a030*/  IADD3 R176, P6, R111, R96, RZ ;  /* 0x000000606fb07210 */ /* 0x000fc60007fde0ff */
[----:B------:R-:W4:Y:S01]  /*1a040*/  LDC R16, c[0x0][0x278] ;  /* 0x00009e00ff107b82 */ /* 0x000f220000000800 */
[----:B------:R1:W-:Y:S01]  /*1a050*/  STG.E.U16 desc[UR6][R170.64], R120 ;  /* 0x00000078aa007986 */ /* 0x0003e2000c101506 */
[----:B------:R-:W-:Y:S01]  /*1a060*/  LEA.HI.X.SX32 R177, R163, R97, 0x1, P6 ;  /* 0x00000061a3b17211 */ /* 0x000fe200030f0eff */
[----:B------:R-:W-:Y:S02]  /*1a070*/  IMAD R163, R20, 0x88, RZ ;  /* 0x0000008814a37824 */ /* 0x000fe400078e02ff */
[----:B------:R5:W-:Y:S03]  /*1a080*/  STG.E.U16 desc[UR6][R172.64], R2 ;  /* 0x00000002ac007986 */ /* 0x000be6000c101506 */
[----:B------:R-:W2:Y:S01]  /*1a090*/  LDC R179, c[0x0][0x278] ;  /* 0x00009e00ffb37b82 */ /* 0x000ea20000000800 */
[----:B-1----:R-:W-:-:S07]  /*1a0a0*/  IMAD R171, R10, 0x43, RZ ;  /* 0x000000430aab7824 */ /* 0x002fce00078e02ff */
[----:B------:R-:W1:Y:S01]  /*1a0b0*/  LDC R10, c[0x0][0x278] ;  /* 0x00009e00ff0a7b82 */ /* 0x000e620000000800 */
[----:B------:R-:W-:Y:S01]  /*1a0c0*/  IADD3 R170, P3, R167, R96, RZ ;  /* 0x00000060a7aa7210 */ /* 0x000fe20007f7e0ff */
[----:B-----5:R-:W-:-:S06]  /*1a0d0*/  IMAD R173, R12, 0x45, RZ ;  /* 0x000000450cad7824 */ /* 0x020fcc00078e02ff */
[----:B------:R-:W5:Y:S01]  /*1a0e0*/  LDC R2, c[0x0][0x278] ;  /* 0x00009e00ff027b82 */ /* 0x000f620000000800 */
[----:B------:R-:W-:Y:S01]  /*1a0f0*/  IADD3 R120, P5, R163, R96, RZ ;  /* 0x00000060a3787210 */ /* 0x000fe20007fbe0ff */
[----:B0-----:R-:W-:Y:S01]  /*1a100*/  IMAD R165, R22, 0x8a, RZ ;  /* 0x0000008a16a57824 */ /* 0x001fe200078e02ff */
[----:B------:R0:W-:Y:S01]  /*1a110*/  STG.E.U16 desc[UR6][R176.64], R121 ;  /* 0x00000079b0007986 */ /* 0x0001e2000c101506 */
[----:B------:R-:W-:-:S04]  /*1a120*/  PRMT R22, R121, 0x7632, R22 ;  /* 0x0000763279167816 */ /* 0x000fc80000000016 */
[----:B------:R-:W1:Y:S01]  /*1a130*/  LDC R12, c[0x0][0x278] ;  /* 0x00009e00ff0c7b82 */ /* 0x000e620000000800 */
[-C--:B------:R-:W-:Y:S02]  /*1a140*/  LEA.HI.X.SX32 R171, R171, R97.reuse, 0x1, P3 ;  /* 0x00000061abab7211 */ /* 0x080fe400018f0eff */
[----:B0-----:R-:W-:-:S05]  /*1a150*/  LEA.HI.X.SX32 R121, R169, R97, 0x1, P5 ;  /* 0x00000061a9797211 */ /* 0x001fca00028f0eff */
[----:B------:R-:W0:Y:S01]  /*1a160*/  LDC R4, c[0x0][0x278] ;  /* 0x00009e00ff047b82 */ /* 0x000e220000000800 */
[----:B---3--:R-:W-:Y:S01]  /*1a170*/  IMAD R169, R14, 0x8c, RZ ;  /* 0x0000008c0ea97824 */ /* 0x008fe200078e02ff */
[-C--:B------:R-:W-:Y:S01]  /*1a180*/  IADD3 R176, P6, R165, R96.reuse, RZ ;  /* 0x00000060a5b07210 */ /* 0x080fe20007fde0ff */
[----:B------:R2:W-:Y:S05]  /*1a190*/  STG.E.U16 desc[UR6][R170.64], R22 ;  /* 0x00000016aa007986 */ /* 0x0005ea000c101506 */
[----:B------:R-:W3:Y:S01]  /*1a1a0*/  LDC R14, c[0x0][0x278] ;  /* 0x00009e00ff0e7b82 */ /* 0x000ee20000000800 */
[----:B------:R-:W-:Y:S01]  /*1a1b0*/  LEA.HI.X.SX32 R177, R173, R97, 0x1, P6 ;  /* 0x00000061adb17211 */ /* 0x000fe200030f0eff */
[----:B----4-:R-:W-:Y:S01]  /*1a1c0*/  IMAD R173, R16, 0x8e, RZ ;  /* 0x0000008e10ad7824 */ /* 0x010fe200078e02ff */
[----:B------:R-:W-:Y:S01]  /*1a1d0*/  IADD3 R174, P5, R169, R96, RZ ;  /* 0x00000060a9ae7210 */ /* 0x000fe20007fbe0ff */
[----:B------:R4:W-:Y:S01]  /*1a1e0*/  STG.E.U16 desc[UR6][R120.64], R122 ;  /* 0x0000007a78007986 */ /* 0x0009e2000c101506 */
[----:B------:R-:W-:Y:S01]  /*1a1f0*/  PRMT R26, R122, 0x7632, R26 ;  /* 0x000076327a1a7816 */ /* 0x000fe2000000001a */
[----:B--2---:R-:W-:-:S02]  /*1a200*/  IMAD R171, R18, 0x92, RZ ;  /* 0x0000009212ab7824 */ /* 0x004fc400078e02ff */
[----:B------:R-:W2:Y:S01]  /*1a210*/  LDC R20, c[0x0][0x278] ;  /* 0x00009e00ff147b82 */ /* 0x000ea20000000800 */
[----:B------:R-:W-:Y:S01]  /*1a220*/  LEA.HI.X.SX32 R175, R175, R97, 0x1, P5 ;  /* 0x00000061afaf7211 */ /* 0x000fe200028f0eff */
[----:B------:R-:W-:Y:S01]  /*1a230*/  IMAD R179, R179, 0x47, RZ ;  /* 0x00000047b3b37824 */ /* 0x000fe200078e02ff */
[----:B------:R-:W-:-:S05]  /*1a240*/  IADD3 R178, P3, R173, R96, RZ ;  /* 0x00000060adb27210 */ /* 0x000fca0007f7e0ff */
[----:B------:R-:W2:Y:S01]  /*1a250*/  LDC R18, c[0x0][0x278] ;  /* 0x00009e00ff127b82 */ /* 0x000ea20000000800 */
[----:B----4-:R-:W-:Y:S01]  /*1a260*/  IMAD R121, R24, 0x90, RZ ;  /* 0x0000009018797824 */ /* 0x010fe200078e02ff */
[----:B------:R5:W-:Y:S06]  /*1a270*/  STG.E.U16 desc[UR6][R176.64], R26 ;  /* 0x0000001ab0007986 */ /* 0x000bec000c101506 */
[----:B------:R-:W4:Y:S01]  /*1a280*/  LDC R22, c[0x0][0x278] ;  /* 0x00009e00ff167b82 */ /* 0x000f220000000800 */
[-C--:B------:R-:W-:Y:S01]  /*1a290*/  IADD3 R16, P5, R121, R96.reuse, RZ ;  /* 0x0000006079107210 */ /* 0x080fe20007fbe0ff */
[----:B------:R1:W-:Y:S01]  /*1a2a0*/  STG.E.U16 desc[UR6][R174.64], R123 ;  /* 0x0000007bae007986 */ /* 0x0003e2000c101506 */
[----:B------:R-:W-:Y:S01]  /*1a2b0*/  IADD3 R180, P6, R171, R96, RZ ;  /* 0x00000060abb47210 */ /* 0x000fe20007fde0ff */
[----:B-----5:R-:W-:Y:S01]  /*1a2c0*/  IMAD R177, R2, 0x49, RZ ;  /* 0x0000004902b17824 */ /* 0x020fe200078e02ff */
[----:B------:R-:W-:-:S03]  /*1a2d0*/  PRMT R2, R123, 0x7632, R2 ;  /* 0x000076327b027816 */ /* 0x000fc60000000002 */
[----:B------:R-:W5:Y:S01]  /*1a2e0*/  LDC R26, c[0x0][0x278] ;  /* 0x00009e00ff1a7b82 */ /* 0x000f620000000800 */
[-C--:B------:R-:W-:Y:S02]  /*1a2f0*/  LEA.HI.X.SX32 R179, R179, R97.reuse, 0x1, P3 ;  /* 0x00000061b3b37211 */ /* 0x080fe400018f0eff */
[----:B------:R-:W-:Y:S01]  /*1a300*/  LEA.HI.X.SX32 R17, R17, R97, 0x1, P5 ;  /* 0x0000006111117211 */ /* 0x000fe200028f0eff */
[----:B-1----:R-:W-:-:S04]  /*1a310*/  IMAD R123, R10, 0x94, RZ ;  /* 0x000000940a7b7824 */ /* 0x002fc800078e02ff */
[----:B------:R-:W1:Y:S01]  /*1a320*/  LDC R10, c[0x0][0x278] ;  /* 0x00009e00ff0a7b82 */ /* 0x000e620000000800 */
[----:B------:R-:W-:Y:S01]  /*1a330*/  LEA.HI.X.SX32 R181, R177, R97, 0x1, P6 ;  /* 0x00000061b1b57211 */ /* 0x000fe200030f0eff */
[----:B------:R0:W-:Y:S01]  /*1a340*/  STG.E.U16 desc[UR6][R178.64], R2 ;  /* 0x00000002b2007986 */ /* 0x0001e2000c101506 */
[----:B------:R-:W-:Y:S01]  /*1a350*/  PRMT R32, R112, 0x7632, R32 ;  /* 0x0000763270207816 */ /* 0x000fe20000000020 */
[----:B------:R-:W-:-:S04]  /*1a360*/  IMAD R177, R12, 0x96, RZ ;  /* 0x000000960cb17824 */ /* 0x000fc800078e02ff */
[----:B------:R-:W5:Y:S01]  /*1a370*/  LDC R24, c[0x0][0x278] ;  /* 0x00009e00ff187b82 */ /* 0x000f620000000800 */
[----:B------:R3:W-:Y:S01]  /*1a380*/  STG.E.U16 desc[UR6][R16.64], R112 ;  /* 0x0000007010007986 */ /* 0x0007e2000c101506 */
[----:B0-----:R-:W-:Y:S01]  /*1a390*/  IADD3 R2, P5, R123, R96, RZ ;  /* 0x000000607b027210 */ /* 0x001fe20007fbe0ff */
[----:B------:R-:W-:Y:S02]  /*1a3a0*/  IMAD R179, R4, 0x4b, RZ ;  /* 0x0000004b04b37824 */ /* 0x000fe400078e02ff */
[----:B------:R0:W-:Y:S03]  /*1a3b0*/  STG.E.U16 desc[UR6][R180.64], R32 ;  /* 0x00000020b4007986 */ /* 0x0001e6000c101506 */
[----:B------:R-:W5:Y:S01]  /*1a3c0*/  LDC R4, c[0x0][0x278] ;  /* 0x00009e00ff047b82 */ /* 0x000f620000000800 */
[----:B------:R-:W-:Y:S01]  /*1a3d0*/  LEA.HI.X.SX32 R3, R3, R97, 0x1, P5 ;  /* 0x0000006103037211 */ /* 0x000fe200028f0eff */
[----:B---3--:R-:W-:-:S02]  /*1a3e0*/  IMAD R17, R14, 0x98, RZ ;  /* 0x000000980e117824 */ /* 0x008fc400078e02ff */
[----:B--2---:R-:W-:-:S04]  /*1a3f0*/  IMAD R175, R20, 0x9a, RZ ;  /* 0x0000009a14af7824 */ /* 0x004fc800078e02ff */
[----:B------:R-:W2:Y:S01]  /*1a400*/  LDC R12, c[0x0][0x278] ;  /* 0x00009e00ff0c7b82 */ /* 0x000ea20000000800 */
[-C--:B0-----:R-:W-:Y:S01]  /*1a410*/  IADD3 R180, P3, R177, R96.reuse, RZ ;  /* 0x00000060b1b47210 */ /* 0x081fe20007f7e0ff */
[----:B------:R0:W-:Y:S01]  /*1a420*/  STG.E.U16 desc[UR6][R2.64], R113 ;  /* 0x0000007102007986 */ /* 0x0001e2000c101506 */
[----:B------:R-:W-:Y:S02]  /*1a430*/  IADD3 R20, P5, R17, R96, RZ ;  /* 0x0000006011147210 */ /* 0x000fe40007fbe0ff */
[----:B------:R-:W-:-:S03]  /*1a440*/  LEA.HI.X.SX32 R181, R179, R97, 0x1, P3 ;  /* 0x00000061b3b57211 */ /* 0x000fc600018f0eff */
[----:B------:R-:W3:Y:S01]  /*1a450*/  LDC R14, c[0x0][0x278] ;  /* 0x00009e00ff0e7b82 */ /* 0x000ee20000000800 */
[----:B------:R-:W-:Y:S01]  /*1a460*/  IMAD R179, R18, 0x9c, RZ ;  /* 0x0000009c12b37824 */ /* 0x000fe200078e02ff */
[----:B------:R-:W-:-:S06]  /*1a470*/  LEA.HI.X.SX32 R21, R21, R97, 0x1, P5 ;  /* 0x0000006115157211 */ /* 0x000fcc00028f0eff */
[----:B------:R-:W3:Y:S01]  /*1a480*/  LDC R16, c[0x0][0x278] ;  /* 0x00009e00ff107b82 */ /* 0x000ee20000000800 */
[----:B0-----:R-:W-:Y:S01]  /*1a490*/  PRMT R3, R113, 0x7632, R3 ;  /* 0x0000763271037816 */ /* 0x001fe20000000003 */
[----:B----4-:R-:W-:Y:S01]  /*1a4a0*/  IMAD R113, R22, 0x9e, RZ ;  /* 0x0000009e16717824 */ /* 0x010fe200078e02ff */
[-C--:B------:R-:W-:Y:S02]  /*1a4b0*/  IADD3 R182, P6, R175, R96.reuse, RZ ;  /* 0x00000060afb67210 */ /* 0x080fe40007fde0ff */
[----:B------:R-:W-:Y:S01]  /*1a4c0*/  IADD3 R184, P5, R179, R96, RZ ;  /* 0x00000060b3b87210 */ /* 0x000fe20007fbe0ff */
[----:B------:R0:W-:Y:S01]  /*1a4d0*/  STG.E.U16 desc[UR6][R180.64], R3 ;  /* 0x00000003b4007986 */ /* 0x0001e2000c101506 */
[-C--:B------:R-:W-:Y:S01]  /*1a4e0*/  LEA.HI.X.SX32 R183, R183, R97.reuse, 0x1, P6 ;  /* 0x00000061b7b77211 */ /* 0x080fe200030f0eff */
[----:B------:R-:W4:Y:S01]  /*1a4f0*/  LDC R18, c[0x0][0x278] ;  /* 0x00009e00ff127b82 */ /* 0x000f220000000800 */
[----:B------:R-:W-:Y:S01]  /*1a500*/  PRMT R32, R114, 0x7632, R32 ;  /* 0x0000763272207816 */ /* 0x000fe20000000020 */
[----:B------:R5:W-:Y:S01]  /*1a510*/  STG.E.U16 desc[UR6][R20.64], R114 ;  /* 0x0000007214007986 */ /* 0x000be2000c101506 */
[----:B------:R-:W-:Y:S01]  /*1a520*/  LEA.HI.X.SX32 R185, R13, R97, 0x1, P5 ;  /* 0x000000610db97211 */ /* 0x000fe200028f0eff */
[----:B-1----:R-:W-:Y:S01]  /*1a530*/  IMAD R13, R10, 0x51, RZ ;  /* 0x000000510a0d7824 */ /* 0x002fe200078e02ff */
[----:B------:R-:W-:-:S03]  /*1a540*/  PRMT R10, R115, 0x7632, R10 ;  /* 0x00007632730a7816 */ /* 0x000fc6000000000a */
[----:B------:R-:W1:Y:S01]  /*1a550*/  LDC R2, c[0x0][0x278] ;  /* 0x00009e00ff027b82 */ /* 0x000e620000000800 */
[----:B0-----:R-:W-:Y:S01]  /*1a560*/  IADD3 R180, P3, R113, R96, RZ ;  /* 0x0000006071b47210 */ /* 0x001fe20007f7e0ff */
[----:B-----5:R-:W-:Y:S02]  /*1a570*/  IMAD R3, R24, 0xa0, RZ ;  /* 0x000000a018037824 */ /* 0x020fe400078e02ff */
[----:B------:R-:W-:Y:S01]  /*1a580*/  IMAD R21, R26, 0xa2, RZ ;  /* 0x000000a21a157824 */ /* 0x000fe200078e02ff */
[----:B------:R-:W-:-:S03]  /*1a590*/  LEA.HI.X.SX32 R181, R187, R97, 0x1, P3 ;  /* 0x00000061bbb57211 */ /* 0x000fc600018f0eff */
[----:B------:R-:W0:Y:S01]  /*1a5a0*/  LDC R20, c[0x0][0x278] ;  /* 0x00009e00ff147b82 */ /* 0x000e220000000800 */
[----:B------:R5:W-:Y:S01]  /*1a5b0*/  STG.E.U16 desc[UR6][R182.64], R32 ;  /* 0x00000020b6007986 */ /* 0x000be2000c101506 */
[----:B------:R-:W-:-:S03]  /*1a5c0*/  IADD3 R186, P6, R21, R96, RZ ;  /* 0x0000006015ba7210 */ /* 0x000fc60007fde0ff */
[----:B------:R-:W-:Y:S03]  /*1a5d0*/  STG.E.U16 desc[UR6][R184.64], R115 ;  /* 0x00000073b8007986 */ /* 0x000fe6000c101506 */
[----:B------:R-:W1:Y:S01]  /*1a5e0*/  LDC R22, c[0x0][0x278] ;  /* 0x00009e00ff167b82 */ /* 0x000e620000000800 */
[----:B------:R3:W-:Y:S01]  /*1a5f0*/  STG.E.U16 desc[UR6][R180.64], R10 ;  /* 0x0000000ab4007986 */ /* 0x0007e2000c101506 */
[-C--:B------:R-:W-:Y:S02]  /*1a600*/  LEA.HI.X.SX32 R187, R13, R97.reuse, 0x1, P6 ;  /* 0x000000610dbb7211 */ /* 0x080fe400030f0eff */
[----:B-----5:R-:W-:Y:S01]  /*1a610*/  IADD3 R182, P5, R3, R96, RZ ;  /* 0x0000006003b67210 */ /* 0x020fe20007fbe0ff */
[----:B--2---:R-:W-:Y:S01]  /*1a620*/  IMAD R13, R12, 0xa4, RZ ;  /* 0x000000a40c0d7824 */ /* 0x004fe200078e02ff */
[----:B------:R-:W-:Y:S02]  /*1a630*/  PRMT R24, R116, 0x7632, R24 ;  /* 0x0000763274187816 */ /* 0x000fe40000000018 */
[----:B------:R-:W2:Y:S01]  /*1a640*/  LDC R12, c[0x0][0x278] ;  /* 0x00009e00ff0c7b82 */ /* 0x000ea20000000800 */
[----:B------:R-:W-:Y:S01]  /*1a650*/  LEA.HI.X.SX32 R183, R15, R97, 0x1, P5 ;  /* 0x000000610fb77211 */ /* 0x000fe200028f0eff */
[----:B---3--:R-:W-:-:S06]  /*1a660*/  IMAD R181, R4, 0x53, RZ ;  /* 0x0000005304b57824 */ /* 0x008fcc00078e02ff */
[----:B------:R-:W3:Y:S01]  /*1a670*/  LDC R4, c[0x0][0x278] ;  /* 0x00009e00ff047b82 */ /* 0x000ee20000000800 */
[----:B------:R-:W-:Y:S02]  /*1a680*/  IMAD R115, R14, 0xa6, RZ ;  /* 0x000000a60e737824 */ /* 0x000fe400078e02ff */
[----:B------:R-:W-:Y:S01]  /*1a690*/  IMAD R15, R16, 0xa8, RZ ;  /* 0x000000a8100f7824 */ /* 0x000fe200078e02ff */
[----:B------:R5:W-:Y:S01]  /*1a6a0*/  STG.E.U16 desc[UR6][R182.64], R116 ;  /* 0x00000074b6007986 */ /* 0x000be2000c101506 */
[----:B------:R-:W-:-:S03]  /*1a6b0*/  IADD3 R10, P3, R13, R96, RZ ;  /* 0x000000600d0a7210 */ /* 0x000fc60007f7e0ff */
[----:B------:R-:W2:Y:S01]  /*1a6c0*/  LDC R16, c[0x0][0x278] ;  /* 0x00009e00ff107b82 */ /* 0x000ea20000000800 */
[-C--:B------:R-:W-:Y:S02]  /*1a6d0*/  LEA.HI.X.SX32 R11, R11, R97.reuse, 0x1, P3 ;  /* 0x000000610b0b7211 */ /* 0x080fe400018f0eff */
[----:B------:R-:W-:Y:S02]  /*1a6e0*/  PRMT R32, R117, 0x7632, R32 ;  /* 0x0000763275207816 */ /* 0x000fe40000000020 */
[-C--:B-----5:R-:W-:Y:S01]  /*1a6f0*/  IADD3 R182, P5, R115, R96.reuse, RZ ;  /* 0x0000006073b67210 */ /* 0x0a0fe20007fbe0ff */
[----:B------:R1:W-:Y:S01]  /*1a700*/  STG.E.U16 desc[UR6][R186.64], R24 ;  /* 0x00000018ba007986 */ /* 0x0003e2000c101506 */
[----:B------:R-:W-:Y:S01]  /*1a710*/  IADD3 R184, P6, R15, R96, RZ ;  /* 0x000000600fb87210 */ /* 0x000fe20007fde0ff */
[----:B------:R-:W5:Y:S01]  /*1a720*/  LDC R26, c[0x0][0x278] ;  /* 0x00009e00ff1a7b82 */ /* 0x000f620000000800 */
[-C--:B------:R-:W-:Y:S01]  /*1a730*/  LEA.HI.X.SX32 R183, R181, R97.reuse, 0x1, P5 ;  /* 0x00000061b5b77211 */ /* 0x080fe200028f0eff */
[----:B----4-:R-:W-:Y:S01]  /*1a740*/  IMAD R181, R18, 0xaa, RZ ;  /* 0x000000aa12b57824 */ /* 0x010fe200078e02ff */
[----:B------:R4:W-:Y:S01]  /*1a750*/  STG.E.U16 desc[UR6][R10.64], R117 ;  /* 0x000000750a007986 */ /* 0x0009e2000c101506 */
[----:B------:R-:W-:Y:S01]  /*1a760*/  LEA.HI.X.SX32 R185, R141, R97, 0x1, P6 ;  /* 0x000000618db97211 */ /* 0x000fe200030f0eff */
[----:B0-----:R-:W-:-:S02]  /*1a770*/  IMAD R141, R20, 0xac, RZ ;  /* 0x000000ac148d7824 */ /* 0x001fc400078e02ff */
[----:B------:R0:W-:Y:S01]  /*1a780*/  STG.E.U16 desc[UR6][R182.64], R32 ;  /* 0x00000020b6007986 */ /* 0x0001e2000c101506 */
[----:B------:R-:W5:Y:S01]  /*1a790*/  LDC R14, c[0x0][0x278] ;  /* 0x00009e00ff0e7b82 */ /* 0x000f620000000800 */
[----:B-1----:R-:W-:-:S07]  /*1a7a0*/  IMAD R187, R2, 0x55, RZ ;  /* 0x0000005502bb7824 */ /* 0x002fce00078e02ff */
[----:B------:R-:W1:Y:S01]  /*1a7b0*/  LDC R24, c[0x0][0x278] ;  /* 0x00009e00ff187b82 */ /* 0x000e620000000800 */
[----:B----4-:R-:W-:Y:S01]  /*1a7c0*/  IMAD R117, R22, 0xae, RZ ;  /* 0x000000ae16757824 */ /* 0x010fe200078e02ff */
[-C--:B0-----:R-:W-:Y:S01]  /*1a7d0*/  IADD3 R182, P5, R181, R96.reuse, RZ ;  /* 0x00000060b5b67210 */ /* 0x081fe20007fbe0ff */
[----:B------:R0:W-:Y:S05]  /*1a7e0*/  STG.E.U16 desc[UR6][R184.64], R118 ;  /* 0x00000076b8007986 */ /* 0x0001ea000c101506 */
[----:B------:R-:W4:Y:S01]  /*1a7f0*/  LDC R18, c[0x0][0x278] ;  /* 0x00009e00ff127b82 */ /* 0x000f220000000800 */
[----:B------:R-:W-:Y:S01]  /*1a800*/  LEA.HI.X.SX32 R183, R187, R97, 0x1, P5 ;  /* 0x00000061bbb77211 */ /* 0x000fe200028f0eff */
[----:B---3--:R-:W-:Y:S01]  /*1a810*/  IMAD R187, R4, 0x57, RZ ;  /* 0x0000005704bb7824 */ /* 0x008fe200078e02ff */
[----:B------:R-:W-:-:S02]  /*1a820*/  IADD3 R186, P5, R117, R96, RZ ;  /* 0x0000006075ba7210 */ /* 0x000fc40007fbe0ff */
[----:B------:R-:W-:Y:S02]  /*1a830*/  PRMT R34, R118, 0x7632, R34 ;  /* 0x0000763276227816 */ /* 0x000fe40000000022 */
[-C--:B0-----:R-:W-:Y:S01]  /*1a840*/  IADD3 R184, P3, R141, R96.reuse, RZ ;  /* 0x000000608db87210 */ /* 0x081fe20007f7e0ff */
[----:B------:R-:W0:Y:S01]  /*1a850*/  LDC R4, c[0x0][0x278] ;  /* 0x00009e00ff047b82 */ /* 0x000e220000000800 */
[-C--:B------:R-:W-:Y:S02]  /*1a860*/  LEA.HI.X.SX32 R187, R187, R97.reuse, 0x1, P5 ;  /* 0x00000061bbbb7211 */ /* 0x080fe400028f0eff */
[----:B------:R-:W-:Y:S02]  /*1a870*/  LEA.HI.X.SX32 R185, R25, R97, 0x1, P3 ;  /* 0x0000006119b97211 */ /* 0x000fe400018f0eff */
[----:B------:R-:W-:Y:S01]  /*1a880*/  PRMT R2, R119, 0x7632, R2 ;  /* 0x0000763277027816 */ /* 0x000fe20000000002 */
[----:B--2---:R-:W-:Y:S02]  /*1a890*/  IMAD R11, R16, 0xb0, RZ ;  /* 0x000000b0100b7824 */ /* 0x004fe400078e02ff */
[----:B------:R-:W2:Y:S01]  /*1a8a0*/  LDC R10, c[0x0][0x278] ;  /* 0x00009e00ff0a7b82 */ /* 0x000ea20000000800 */
[----:B------:R1:W-:Y:S04]  /*1a8b0*/  STG.E.U16 desc[UR6][R182.64], R34 ;  /* 0x00000022b6007986 */ /* 0x0003e8000c101506 */
[----:B------:R-:W-:Y:S03]  /*1a8c0*/  STG.E.U16 desc[UR6][R184.64], R119 ;  /* 0x00000077b8007986 */ /* 0x000fe6000c101506 */
[----:B------:R-:W3:Y:S01]  /*1a8d0*/  LDC R20, c[0x0][0x278] ;  /* 0x00009e00ff147b82 */ /* 0x000ee20000000800 */
[----:B------:R5:W-:Y:S07]  /*1a8e0*/  STG.E.U16 desc[UR6][R186.64], R2 ;  /* 0x00000002ba007986 */ /* 0x000bee000c101506 */
[----:B------:R-:W3:Y:S01]  /*1a8f0*/  LDC R16, c[0x0][0x278] ;  /* 0x00009e00ff107b82 */ /* 0x000ee20000000800 */
[----:B------:R-:W-:Y:S01]  /*1a900*/  IADD3 R188, P6, R11, R96, RZ ;  /* 0x000000600bbc7210 */ /* 0x000fe20007fde0ff */
[----:B-1----:R-:W-:-:S06]  /*1a910*/  IMAD R183, R24, 0xb2, RZ ;  /* 0x000000b218b77824 */ /* 0x002fcc00078e02ff */
[----:B-----5:R-:W1:Y:S01]  /*1a920*/  LDC R2, c[0x0][0x278] ;  /* 0x00009e00ff027b82 */ /* 0x020e620000000800 */
[----:B------:R-:W-:Y:S02]  /*1a930*/  IMAD R119, R12, 0x59, RZ ;  /* 0x000000590c777824 */ /* 0x000fe400078e02ff */
[----:B------:R-:W-:Y:S01]  /*1a940*/  IMAD R25, R26, 0xb4, RZ ;  /* 0x000000b41a197824 */ /* 0x000fe200078e02ff */
[----:B------:R-:W-:Y:S01]  /*1a950*/  LEA.HI.X.SX32 R189, R27, R97, 0x1, P6 ;  /* 0x000000611bbd7211 */ /* 0x000fe200030f0eff */
[----:B----4-:R-:W-:-:S03]  /*1a960*/  IMAD R27, R18, 0xb6, RZ ;  /* 0x000000b6121b7824 */ /* 0x010fc600078e02ff */
[----:B------:R-:W4:Y:S01]  /*1a970*/  LDC R12, c[0x0][0x278] ;  /* 0x00009e00ff0c7b82 */ /* 0x000f220000000800 */
[----:B------:R-:W-:Y:S01]  /*1a980*/  IMAD R185, R14, 0x5b, RZ ;  /* 0x0000005b0eb97824 */ /* 0x000fe200078e02ff */
[-C--:B------:R-:W-:Y:S02]  /*1a990*/  IADD3 R118, P3, R183, R96.reuse, RZ ;  /* 0x00000060b7767210 */ /* 0x080fe40007f7e0ff */
[----:B------:R-:W-:Y:S01]  /*1a9a0*/  IADD3 R186, P5, R25, R96, RZ ;  /* 0x0000006019ba7210 */ /* 0x000fe20007fbe0ff */
[----:B------:R5:W-:Y:S03]  /*1a9b0*/  STG.E.U16 desc[UR6][R188.64], R124 ;  /* 0x0000007cbc007986 */ /* 0x000be6000c101506 */
[----:B------:R-:W4:Y:S01]  /*1a9c0*/  LDC R14, c[0x0][0x278] ;  /* 0x00009e00ff0e7b82 */ /* 0x000f220000000800 */
[-C--:B------:R-:W-:Y:S02]  /*1a9d0*/  LEA.HI.X.SX32 R119, R119, R97.reuse, 0x1, P3 ;  /* 0x0000006177777211 */ /* 0x080fe400018f0eff */
[----:B------:R-:W-:-:S05]  /*1a9e0*/  LEA.HI.X.SX32 R187, R19, R97, 0x1, P5 ;  /* 0x0000006113bb7211 */ /* 0x000fca00028f0eff */
[----:B------:R-:W4:Y:S01]  /*1a9f0*/  LDC R18, c[0x0][0x278] ;  /* 0x00009e00ff127b82 */ /* 0x000f220000000800 */
[-C--:B-----5:R-:W-:Y:S02]  /*1aa00*/  IADD3 R188, P6, R27, R96.reuse, RZ ;  /* 0x000000601bbc7210 */ /* 0x0a0fe40007fde0ff */
[----:B------:R-:W-:Y:S01]  /*1aa10*/  PRMT R124, R124, 0x7632, R124 ;  /* 0x000076327c7c7816 */ /* 0x000fe2000000007c */
[----:B0-----:R-:W-:Y:S01]  /*1aa20*/  IMAD R19, R4, 0xb8, RZ ;  /* 0x000000b804137824 */ /* 0x001fe200078e02ff */
[----:B------:R-:W-:Y:S01]  /*1aa30*/  LEA.HI.X.SX32 R189, R185, R97, 0x1, P6 ;  /* 0x00000061b9bd7211 */ /* 0x000fe200030f0eff */
[----:B--2---:R-:W-:Y:S01]  /*1aa40*/  IMAD R185, R10, 0xba, RZ ;  /* 0x000000ba0ab97824 */ /* 0x004fe200078e02ff */
[----:B------:R-:W-:Y:S01]  /*1aa50*/  PRMT R24, R125, 0x7632, R24 ;  /* 0x000076327d187816 */ /* 0x000fe20000000018 */
[----:B------:R-:W0:Y:S01]  /*1aa60*/  LDC R22, c[0x0][0x278] ;  /* 0x00009e00ff167b82 */ /* 0x000e220000000800 */
[----:B------:R3:W-:Y:S01]  /*1aa70*/  STG.E.U16 desc[UR6][R118.64], R124 ;  /* 0x0000007c76007986 */ /* 0x0007e2000c101506 */
[----:B------:R-:W-:-:S03]  /*1aa80*/  IADD3 R98, P5, R19, R96, RZ ;  /* 0x0000006013627210 */ /* 0x000fc60007fbe0ff */
[----:B------:R2:W-:Y:S03]  /*1aa90*/  STG.E.U16 desc[UR6][R186.64], R125 ;  /* 0x0000007dba007986 */ /* 0x0005e6000c101506 */
[----:B------:R-:W5:Y:S01]  /*1aaa0*/  LDC R4, c[0x0][0x278] ;  /* 0x00009e00ff047b82 */ /* 0x000f620000000800 */
[----:B------:R1:W-:Y:S01]  /*1aab0*/  STG.E.U16 desc[UR6][R188.64], R24 ;  /* 0x00000018bc007986 */ /* 0x0003e2000c101506 */
[----:B---3--:R-:W-:-:S06]  /*1aac0*/  IMAD R119, R20, 0xbe, RZ ;  /* 0x000000be14777824 */ /* 0x008fcc00078e02ff */
[----:B------:R-:W3:Y:S01]  /*1aad0*/  LDC R10, c[0x0][0x278] ;  /* 0x00009e00ff0a7b82 */ /* 0x000ee20000000800 */
[----:B--2---:R-:W-:Y:S01]  /*1aae0*/  IMAD R125, R16, 0xbc, RZ ;  /* 0x000000bc107d7824 */ /* 0x004fe200078e02ff */
[-C--:B------:R-:W-:Y:S02]  /*1aaf0*/  IADD3 R186, P3, R185, R96.reuse, RZ ;  /* 0x00000060b9ba7210 */ /* 0x080fe40007f7e0ff */
[----:B------:R-:W-:Y:S01]  /*1ab00*/  IADD3 R190, P6, R119, R96, RZ ;  /* 0x0000006077be7210 */ /* 0x000fe20007fde0ff */
[----:B-1----:R-:W-:-:S03]  /*1ab10*/  IMAD R189, R2, 0x5f, RZ ;  /* 0x0000005f02bd7824 */ /* 0x002fc600078e02ff */
[----:B------:R-:W1:Y:S01]  /*1ab20*/  LDC R16, c[0x0][0x278] ;  /* 0x00009e00ff107b82 */ /* 0x000e620000000800 */
[-C--:B------:R-:W-:Y:S02]  /*1ab30*/  LEA.HI.X.SX32 R99, R99, R97.reuse, 0x1, P5 ;  /* 0x0000006163637211 */ /* 0x080fe400028f0eff */
[----:B------:R-:W-:Y:S02]  /*1ab40*/  IADD3 R34, P5, R125, R96, RZ ;  /* 0x000000607d227210 */ /* 0x000fe40007fbe0ff */
[----:B------:R-:W-:-:S03]  /*1ab50*/  LEA.HI.X.SX32 R187, R191, R97, 0x1, P3 ;  /* 0x00000061bfbb7211 */ /* 0x000fc600018f0eff */
[----:B------:R-:W2:Y:S01]  /*1ab60*/  LDC R2, c[0x0][0x278] ;  /* 0x00009e00ff027b82 */ /* 0x000ea20000000800 */
[----:B------:R-:W-:Y:S02]  /*1ab70*/  PRMT R20, R126, 0x7632, R20 ;  /* 0x000076327e147816 */ /* 0x000fe40000000014 */
[-C--:B------:R-:W-:Y:S01]  /*1ab80*/  LEA.HI.X.SX32 R191, R189, R97.reuse, 0x1, P6 ;  /* 0x00000061bdbf7211 */ /* 0x080fe200030f0eff */
[----:B----4-:R-:W-:Y:S01]  /*1ab90*/  IMAD R189, R12, 0xc0, RZ ;  /* 0x000000c00cbd7824 */ /* 0x010fe200078e02ff */
[----:B------:R-:W-:Y:S01]  /*1aba0*/  LEA.HI.X.SX32 R35, R35, R97, 0x1, P5 ;  /* 0x0000006123237211 */ /* 0x000fe200028f0eff */
[----:B------:R4:W-:Y:S01]  /*1abb0*/  STG.E.U16 desc[UR6][R98.64], R126 ;  /* 0x0000007e62007986 */ /* 0x0009e2000c101506 */
[----:B------:R-:W-:Y:S01]  /*1abc0*/  PRMT R24, R127, 0x7632, R24 ;  /* 0x000076327f187816 */ /* 0x000fe20000000018 */
[----:B------:R-:W3:Y:S01]  /*1abd0*/  LDC R12, c[0x0][0x278] ;  /* 0x00009e00ff0c7b82 */ /* 0x000ee20000000800 */
[----:B------:R-:W-:Y:S01]  /*1abe0*/  IADD3 R32, P5, R189, R96, RZ ;  /* 0x00000060bd207210 */ /* 0x000fe20007fbe0ff */
[----:B------:R0:W-:Y:S04]  /*1abf0*/  STG.E.U16 desc[UR6][R186.64], R20 ;  /* 0x00000014ba007986 */ /* 0x0001e8000c101506 */
[----:B------:R5:W-:Y:S01]  /*1ac00*/  STG.E.U16 desc[UR6][R34.64], R127 ;  /* 0x0000007f22007986 */ /* 0x000be2000c101506 */
[----:B----4-:R-:W-:-:S03]  /*1ac10*/  IMAD R99, R14, 0xc2, RZ ;  /* 0x000000c20e637824 */ /* 0x010fc600078e02ff */
[----:B------:R4:W-:Y:S01]  /*1ac20*/  STG.E.U16 desc[UR6][R190.64], R24 ;  /* 0x00000018be007986 */ /* 0x0009e2000c101506 */
[----:B------:R-:W-:Y:S01]  /*1ac30*/  LEA.HI.X.SX32 R33, R33, R97, 0x1, P5 ;  /* 0x0000006121217211 */ /* 0x000fe200028f0eff */
[----:B------:R-:W3:Y:S01]  /*1ac40*/  LDC R14, c[0x0][0x278] ;  /* 0x00009e00ff0e7b82 */ /* 0x000ee20000000800 */
[----:B0-----:R-:W-:-:S05]  /*1ac50*/  IMAD R187, R18, 0xc4, RZ ;  /* 0x000000c412bb7824 */ /* 0x001fca00078e02ff */
[-C--:B------:R-:W-:Y:S01]  /*1ac60*/  IADD3 R192, P5, R187, R96.reuse, RZ ;  /* 0x00000060bbc07210 */ /* 0x080fe20007fbe0ff */
[----:B-----5:R-:W-:Y:S01]  /*1ac70*/  IMAD R35, R22, 0xc6, RZ ;  /* 0x000000c616237824 */ /* 0x020fe200078e02ff */
[----:B------:R-:W0:Y:S01]  /*1ac80*/  LDC R20, c[0x0][0x278] ;  /* 0x00009e00ff147b82 */ /* 0x000e220000000800 */
[----:B----4-:R-:W-:Y:S02]  /*1ac90*/  IADD3 R190, P3, R99, R96, RZ ;  /* 0x0000006063be7210 */ /* 0x010fe40007f7e0ff */
[----:B------:R-:W-:Y:S02]  /*1aca0*/  PRMT R22, R128, 0x7632, R22 ;  /* 0x0000763280167816 */ /* 0x000fe40000000016 */
[-C--:B------:R-:W-:Y:S01]  /*1acb0*/  LEA.HI.X.SX32 R191, R193, R97.reuse, 0x1, P3 ;  /* 0x00000061c1bf7211 */ /* 0x080fe200018f0eff */
[----:B------:R-:W-:Y:S01]  /*1acc0*/  IMAD R127, R4, 0x63, RZ ;  /* 0x00000063047f7824 */ /* 0x000fe200078e02ff */
[----:B------:R-:W-:Y:S01]  /*1acd0*/  LEA.HI.X.SX32 R193, R23, R97, 0x1, P5 ;  /* 0x0000006117c17211 */ /* 0x000fe200028f0eff */
[----:B------:R-:W4:Y:S01]  /*1ace0*/  LDC R4, c[0x0][0x278] ;  /* 0x00009e00ff047b82 */ /* 0x000f220000000800 */
[----:B-1----:R-:W-:Y:S01]  /*1acf0*/  IMAD R23, R16, 0xcc, RZ ;  /* 0x000000cc10177824 */ /* 0x002fe200078e02ff */
[----:B------:R-:W-:Y:S01]  /*1ad00*/  STG.E.U16 desc[UR6][R32.64], R128 ;  /* 0x0000008020007986 */ /* 0x000fe2000c101506 */
[----:B------:R-:W-:-:S03]  /*1ad10*/  PRMT R98, R129, 0x7632, R98 ;  /* 0x0000763281627816 */ /* 0x000fc60000000062 */
[----:B------:R-:W-:Y:S02]  /*1ad20*/  STG.E.U16 desc[UR6][R190.64], R22 ;  /* 0x00000016be007986 */ /* 0x000fe4000c101506 */
[----:B------:R-:W1:Y:S02]  /*1ad30*/  LDC R18, c[0x0][0x278] ;  /* 0x00009e00ff127b82 */ /* 0x000e640000000800 */
[----:B------:R2:W-:Y:S01]  /*1ad40*/  STG.E.U16 desc[UR6][R192.64], R129 ;  /* 0x00000081c0007986 */ /* 0x0005e2000c101506 */
[----:B------:R-:W-:-:S05]  /*1ad50*/  IADD3 R196, P6, R35, R96, RZ ;  /* 0x0000006023c47210 */ /* 0x000fca0007fde0ff */
[----:B------:R-:W5:Y:S01]  /*1ad60*/  LDC R16, c[0x0][0x278] ;  /* 0x00009e00ff107b82 */ /* 0x000f620000000800 */
[----:B------:R-:W-:Y:S01]  /*1ad70*/  LEA.HI.X.SX32 R197, R127, R97, 0x1, P6 ;  /* 0x000000617fc57211 */ /* 0x000fe200030f0eff */
[----:B--2---:R-:W-:-:S06]  /*1ad80*/  IMAD R129, R2, 0x65, RZ ;  /* 0x0000006502817824 */ /* 0x004fcc00078e02ff */
[----:B------:R-:W2:Y:S01]  /*1ad90*/  LDC R2, c[0x0][0x278] ;  /* 0x00009e00ff027b82 */ /* 0x000ea20000000800 */
[----:B---3--:R-:W-:Y:S02]  /*1ada0*/  IMAD R33, R10, 0xc8, RZ ;  /* 0x000000c80a217824 */ /* 0x008fe400078e02ff */
[----:B------:R-:W-:-:S05]  /*1adb0*/  IMAD R127, R12, 0xca, RZ ;  /* 0x000000ca0c7f7824 */ /* 0x000fca00078e02ff */
[----:B------:R-:W3:Y:S01]  /*1adc0*/  LDC R22, c[0x0][0x278] ;  /* 0x00009e00ff167b82 */ /* 0x000ee20000000800 */
[-C--:B------:R-:W-:Y:S02]  /*1add0*/  IADD3 R198, P3, R33, R96.reuse, RZ ;  /* 0x0000006021c67210 */ /* 0x080fe40007f7e0ff */
[-C--:B------:R-:W-:Y:S02]  /*1ade0*/  IADD3 R128, P5, R127, R96.reuse, RZ ;  /* 0x000000607f807210 */ /* 0x080fe40007fbe0ff */
[-C--:B------:R-:W-:Y:S01]  /*1adf0*/  LEA.HI.X.SX32 R199, R143, R97.reuse, 0x1, P3 ;  /* 0x000000618fc77211 */ /* 0x080fe200018f0eff */
[----:B------:R-:W-:Y:S01]  /*1ae00*/  IMAD R191, R14, 0xce, RZ ;  /* 0x000000ce0ebf7824 */ /* 0x000fe200078e02ff */
[----:B------:R-:W-:Y:S01]  /*1ae10*/  IADD3 R192, P6, R23, R96, RZ ;  /* 0x0000006017c07210 */ /* 0x000fe20007fde0ff */
[----:B------:R-:W3:Y:S01]  /*1ae20*/  LDC R12, c[0x0][0x278] ;  /* 0x00009e00ff0c7b82 */ /* 0x000ee20000000800 */
[-C--:B------:R-:W-:Y:S02]  /*1ae30*/  LEA.HI.X.SX32 R129, R129, R97.reuse, 0x1, P5 ;  /* 0x0000006181817211 */ /* 0x080fe400028f0eff */
[----:B------:R-:W-:Y:S01]  /*1ae40*/  PRMT R26, R130, 0x7632, R26 ;  /* 0x00007632821a7816 */ /* 0x000fe2000000001a */
[----:B------:R4:W-:Y:S01]  /*1ae50*/  STG.E.U16 desc[UR6][R196.64], R98 ;  /* 0x00000062c4007986 */ /* 0x0009e2000c101506 */
[----:B------:R-:W-:Y:S01]  /*1ae60*/  LEA.HI.X.SX32 R193, R145, R97, 0x1, P6 ;  /* 0x0000006191c17211 */ /* 0x000fe200030f0eff */
[----:B-1----:R-:W-:-:S02]  /*1ae70*/  IMAD R143, R18, 0xd0, RZ ;  /* 0x000000d0128f7824 */ /* 0x002fc400078e02ff */
[----:B------:R-:W-:Y:S01]  /*1ae80*/  STG.E.U16 desc[UR6][R198.64], R130 ;  /* 0x00000082c6007986 */ /* 0x000fe2000c101506 */
[----:B------:R-:W1:Y:S01]  /*1ae90*/  LDC R24, c[0x0][0x278] ;  /* 0x00009e00ff187b82 */ /* 0x000e620000000800 */
[----:B0-----:R-:W-:Y:S02]  /*1aea0*/  IMAD R145, R20, 0xd2, RZ ;  /* 0x000000d214917824 */ /* 0x001fe400078e02ff */
[----:B------:R5:W-:Y:S01]  /*1aeb0*/  STG.E.U16 desc[UR6][R128.64], R26 ;  /* 0x0000001a80007986 */ /* 0x000be2000c101506 */
[----:B----4-:R-:W-:-:S04]  /*1aec0*/  IMAD R197, R4, 0x67, RZ ;  /* 0x0000006704c57824 */ /* 0x010fc800078e02ff */
[----:B------:R-:W0:Y:S01]  /*1aed0*/  LDC R10, c[0x0][0x278] ;  /* 0x00009e00ff0a7b82 */ /* 0x000e220000000800 */
[----:B------:R-:W-:Y:S01]  /*1aee0*/  IADD3 R196, P5, R191, R96, RZ ;  /* 0x00000060bfc47210 */ /* 0x000fe20007fbe0ff */
[----:B------:R2:W-:Y:S01]  /*1aef0*/  STG.E.U16 desc[UR6][R192.64], R131 ;  /* 0x00000083c0007986 */ /* 0x0005e2000c101506 */
[----:B------:R-:W-:Y:S01]  /*1af00*/  PRMT R98, R131, 0x7632, R98 ;  /* 0x0000763283627816 */ /* 0x000fe20000000062 */
[----:B-----5:R-:W-:-:S04]  /*1af10*/  IMAD R129, R16, 0xd4, RZ ;  /* 0x000000d410817824 */ /* 0x020fc800078e02ff */
[----:B------:R-:W4:Y:S01]  /*1af20*/  LDC R14, c[0x0][0x278] ;  /* 0x00009e00ff0e7b82 */ /* 0x000f220000000800 */
[-C--:B------:R-:W-:Y:S02]  /*1af30*/  LEA.HI.X.SX32 R197, R197, R97.reuse, 0x1, P5 ;  /* 0x00000061c5c57211 */ /* 0x080fe400028f0eff */
[-C--:B------:R-:W-:Y:S02]  /*1af40*/  IADD3 R198, P5, R145, R96.reuse, RZ ;  /* 0x0000006091c67210 */ /* 0x080fe40007fbe0ff */
[-C--:B------:R-:W-:Y:S01]  /*1af50*/  IADD3 R200, P6, R129, R96.reuse, RZ ;  /* 0x0000006081c87210 */ /* 0x080fe20007fde0ff */
[----:B--2---:R-:W-:Y:S01]  /*1af60*/  IMAD R131, R2, 0x69, RZ ;  /* 0x0000006902837824 */ /* 0x004fe200078e02ff */
[----:B------:R-:W-:Y:S01]  /*1af70*/  IADD3 R192, P3, R143, R96, RZ ;  /* 0x000000608fc07210 */ /* 0x000fe20007f7e0ff */
[----:B------:R-:W2:Y:S01]  /*1af80*/  LDC R16, c[0x0][0x278] ;  /* 0x00009e00ff107b82 */ /* 0x000ea20000000800 */
[----:B------:R-:W-:Y:S02]  /*1af90*/  PRMT R4, R132, 0x7632, R4 ;  /* 0x0000763284047816 */ /* 0x000fe40000000004 */
[----:B------:R-:W-:-:S02]  /*1afa0*/  LEA.HI.X.SX32 R193, R101, R97, 0x1, P3 ;  /* 0x0000006165c17211 */ /* 0x000fc400018f0eff */
[-C--:B------:R-:W-:Y:S02]  /*1afb0*/  LEA.HI.X.SX32 R199, R131, R97.reuse, 0x1, P5 ;  /* 0x0000006183c77211 */ /* 0x080fe400028f0eff */
[----:B------:R-:W-:Y:S01]  /*1afc0*/  LEA.HI.X.SX32 R201, R151, R97, 0x1, P6 ;  /* 0x0000006197c97211 */ /* 0x000fe200030f0eff */
[----:B---3--:R-:W-:Y:S01]  /*1afd0*/  IMAD R151, R22, 0xd6, RZ ;  /* 0x000000d616977824 */ /* 0x008fe200078e02ff */
[----:B------:R3:W-:Y:S01]  /*1afe0*/  STG.E.U16 desc[UR6][R196.64], R98 ;  /* 0x00000062c4007986 */ /* 0x0007e2000c101506 */
[----:B------:R-:W5:Y:S03]  /*1aff0*/  LDC R22, c[0x0][0x278] ;  /* 0x00009e00ff167b82 */ /* 0x000f660000000800 */
[----:B------:R-:W-:Y:S04]  /*1b000*/  STG.E.U16 desc[UR6][R192.64], R132 ;  /* 0x00000084c0007986 */ /* 0x000fe8000c101506 */
[----:B------:R1:W-:Y:S01]  /*1b010*/  STG.E.U16 desc[UR6][R198.64], R4 ;  /* 0x00000004c6007986 */ /* 0x0003e2000c101506 */
[----:B------:R-:W2:Y:S01]  /*1b020*/  LDC R18, c[0x0][0x278] ;  /* 0x00009e00ff127b82 */ /* 0x000ea20000000800 */
[----:B---3--:R-:W-:-:S07]  /*1b030*/  IMAD R197, R12, 0x6d, RZ ;  /* 0x0000006d0cc57824 */ /* 0x008fce00078e02ff */
[----:B------:R-:W3:Y:S08]  /*1b040*/  LDC R20, c[0x0][0x278] ;  /* 0x00009e00ff147b82 */ /* 0x000ef00000000800 */
[----:B-1----:R-:W1:Y:S01]  /*1b050*/  LDC R4, c[0x0][0x278] ;  /* 0x00009e00ff047b82 */ /* 0x002e620000000800 */
[----:B------:R-:W-:-:S07]  /*1b060*/  IMAD R101, R24, 0xd8, RZ ;  /* 0x000000d818657824 */ /* 0x000fce00078e02ff */
[----:B------:R-:W1:Y:S01]  /*1b070*/  LDC R2, c[0x0][0x278] ;  /* 0x00009e00ff027b82 */ /* 0x000e620000000800 */
[----:B----4-:R-:W-:Y:S01]  /*1b080*/  IMAD R131, R14, 0xda, RZ ;  /* 0x000000da0e837824 */ /* 0x010fe200078e02ff */
[----:B------:R-:W-:Y:S01]  /*1b090*/  IADD3 R192, P3, R151, R96, RZ ;  /* 0x0000006097c07210 */ /* 0x000fe20007f7e0ff */
[----:B0-----:R-:W-:-:S05]  /*1b0a0*/  IMAD R193, R10, 0x6b, RZ ;  /* 0x0000006b0ac17824 */ /* 0x001fca00078e02ff */
[----:B------:R-:W0:Y:S01]  /*1b0b0*/  LDC R12, c[0x0][0x278] ;  /* 0x00009e00ff0c7b82 */ /* 0x000e220000000800 */
[-C--:B------:R-:W-:Y:S02]  /*1b0c0*/  IADD3 R146, P5, R101, R96.reuse, RZ ;  /* 0x0000006065927210 */ /* 0x080fe40007fbe0ff */
[----:B------:R-:W-:Y:S02]  /*1b0d0*/  IADD3 R198, P6, R131, R96, RZ ;  /* 0x0000006083c67210 */ /* 0x000fe40007fde0ff */
[-C--:B------:R-:W-:Y:S02]  /*1b0e0*/  LEA.HI.X.SX32 R193, R193, R97.reuse, 0x1, P3 ;  /* 0x00000061c1c17211 */ /* 0x080fe400018f0eff */
[----:B------:R-:W-:Y:S01]  /*1b0f0*/  PRMT R26, R133, 0x7632, R26 ;  /* 0x00007632851a7816 */ /* 0x000fe2000000001a */
[----:B------:R-:W4:Y:S01]  /*1b100*/  LDC R10, c[0x0][0x278] ;  /* 0x00009e00ff0a7b82 */ /* 0x000f220000000800 */
[-C--:B------:R-:W-:Y:S01]  /*1b110*/  LEA.HI.X.SX32 R147, R147, R97.reuse, 0x1, P5 ;  /* 0x0000006193937211 */ /* 0x080fe200028f0eff */
[----:B------:R5:W-:Y:S01]  /*1b120*/  STG.E.U16 desc[UR6][R200.64], R133 ;  /* 0x00000085c8007986 */ /* 0x000be2000c101506 */
[----:B------:R-:W-:-:S02]  /*1b130*/  LEA.HI.X.SX32 R199, R197, R97, 0x1, P6 ;  /* 0x00000061c5c77211 */ /* 0x000fc400030f0eff */
[----:B------:R-:W-:Y:S01]  /*1b140*/  PRMT R32, R134, 0x7632, R32 ;  /* 0x0000763286207816 */ /* 0x000fe20000000020 */
[----:B------:R3:W-:Y:S02]  /*1b150*/  STG.E.U16 desc[UR6][R192.64], R26 ;  /* 0x0000001ac0007986 */ /* 0x0007e4000c101506 */
[----:B------:R-:W4:Y:S01]  /*1b160*/  LDC R14, c[0x0][0x278] ;  /* 0x00009e00ff0e7b82 */ /* 0x000f220000000800 */
[----:B--2---:R-:W-:Y:S01]  /*1b170*/  IMAD R197, R18, 0xde, RZ ;  /* 0x000000de12c57824 */ /* 0x004fe200078e02ff */
[----:B------:R2:W-:Y:S01]  /*1b180*/  STG.E.U16 desc[UR6][R146.64], R134 ;  /* 0x0000008692007986 */ /* 0x0005e2000c101506 */
[----:B-----5:R-:W-:-:S05]  /*1b190*/  IMAD R133, R16, 0xdc, RZ ;  /* 0x000000dc10857824 */ /* 0x020fca00078e02ff */
[----:B------:R-:W5:Y:S01]  /*1b1a0*/  LDC R24, c[0x0][0x278] ;  /* 0x00009e00ff187b82 */ /* 0x000f620000000800 */
[----:B---3--:R-:W-:Y:S01]  /*1b1b0*/  IMAD R193, R22, 0xe2, RZ ;  /* 0x000000e216c17824 */ /* 0x008fe200078e02ff */
[----:B------:R3:W-:Y:S01]  /*1b1c0*/  STG.E.U16 desc[UR6][R198.64], R32 ;  /* 0x00000020c6007986 */ /* 0x0007e2000c101506 */
[-C--:B------:R-:W-:Y:S01]  /*1b1d0*/  IADD3 R102, P5, R133, R96.reuse, RZ ;  /* 0x0000006085667210 */ /* 0x080fe20007fbe0ff */
[----:B--2---:R-:W-:Y:S02]  /*1b1e0*/  IMAD R147, R20, 0xe0, RZ ;  /* 0x000000e014937824 */ /* 0x004fe400078e02ff */
[-C--:B------:R-:W-:Y:S01]  /*1b1f0*/  IADD3 R204, P6, R193, R96.reuse, RZ ;  /* 0x00000060c1cc7210 */ /* 0x080fe20007fde0ff */
[----:B-1----:R-:W-:Y:S01]  /*1b200*/  IMAD R201, R2, 0x6f, RZ ;  /* 0x0000006f02c97824 */ /* 0x002fe200078e02ff */
[-C--:B------:R-:W-:Y:S01]  /*1b210*/  IADD3 R200, P3, R197, R96.reuse, RZ ;  /* 0x00000060c5c87210 */ /* 0x080fe20007f7e0ff */
[----:B------:R-:W1:Y:S01]  /*1b220*/  LDC R16, c[0x0][0x278] ;  /* 0x00009e00ff107b82 */ /* 0x000e620000000800 */
[----:B------:R-:W-:Y:S01]  /*1b230*/  LEA.HI.X.SX32 R103, R103, R97, 0x1, P5 ;  /* 0x0000006167677211 */ /* 0x000fe200028f0eff */
[----:B---3--:R-:W-:Y:S01]  /*1b240*/  IMAD R199, R4, 0x71, RZ ;  /* 0x0000007104c77824 */ /* 0x008fe200078e02ff */
[----:B------:R-:W-:-:S02]  /*1b250*/  IADD3 R202, P5, R147, R96, RZ ;  /* 0x0000006093ca7210 */ /* 0x000fc40007fbe0ff */
[----:B------:R-:W-:-:S03]  /*1b260*/  LEA.HI.X.SX32 R201, R201, R97, 0x1, P3 ;  /* 0x00000061c9c97211 */ /* 0x000fc600018f0eff */
[----:B------:R-:W2:Y:S01]  /*1b270*/  LDC R2, c[0x0][0x278] ;  /* 0x00009e00ff027b82 */ /* 0x000ea20000000800 */
[-C--:B------:R-:W-:Y:S01]  /*1b280*/  LEA.HI.X.SX32 R205, R199, R97.reuse, 0x1, P6 ;  /* 0x00000061c7cd7211 */ /* 0x080fe200030f0eff */
[----:B0-----:R-:W-:Y:S01]  /*1b290*/  IMAD R199, R12, 0xe4, RZ ;  /* 0x000000e40cc77824 */ /* 0x001fe200078e02ff */
[----:B------:R-:W-:Y:S02]  /*1b2a0*/  PRMT R100, R135, 0x7632, R100 ;  /* 0x0000763287647816 */ /* 0x000fe40000000064 */
[----:B------:R-:W-:-:S03]  /*1b2b0*/  LEA.HI.X.SX32 R203, R105, R97, 0x1, P5 ;  /* 0x0000006169cb7211 */ /* 0x000fc600028f0eff */
[----:B------:R-:W0:Y:S01]  /*1b2c0*/  LDC R12, c[0x0][0x278] ;  /* 0x00009e00ff0c7b82 */ /* 0x000e220000000800 */
[----:B------:R-:W-:Y:S01]  /*1b2d0*/  PRMT R20, R88, 0x7632, R20 ;  /* 0x0000763258147816 */ /* 0x000fe20000000014 */
[----:B------:R5:W-:Y:S04]  /*1b2e0*/  STG.E.U16 desc[UR6][R102.64], R135 ;  /* 0x0000008766007986 */ /* 0x000be8000c101506 */
[----:B------:R-:W-:Y:S02]  /*1b2f0*/  STG.E.U16 desc[UR6][R200.64], R100 ;  /* 0x00000064c8007986 */ /* 0x000fe4000c101506 */
[----:B------:R-:W3:Y:S02]  /*1b300*/  LDC R4, c[0x0][0x278] ;  /* 0x00009e00ff047b82 */ /* 0x000ee40000000800 */
[----:B------:R-:W-:Y:S04]  /*1b310*/  STG.E.U16 desc[UR6][R202.64], R88 ;  /* 0x00000058ca007986 */ /* 0x000fe8000c101506 */
[----:B------:R1:W-:Y:S02]  /*1b320*/  STG.E.U16 desc[UR6][R204.64], R20 ;  /* 0x00000014cc007986 */ /* 0x0003e4000c101506 */
[----:B------:R-:W3:Y:S01]  /*1b330*/  LDC R18, c[0x0][0x278] ;  /* 0x00009e00ff127b82 */ /* 0x000ee20000000800 */
[----:B----4-:R-:W-:Y:S01]  /*1b340*/  IMAD R105, R14, 0xe6, RZ ;  /* 0x000000e60e697824 */ /* 0x010fe200078e02ff */
[----:B------:R-:W-:Y:S01]  /*1b350*/  IADD3 R152, P5, R199, R96, RZ ;  /* 0x00000060c7987210 */ /* 0x000fe20007fbe0ff */
[----:B-----5:R-:W-:-:S05]  /*1b360*/  IMAD R135, R24, 0xe8, RZ ;  /* 0x000000e818877824 */ /* 0x020fca00078e02ff */
[----:B------:R-:W4:Y:S01]  /*1b370*/  LDC R22, c[0x0][0x278] ;  /* 0x00009e00ff167b82 */ /* 0x000f220000000800 */
[----:B-1----:R-:W-:-:S07]  /*1b380*/  IMAD R205, R10, 0x75, RZ ;  /* 0x000000750acd7824 */ /* 0x002fce00078e02ff */
[----:B------:R-:W1:Y:S01]  /*1b390*/  LDC R10, c[0x0][0x278] ;  /* 0x00009e00ff0a7b82 */ /* 0x000e620000000800 */
[-C--:B------:R-:W-:Y:S02]  /*1b3a0*/  IADD3 R200, P3, R105, R96.reuse, RZ ;  /* 0x0000006069c87210 */ /* 0x080fe40007f7e0ff */
[----:B------:R-:W-:Y:S02]  /*1b3b0*/  LEA.HI.X.SX32 R153, R153, R97, 0x1, P5 ;  /* 0x0000006199997211 */ /* 0x000fe400028f0eff */
[----:B------:R-:W-:-:S03]  /*1b3c0*/  IADD3 R202, P5, R135, R96, RZ ;  /* 0x0000006087ca7210 */ /* 0x000fc60007fbe0ff */
[----:B------:R-:W5:Y:S01]  /*1b3d0*/  LDC R14, c[0x0][0x278] ;  /* 0x00009e00ff0e7b82 */ /* 0x000f620000000800 */
[-C--:B------:R-:W-:Y:S01]  /*1b3e0*/  LEA.HI.X.SX32 R201, R209, R97.reuse, 0x1, P3 ;  /* 0x00000061d1c97211 */ /* 0x080fe200018f0eff */
[----:B------:R-:W-:Y:S01]  /*1b3f0*/  IMAD R103, R16, 0xea, RZ ;  /* 0x000000ea10677824 */ /* 0x000fe200078e02ff */
[----:B------:R-:W-:Y:S01]  /*1b400*/  PRMT R100, R89, 0x7632, R100 ;  /* 0x0000763259647816 */ /* 0x000fe20000000064 */
[----:B------:R0:W-:Y:S01]  /*1b410*/  STG.E.U16 desc[UR6][R152.64], R89 ;  /* 0x0000005998007986 */ /* 0x0001e2000c101506 */
[----:B------:R-:W-:-:S03]  /*1b420*/  LEA.HI.X.SX32 R203, R155, R97, 0x1, P5 ;  /* 0x000000619bcb7211 */ /* 0x000fc600028f0eff */
[----:B------:R-:W4:Y:S01]  /*1b430*/  LDC R209, c[0x0][0x278] ;  /* 0x00009e00ffd17b82 */ /* 0x000f220000000800 */
[----:B------:R2:W-:Y:S01]  /*1b440*/  STG.E.U16 desc[UR6][R200.64], R100 ;  /* 0x00000064c8007986 */ /* 0x0005e2000c101506 */
[----:B------:R-:W-:Y:S01]  /*1b450*/  IADD3 R204, P6, R103, R96, RZ ;  /* 0x0000006067cc7210 */ /* 0x000fe20007fde0ff */
[----:B0-----:R-:W-:Y:S02]  /*1b460*/  IMAD R89, R12, 0xee, RZ ;  /* 0x000000ee0c597824 */ /* 0x001fe400078e02ff */
[----:B------:R0:W-:Y:S03]  /*1b470*/  STG.E.U16 desc[UR6][R202.64], R90 ;  /* 0x0000005aca007986 */ /* 0x0001e6000c101506 */
[----:B------:R-:W4:Y:S01]  /*1b480*/  LDC R12, c[0x0][0x278] ;  /* 0x00009e00ff0c7b82 */ /* 0x000f220000000800 */
[----:B--2---:R-:W-:Y:S01]  /*1b490*/  IMAD R201, R2, 0x77, RZ ;  /* 0x0000007702c97824 */ /* 0x004fe200078e02ff */
[----:B------:R-:W-:Y:S01]  /*1b4a0*/  LEA.HI.X.SX32 R205, R205, R97, 0x1, P6 ;  /* 0x00000061cdcd7211 */ /* 0x000fe200030f0eff */
[----:B---3--:R-:W-:-:S05]  /*1b4b0*/  IMAD R155, R4, 0xec, RZ ;  /* 0x000000ec049b7824 */ /* 0x008fca00078e02ff */
[----:B------:R-:W2:Y:S01]  /*1b4c0*/  LDC R2, c[0x0][0x278] ;  /* 0x00009e00ff027b82 */ /* 0x000ea20000000800 */
[----:B0-----:R-:W-:Y:S01]  /*1b4d0*/  IADD3 R202, P5, R89, R96, RZ ;  /* 0x0000006059ca7210 */ /* 0x001fe20007fbe0ff */
[----:B------:R-:W-:Y:S01]  /*1b4e0*/  IMAD R153, R18, 0xf0, RZ ;  /* 0x000000f012997824 */ /* 0x000fe200078e02ff */
[----:B------:R-:W-:Y:S02]  /*1b4f0*/  PRMT R102, R90, 0x7632, R102 ;  /* 0x000076325a667816 */ /* 0x000fe40000000066 */
[----:B------:R-:W-:-:S03]  /*1b500*/  LEA.HI.X.SX32 R203, R201, R97, 0x1, P5 ;  /* 0x00000061c9cb7211 */ /* 0x000fc600028f0eff */
[----:B------:R-:W0:Y:S01]  /*1b510*/  LDC R16, c[0x0][0x278] ;  /* 0x00009e00ff107b82 */ /* 0x000e220000000800 */
[----:B-1----:R-:W-:Y:S01]  /*1b520*/  IMAD R201, R10, 0xf2, RZ ;  /* 0x000000f20ac97824 */ /* 0x002fe200078e02ff */
[----:B------:R1:W-:Y:S01]  /*1b530*/  STG.E.U16 desc[UR6][R204.64], R102 ;  /* 0x00000066cc007986 */ /* 0x0003e2000c101506 */
[----:B------:R-:W-:-:S05]  /*1b540*/  IADD3 R148, P3, R155, R96, RZ ;  /* 0x000000609b947210 */ /* 0x000fca0007f7e0ff */
[----:B------:R-:W3:Y:S01]  /*1b550*/  LDC R10, c[0x0][0x278] ;  /* 0x00009e00ff0a7b82 */ /* 0x000ee20000000800 */
[----:B------:R-:W-:Y:S02]  /*1b560*/  LEA.HI.X.SX32 R149, R149, R97, 0x1, P3 ;  /* 0x0000006195957211 */ /* 0x000fe400018f0eff */
[----:B-1----:R-:W-:-:S05]  /*1b570*/  IADD3 R204, P6, R153, R96, RZ ;  /* 0x0000006099cc7210 */ /* 0x002fca0007fde0ff */
[----:B------:R-:W1:Y:S01]  /*1b580*/  LDC R18, c[0x0][0x278] ;  /* 0x00009e00ff127b82 */ /* 0x000e620000000800 */
[----:B------:R-:W-:Y:S02]  /*1b590*/  PRMT R24, R91, 0x7632, R24 ;  /* 0x000076325b187816 */ /* 0x000fe40000000018 */
[----:B------:R-:W-:Y:S01]  /*1b5a0*/  LEA.HI.X.SX32 R205, R107, R97, 0x1, P6 ;  /* 0x000000616bcd7211 */ /* 0x000fe200030f0eff */
[----:B-----5:R-:W-:-:S04]  /*1b5b0*/  IMAD R107, R14, 0xf4, RZ ;  /* 0x000000f40e6b7824 */ /* 0x020fc800078e02ff */
[----:B------:R-:W5:Y:S01]  /*1b5c0*/  LDC R20, c[0x0][0x278] ;  /* 0x00009e00ff147b82 */ /* 0x000f620000000800 */
[----:B------:R-:W-:Y:S01]  /*1b5d0*/  STG.E.U16 desc[UR6][R148.64], R91 ;  /* 0x0000005b94007986 */ /* 0x000fe2000c101506 */
[----:B----4-:R-:W-:-:S06]  /*1b5e0*/  IMAD R209, R209, 0x79, RZ ;  /* 0x00000079d1d17824 */ /* 0x010fcc00078e02ff */
[----:B------:R-:W4:Y:S01]  /*1b5f0*/  LDC R4, c[0x0][0x278] ;  /* 0x00009e00ff047b82 */ /* 0x000f220000000800 */
[----:B------:R2:W-:Y:S07]  /*1b600*/  STG.E.U16 desc[UR6][R202.64], R24 ;  /* 0x00000018ca007986 */ /* 0x0005ee000c101506 */
[----:B------:R-:W5:Y:S01]  /*1b610*/  LDC R14, c[0x0][0x278] ;  /* 0x00009e00ff0e7b82 */ /* 0x000f620000000800 */
[----:B------:R0:W-:Y:S01]  /*1b620*/  STG.E.U16 desc[UR6][R204.64], R136 ;  /* 0x00000088cc007986 */ /* 0x0001e2000c101506 */
[----:B--2---:R-:W-:-:S02]  /*1b630*/  IADD3 R202, P5, R201, R96, RZ ;  /* 0x00000060c9ca7210 */ /* 0x004fc40007fbe0ff */
[----:B------:R-:W-:Y:S02]  /*1b640*/  PRMT R26, R136, 0x7632, R26 ;  /* 0x00007632881a7816 */ /* 0x000fe4000000001a */
[-C--:B------:R-:W-:Y:S02]  /*1b650*/  LEA.HI.X.SX32 R203, R209, R97.reuse, 0x1, P5 ;  /* 0x00000061d1cb7211 */ /* 0x080fe400028f0eff */
[-C--:B0-----:R-:W-:Y:S01]  /*1b660*/  IADD3 R204, P3, R107, R96.reuse, RZ ;  /* 0x000000606bcc7210 */ /* 0x081fe20007f7e0ff */
[----:B------:R-:W-:Y:S02]  /*1b670*/  IMAD R209, R2, 0x7b, RZ ;  /* 0x0000007b02d17824 */ /* 0x000fe400078e02ff */
[----:B------:R-:W-:Y:S01]  /*1b680*/  IMAD R149, R12, 0xf8, RZ ;  /* 0x000000f80c957824 */ /* 0x000fe200078e02ff */
[----:B------:R-:W-:Y:S01]  /*1b690*/  LEA.HI.X.SX32 R205, R157, R97, 0x1, P3 ;  /* 0x000000619dcd7211 */ /* 0x000fe200018f0eff */
[----:B------:R-:W0:Y:S01]  /*1b6a0*/  LDC R2, c[0x0][0x278] ;  /* 0x00009e00ff027b82 */ /* 0x000e220000000800 */
[----:B------:R4:W-:Y:S01]  /*1b6b0*/  STG.E.U16 desc[UR6][R202.64], R26 ;  /* 0x0000001aca007986 */ /* 0x0009e2000c101506 */
[----:B------:R-:W-:Y:S01]  /*1b6c0*/  IMAD R91, R16, 0xf6, RZ ;  /* 0x000000f6105b7824 */ /* 0x000fe200078e02ff */
[----:B------:R-:W-:-:S02]  /*1b6d0*/  IADD3 R210, P6, R149, R96, RZ ;  /* 0x0000006095d27210 */ /* 0x000fc40007fde0ff */
[----:B------:R3:W-:Y:S03]  /*1b6e0*/  STG.E.U16 desc[UR6][R204.64], R137 ;  /* 0x00000089cc007986 */ /* 0x0007e6000c101506 */
[----:B------:R-:W2:Y:S01]  /*1b6f0*/  LDC R12, c[0x0][0x278] ;  /* 0x00009e00ff0c7b82 */ /* 0x000ea20000000800 */
[----:B------:R-:W-:Y:S01]  /*1b700*/  PRMT R104, R137, 0x7632, R104 ;  /* 0x0000763289687816 */ /* 0x000fe20000000068 */
[----:B-1----:R-:W-:Y:S01]  /*1b710*/  IMAD R157, R18, 0xfa, RZ ;  /* 0x000000fa129d7824 */ /* 0x002fe200078e02ff */
[----:B------:R-:W-:Y:S02]  /*1b720*/  IADD3 R208, P5, R91, R96, RZ ;  /* 0x000000605bd07210 */ /* 0x000fe40007fbe0ff */
[----:B------:R-:W-:Y:S01]  /*1b730*/  LEA.HI.X.SX32 R211, R109, R97, 0x1, P6 ;  /* 0x000000616dd37211 */ /* 0x000fe200030f0eff */
[----:B----4-:R-:W-:Y:S02]  /*1b740*/  IMAD R203, R4, 0x7d, RZ ;  /* 0x0000007d04cb7824 */ /* 0x010fe400078e02ff */
[----:B------:R-:W1:Y:S01]  /*1b750*/  LDC R16, c[0x0][0x278] ;  /* 0x00009e00ff107b82 */ /* 0x000e620000000800 */
[----:B---3--:R-:W-:-:S02]  /*1b760*/  IMAD R205, R10, 0x7f, RZ ;  /* 0x0000007f0acd7824 */ /* 0x008fc400078e02ff */
[----:B-----5:R-:W-:-:S05]  /*1b770*/  IMAD R137, R20, 0xfc, RZ ;  /* 0x000000fc14897824 */ /* 0x020fca00078e02ff */
[----:B------:R-:W3:Y:S01]  /*1b780*/  LDC R10, c[0x0][0x278] ;  /* 0x00009e00ff0a7b82 */ /* 0x000ee20000000800 */
[----:B------:R-:W-:Y:S01]  /*1b790*/  IMAD R109, R22, 0xfe, RZ ;  /* 0x000000fe166d7824 */ /* 0x000fe200078e02ff */
[-C--:B------:R-:W-:Y:S01]  /*1b7a0*/  LEA.HI.X.SX32 R209, R209, R97.reuse, 0x1, P5 ;  /* 0x00000061d1d17211 */ /* 0x080fe200028f0eff */
[----:B------:R-:W-:Y:S01]  /*1b7b0*/  IMAD R223, R14, 0x102, RZ ;  /* 0x000001020edf7824 */ /* 0x000fe200078e02ff */
[-C--:B------:R-:W-:Y:S02]  /*1b7c0*/  IADD3 R202, P3, R157, R96.reuse, RZ ;  /* 0x000000609dca7210 */ /* 0x080fe40007f7e0ff */
[-C--:B------:R-:W-:Y:S02]  /*1b7d0*/  IADD3 R158, P5, R137, R96.reuse, RZ ;  /* 0x00000060899e7210 */ /* 0x080fe40007fbe0ff */
[----:B------:R-:W-:Y:S01]  /*1b7e0*/  IADD3 R204, P6, R109, R96, RZ ;  /* 0x000000606dcc7210 */ /* 0x000fe20007fde0ff */
[----:B------:R-:W4:Y:S01]  /*1b7f0*/  LDC R14, c[0x0][0x278] ;  /* 0x00009e00ff0e7b82 */ /* 0x000f220000000800 */
[----:B------:R-:W-:Y:S01]  /*1b800*/  PRMT R24, R138, 0x7632, R24 ;  /* 0x000076328a187816 */ /* 0x000fe20000000018 */
[----:B------:R0:W-:Y:S01]  /*1b810*/  STG.E.U16 desc[UR6][R208.64], R104 ;  /* 0x00000068d0007986 */ /* 0x0001e2000c101506 */
[----:B------:R-:W-:-:S02]  /*1b820*/  LEA.HI.X.SX32 R203, R203, R97, 0x1, P3 ;  /* 0x00000061cbcb7211 */ /* 0x000fc400018f0eff */
[----:B------:R-:W-:-:S03]  /*1b830*/  LEA.HI.X.SX32 R159, R159, R97, 0x1, P5 ;  /* 0x000000619f9f7211 */ /* 0x000fc600028f0eff */
[----:B------:R-:W5:Y:S01]  /*1b840*/  LDC R4, c[0x0][0x278] ;  /* 0x00009e00ff047b82 */ /* 0x000f620000000800 */
[----:B------:R2:W-:Y:S01]  /*1b850*/  STG.E.U16 desc[UR6][R210.64], R138 ;  /* 0x0000008ad2007986 */ /* 0x0005e2000c101506 */
[-C--:B------:R-:W-:Y:S02]  /*1b860*/  LEA.HI.X.SX32 R205, R205, R97.reuse, 0x1, P6 ;  /* 0x00000061cdcd7211 */ /* 0x080fe400030f0eff */
[----:B------:R-:W-:Y:S01]  /*1b870*/  PRMT R102, R139, 0x7632, R102 ;  /* 0x000076328b667816 */ /* 0x000fe20000000066 */
[----:B------:R-:W-:Y:S01]  /*1b880*/  STG.E.U16 desc[UR6][R202.64], R24 ;  /* 0x00000018ca007986 */ /* 0x000fe2000c101506 */
[----:B------:R-:W-:Y:S02]  /*1b890*/  LEA RZ, P3, R217, R96, 0x8 ;  /* 0x00000060d9ff7211 */ /* 0x000fe400078640ff */
[----:B0-----:R-:W-:Y:S01]  /*1b8a0*/  SHF.L.U32 R209, R2, 0x7, RZ ;  /* 0x0000000702d17819 */ /* 0x001fe200000006ff */
[----:B------:R0:W-:Y:S01]  /*1b8b0*/  STG.E.U16 desc[UR6][R158.64], R139 ;  /* 0x0000008b9e007986 */ /* 0x0001e2000c101506 */
[----:B------:R-:W4:Y:S03]  /*1b8c0*/  LDC R217, c[0x0][0x278] ;  /* 0x00009e00ffd97b82 */ /* 0x000f260000000800 */
[----:B------:R1:W-:Y:S05]  /*1b8d0*/  STG.E.U16 desc[UR6][R204.64], R102 ;  /* 0x00000066cc007986 */ /* 0x0003ea000c101506 */
[----:B--2---:R-:W2:Y:S01]  /*1b8e0*/  LDC R211, c[0x0][0x278] ;  /* 0x00009e00ffd37b82 */ /* 0x004ea20000000800 */
[----:B0-----:R-:W-:Y:S01]  /*1b8f0*/  IMAD R139, R12, 0x81, RZ ;  /* 0x000000810c8b7824 */ /* 0x001fe200078e02ff */
[----:B------:R-:W-:-:S06]  /*1b900*/  LEA.HI.X.SX32 R209, R209, R97, 0x1, P3 ;  /* 0x00000061d1d17211 */ /* 0x000fcc00018f0eff */
[----:B-1----:R-:W0:Y:S01]  /*1b910*/  LDC R205, c[0x0][0x278] ;  /* 0x00009e00ffcd7b82 */ /* 0x002e220000000800 */
[----:B------:R-:W-:Y:S01]  /*1b920*/  IADD3 RZ, P3, R223, R96, RZ ;  /* 0x00000060dfff7210 */ /* 0x000fe20007f7e0ff */
[----:B---3--:R-:W-:-:S06]  /*1b930*/  IMAD R159, R10, 0x104, RZ ;  /* 0x000001040a9f7824 */ /* 0x008fcc00078e02ff */
[----:B------:R-:W1:Y:S01]  /*1b940*/  LDC R12, c[0x0][0x278] ;  /* 0x00009e00ff0c7b82 */ /* 0x000e620000000800 */
[----:B------:R-:W-:Y:S01]  /*1b950*/  IMAD R208, R219, 0x100, R0 ;  /* 0x00000100dbd07824 */ /* 0x000fe200078e0200 */
[----:B------:R-:W-:Y:S01]  /*1b960*/  PRMT R18, R92, 0x7632, R18 ;  /* 0x000076325c127816 */ /* 0x000fe20000000012 */
[----:B------:R-:W-:Y:S01]  /*1b970*/  IMAD R138, R221, 0x102, R0 ;  /* 0x00000102dd8a7824 */ /* 0x000fe200078e0200 */
[----:B------:R-:W-:-:S04]  /*1b980*/  LEA.HI.X.SX32 R139, R139, R97, 0x1, P3 ;  /* 0x000000618b8b7211 */ /* 0x000fc800018f0eff */
[----:B------:R-:W3:Y:S01]  /*1b990*/  LDC R2, c[0x0][0x278] ;  /* 0x00009e00ff027b82 */ /* 0x000ee20000000800 */
[----:B------:R-:W-:Y:S01]  /*1b9a0*/  IMAD R203, R16, 0x106, RZ ;  /* 0x0000010610cb7824 */ /* 0x000fe200078e02ff */
[----:B------:R4:W-:Y:S06]  /*1b9b0*/  STG.E.U16 desc[UR6][R208.64], R92 ;  /* 0x0000005cd0007986 */ /* 0x0009ec000c101506 */
[----:B------:R-:W3:Y:S01]  /*1b9c0*/  LDC R10, c[0x0][0x278] ;  /* 0x00009e00ff0a7b82 */ /* 0x000ee20000000800 */
[----:B------:R2:W-:Y:S01]  /*1b9d0*/  STG.E.U16 desc[UR6][R138.64], R18 ;  /* 0x000000128a007986 */ /* 0x0005e2000c101506 */
[----:B------:R-:W-:-:S02]  /*1b9e0*/  IADD3 RZ, P3, R159, R96, RZ ;  /* 0x000000609fff7210 */ /* 0x000fc40007f7e0ff */
[----:B------:R-:W-:Y:S01]  /*1b9f0*/  IADD3 RZ, P5, R203, R96, RZ ;  /* 0x00000060cbff7210 */ /* 0x000fe20007fbe0ff */
[----:B-----5:R-:W-:-:S03]  /*1ba00*/  IMAD R203, R4, 0x83, RZ ;  /* 0x0000008304cb7824 */ /* 0x020fc600078e02ff */
[----:B----4-:R-:W4:Y:S01]  /*1ba10*/  LDC R209, c[0x0][0x278] ;  /* 0x00009e00ffd17b82 */ /* 0x010f220000000800 */
[----:B------:R-:W-:Y:S01]  /*1ba20*/  LEA.HI.X.SX32 R159, R161, R97, 0x1, P3 ;  /* 0x00000061a19f7211 */ /* 0x000fe200018f0eff */
[----:B--2---:R-:W-:-:S06]  /*1ba30*/  IMAD R139, R14, 0x108, RZ ;  /* 0x000001080e8b7824 */ /* 0x004fcc00078e02ff */
[----:B------:R-:W2:Y:S01]  /*1ba40*/  LDC R4, c[0x0][0x278] ;  /* 0x00009e00ff047b82 */ /* 0x000ea20000000800 */
[--C-:B------:R-:W-:Y:S01]  /*1ba50*/  IMAD R158, R211, 0x104, R0.reuse ;  /* 0x00000104d39e7824 */ /* 0x100fe200078e0200 */
[----:B------:R-:W-:Y:S01]  /*1ba60*/  IADD3 RZ, P3, R139, R96, RZ ;  /* 0x000000608bff7210 */ /* 0x000fe20007f7e0ff */
[----:B------:R-:W-:Y:S01]  /*1ba70*/  IMAD R160, R217, 0x106, R0 ;  /* 0x00000106d9a07824 */ /* 0x000fe200078e0200 */
[----:B------:R-:W-:-:S04]  /*1ba80*/  LEA.HI.X.SX32 R161, R203, R97, 0x1, P5 ;  /* 0x00000061cba17211 */ /* 0x000fc800028f0eff */
[----:B------:R-:W5:Y:S01]  /*1ba90*/  LDC R139, c[0x0][0x278] ;  /* 0x00009e00ff8b7b82 */ /* 0x000f620000000800 */
[----:B------:R-:W-:Y:S01]  /*1baa0*/  PRMT R16, R93, 0x7632, R16 ;  /* 0x000076325d107816 */ /* 0x000fe20000000010 */
[----:B------:R3:W-:Y:S01]  /*1bab0*/  STG.E.U16 desc[UR6][R158.64], R93 ;  /* 0x0000005d9e007986 */ /* 0x0007e2000c101506 */
[----:B0-----:R-:W-:Y:S02]  /*1bac0*/  IMAD R110, R205, 0x108, R0 ;  /* 0x00000108cd6e7824 */ /* 0x001fe400078e0200 */
[----:B-1----:R-:W-:-:S03]  /*1bad0*/  IMAD R211, R12, 0x10a, RZ ;  /* 0x0000010a0cd37824 */ /* 0x002fc600078e02ff */
[----:B------:R-:W0:Y:S01]  /*1bae0*/  LDC R203, c[0x0][0x278] ;  /* 0x00009e00ffcb7b82 */ /* 0x000e220000000800 */
[----:B------:R1:W-:Y:S01]  /*1baf0*/  STG.E.U16 desc[UR6][R160.64], R16 ;  /* 0x00000010a0007986 */ /* 0x0003e2000c101506 */
[----:B------:R-:W-:-:S06]  /*1bb00*/  LEA.HI.X.SX32 R111, R111, R97, 0x1, P3 ;  /* 0x000000616f6f7211 */ /* 0x000fcc00018f0eff */
[----:B------:R-:W0:Y:S01]  /*1bb10*/  LDC R205, c[0x0][0x278] ;  /* 0x00009e00ffcd7b82 */ /* 0x000e220000000800 */
[----:B---3--:R-:W-:Y:S01]  /*1bb20*/  IMAD R93, R2, 0x85, RZ ;  /* 0x00000085025d7824 */ /* 0x008fe200078e02ff */
[----:B------:R-:W-:-:S06]  /*1bb30*/  IADD3 RZ, P3, R211, R96, RZ ;  /* 0x00000060d3ff7210 */ /* 0x000fcc0007f7e0ff */
[----:B------:R-:W3:Y:S01]  /*1bb40*/  LDC R159, c[0x0][0x278] ;  /* 0x00009e00ff9f7b82 */ /* 0x000ee20000000800 */
[----:B-1----:R-:W-:Y:S01]  /*1bb50*/  IMAD R161, R10, 0x10c, RZ ;  /* 0x0000010c0aa17824 */ /* 0x002fe200078e02ff */
[----:B------:R-:W-:-:S06]  /*1bb60*/  LEA.HI.X.SX32 R93, R93, R97, 0x1, P3 ;  /* 0x000000615d5d7211 */ /* 0x000fcc00018f0eff */
[----:B------:R-:W1:Y:S01]  /*1bb70*/  LDC R12, c[0x0][0x278] ;  /* 0x00009e00ff0c7b82 */ /* 0x000e620000000800 */
[----:B------:R-:W-:Y:S01]  /*1bb80*/  IADD3 RZ, P3, R161, R96, RZ ;  /* 0x00000060a1ff7210 */ /* 0x000fe20007f7e0ff */
[----:B----4-:R-:W-:-:S06]  /*1bb90*/  IMAD R92, R209, 0x10a, R0 ;  /* 0x0000010ad15c7824 */ /* 0x010fcc00078e0200 */
[----:B------:R-:W4:Y:S01]  /*1bba0*/  LDC R14, c[0x0][0x278] ;  /* 0x00009e00ff0e7b82 */ /* 0x000f220000000800 */
[----:B--2---:R-:W-:-:S07]  /*1bbb0*/  IMAD R209, R4, 0x10e, RZ ;  /* 0x0000010e04d17824 */ /* 0x004fce00078e02ff */
[----:B------:R-:W2:Y:S01]  /*1bbc0*/  LDC R161, c[0x0][0x278] ;  /* 0x00009e00ffa17b82 */ /* 0x000ea20000000800 */
[----:B------:R-:W-:-:S07]  /*1bbd0*/  PRMT R18, R94, 0x7632, R18 ;  /* 0x000076325e127816 */ /* 0x000fce0000000012 */
[----:B------:R-:W2:Y:S01]  /*1bbe0*/  LDC R16, c[0x0][0x278] ;  /* 0x00009e00ff107b82 */ /* 0x000ea20000000800 */
[----:B-----5:R-:W-:-:S07]  /*1bbf0*/  IMAD R139, R139, 0x87, RZ ;  /* 0x000000878b8b7824 */ /* 0x020fce00078e02ff */
[----:B------:R-:W5:Y:S01]  /*1bc00*/  LDC R2, c[0x0][0x278] ;  /* 0x00009e00ff027b82 */ /* 0x000f620000000800 */
[----:B------:R-:W-:-:S07]  /*1bc10*/  IADD3 RZ, P5, R209, R96, RZ ;  /* 0x00000060d1ff7210 */ /* 0x000fce0007fbe0ff */
[----:B------:R-:W5:Y:S01]  /*1bc20*/  LDC R10, c[0x0][0x278] ;  /* 0x00009e00ff0a7b82 */ /* 0x000f620000000800 */
[----:B------:R3:W-:Y:S01]  /*1bc30*/  STG.E.U16 desc[UR6][R110.64], R94 ;  /* 0x0000005e6e007986 */ /* 0x0007e2000c101506 */
[--C-:B0-----:R-:W-:Y:S01]  /*1bc40*/  IMAD R138, R205, 0x10e, R0.reuse ;  /* 0x0000010ecd8a7824 */ /* 0x101fe200078e0200 */
[-C--:B------:R-:W-:Y:S02]  /*1bc50*/  LEA.HI.X.SX32 R139, R139, R97.reuse, 0x1, P5 ;  /* 0x000000618b8b7211 */ /* 0x080fe400028f0eff */
[----:B------:R0:W-:Y:S03]  /*1bc60*/  STG.E.U16 desc[UR6][R92.64], R18 ;  /* 0x000000125c007986 */ /* 0x0001e6000c101506 */
[----:B------:R-:W5:Y:S01]  /*1bc70*/  LDC R4, c[0x0][0x278] ;  /* 0x00009e00ff047b82 */ /* 0x000f620000000800 */
[----:B---3--:R-:W-:Y:S01]  /*1bc80*/  IMAD R110, R203, 0x10c, R0 ;  /* 0x0000010ccb6e7824 */ /* 0x008fe200078e0200 */
[----:B------:R-:W-:-:S06]  /*1bc90*/  LEA.HI.X.SX32 R111, R167, R97, 0x1, P3 ;  /* 0x00000061a76f7211 */ /* 0x000fcc00018f0eff */
[----:B------:R-:W3:Y:S01]  /*1bca0*/  LDC R167, c[0x0][0x278] ;  /* 0x00009e00ffa77b82 */ /* 0x000ee20000000800 */
[----:B0-----:R-:W-:Y:S01]  /*1bcb0*/  PRMT R18, R95, 0x7632, R18 ;  /* 0x000076325f127816 */ /* 0x001fe20000000012 */
[----:B------:R-:W-:Y:S01]  /*1bcc0*/  IMAD R92, R159, 0x110, R0 ;  /* 0x000001109f5c7824 */ /* 0x000fe200078e0200 */
[----:B------:R-:W-:Y:S01]  /*1bcd0*/  STG.E.U16 desc[UR6][R110.64], R95 ;  /* 0x0000005f6e007986 */ /* 0x000fe2000c101506 */
[----:B-1----:R-:W-:-:S04]  /*1bce0*/  IMAD R93, R12, 0x110, RZ ;  /* 0x000001100c5d7824 */ /* 0x002fc800078e02ff */
[----:B------:R-:W0:Y:S01]  /*1bcf0*/  LDC R159, c[0x0][0x278] ;  /* 0x00009e00ff9f7b82 */ /* 0x000e220000000800 */
[----:B------:R1:W-:Y:S01]  /*1bd00*/  STG.E.U16 desc[UR6][R138.64], R18 ;  /* 0x000000128a007986 */ /* 0x0003e2000c101506 */
[----:B------:R-:W-:Y:S01]  /*1bd10*/  IADD3 RZ, P3, R93, R96, RZ ;  /* 0x000000605dff7210 */ /* 0x000fe20007f7e0ff */
[----:B----4-:R-:W-:-:S05]  /*1bd20*/  IMAD R203, R14, 0x112, RZ ;  /* 0x000001120ecb7824 */ /* 0x010fca00078e02ff */
[----:B------:R-:W4:Y:S01]  /*1bd30*/  LDC R12, c[0x0][0x278] ;  /* 0x00009e00ff0c7b82 */ /* 0x000f220000000800 */
[----:B--2---:R-:W-:-:S07]  /*1bd40*/  IMAD R94, R161, 0x112, R0 ;  /* 0x00000112a15e7824 */ /* 0x004fce00078e0200 */
[----:B-1----:R-:W1:Y:S01]  /*1bd50*/  LDC R139, c[0x0][0x278] ;  /* 0x00009e00ff8b7b82 */ /* 0x002e620000000800 */
[----:B------:R-:W-:Y:S01]  /*1bd60*/  IMAD R161, R16, 0x116, RZ ;  /* 0x0000011610a17824 */ /* 0x000fe200078e02ff */
[----:B------:R-:W-:Y:S01]  /*1bd70*/  LEA.HI.X.SX32 R93, R163, R97, 0x1, P3 ;  /* 0x00000061a35d7211 */ /* 0x000fe200018f0eff */
[----:B-----5:R-:W-:Y:S01]  /*1bd80*/  IMAD R95, R2, 0x89, RZ ;  /* 0x00000089025f7824 */ /* 0x020fe200078e02ff */
[----:B------:R-:W-:Y:S01]  /*1bd90*/  IADD3 RZ, P3, R203, R96, RZ ;  /* 0x00000060cbff7210 */ /* 0x000fe20007f7e0ff */
[----:B------:R-:W-:-:S03]  /*1bda0*/  IMAD R111, R10, 0x114, RZ ;  /* 0x000001140a6f7824 */ /* 0x000fc600078e02ff */
[----:B------:R-:W2:Y:S01]  /*1bdb0*/  LDC R14, c[0x0][0x278] ;  /* 0x00009e00ff0e7b82 */ /* 0x000ea20000000800 */
[-C--:B------:R-:W-:Y:S02]  /*1bdc0*/  IADD3 RZ, P5, R161, R96.reuse, RZ ;  /* 0x00000060a1ff7210 */ /* 0x080fe40007fbe0ff */
[-C--:B------:R-:W-:Y:S02]  /*1bdd0*/  LEA.HI.X.SX32 R95, R95, R97.reuse, 0x1, P3 ;  /* 0x000000615f5f7211 */ /* 0x080fe400018f0eff */
[----:B------:R-:W-:Y:S02]  /*1bde0*/  PRMT R18, R80, 0x7632, R18 ;  /* 0x0000763250127816 */ /* 0x000fe40000000012 */
[----:B------:R-:W-:Y:S01]  /*1bdf0*/  IADD3 RZ, P3, R111, R96, RZ ;  /* 0x000000606fff7210 */ /* 0x000fe20007f7e0ff */
[----:B------:R-:W5:Y:S01]  /*1be00*/  LDC R161, c[0x0][0x278] ;  /* 0x00009e00ffa17b82 */ /* 0x000f620000000800 */
[----:B------:R-:W-:Y:S01]  /*1be10*/  IMAD R111, R4, 0x8b, RZ ;  /* 0x0000008b046f7824 */ /* 0x000fe200078e02ff */
[----:B------:R3:W-:Y:S06]  /*1be20*/  STG.E.U16 desc[UR6][R92.64], R80 ;  /* 0x000000505c007986 */ /* 0x0007ec000c101506 */
[----:B------:R-:W5:Y:S01]  /*1be30*/  LDC R16, c[0x0][0x278] ;  /* 0x00009e00ff107b82 */ /* 0x000f620000000800 */
[----:B------:R4:W-:Y:S01]  /*1be40*/  STG.E.U16 desc[UR6][R94.64], R18 ;  /* 0x000000125e007986 */ /* 0x0009e2000c101506 */
[----:B0-----:R-:W-:Y:S01]  /*1be50*/  IMAD R110, R159, 0x116, R0 ;  /* 0x000001169f6e7824 */ /* 0x001fe200078e0200 */
[----:B------:R-:W-:-:S05]  /*1be60*/  LEA.HI.X.SX32 R111, R111, R97, 0x1, P5 ;  /* 0x000000616f6f7211 */ /* 0x000fca00028f0eff */
[----:B------:R-:W0:Y:S01]  /*1be70*/  LDC R2, c[0x0][0x278] ;  /* 0x00009e00ff027b82 */ /* 0x000e220000000800 */
[----:B---3--:R-:W-:Y:S01]  /*1be80*/  IMAD R92, R167, 0x114, R0 ;  /* 0x00000114a75c7824 */ /* 0x008fe200078e0200 */
[----:B------:R-:W-:-:S06]  /*1be90*/  LEA.HI.X.SX32 R93, R165, R97, 0x1, P3 ;  /* 0x00000061a55d7211 */ /* 0x000fcc00018f0eff */
[----:B------:R-:W3:Y:S01]  /*1bea0*/  LDC R10, c[0x0][0x278] ;  /* 0x00009e00ff0a7b82 */ /* 0x000ee20000000800 */
[----:B----4-:R-:W-:Y:S01]  /*1beb0*/  PRMT R18, R81, 0x7632, R18 ;  /* 0x0000763251127816 */ /* 0x010fe20000000012 */
[----:B------:R-:W-:Y:S01]  /*1bec0*/  STG.E.U16 desc[UR6][R92.64], R81 ;  /* 0x000000515c007986 */ /* 0x000fe2000c101506 */
[----:B-1----:R-:W-:-:S05]  /*1bed0*/  IMAD R94, R139, 0x118, R0 ;  /* 0x000001188b5e7824 */ /* 0x002fca00078e0200 */
[----:B------:R-:W1:Y:S01]  /*1bee0*/  LDC R4, c[0x0][0x278] ;  /* 0x00009e00ff047b82 */ /* 0x000e620000000800 */
[----:B------:R4:W-:Y:S01]  /*1bef0*/  STG.E.U16 desc[UR6][R110.64], R18 ;  /* 0x000000126e007986 */ /* 0x0009e2000c101506 */
[----:B------:R-:W-:-:S06]  /*1bf00*/  IMAD R95, R12, 0x118, RZ ;  /* 0x000001180c5f7824 */ /* 0x000fcc00078e02ff */
[----:B------:R-:W1:Y:S01]  /*1bf10*/  LDC R159, c[0x0][0x278] ;  /* 0x00009e00ff9f7b82 */ /* 0x000e620000000800 */
[----:B--2---:R-:W-:-:S07]  /*1bf20*/  IMAD R163, R14, 0x11a, RZ ;  /* 0x0000011a0ea37824 */ /* 0x004fce00078e02ff */
[----:B------:R-:W2:Y:S08]  /*1bf30*/  LDC R139, c[0x0][0x278] ;  /* 0x00009e00ff8b7b82 */ /* 0x000eb00000000800 */
[----:B----4-:R-:W4:Y:S08]  /*1bf40*/  LDC R111, c[0x0][0x278] ;  /* 0x00009e00ff6f7b82 */ /* 0x010f300000000800 */
[----:B------:R-:W4:Y:S01]  /*1bf50*/  LDC R12, c[0x0][0x278] ;  /* 0x00009e00ff0c7b82 */ /* 0x000f220000000800 */
[----:B------:R-:W-:Y:S01]  /*1bf60*/  IADD3 RZ, P3, R95, R96, RZ ;  /* 0x000000605fff7210 */ /* 0x000fe20007f7e0ff */
[----:B-----5:R-:W-:-:S06]  /*1bf70*/  IMAD R80, R161, 0x11a, R0 ;  /* 0x0000011aa1507824 */ /* 0x020fcc00078e0200 */
[----:B------:R-:W5:Y:S01]  /*1bf80*/  LDC R14, c[0x0][0x278] ;  /* 0x00009e00ff0e7b82 */ /* 0x000f620000000800 */
[----:B------:R-:W-:Y:S01]  /*1bf90*/  IMAD R161, R16, 0x11e, RZ ;  /* 0x0000011e10a17824 */ /* 0x000fe200078e02ff */
[----:B------:R-:W-:Y:S01]  /*1bfa0*/  LEA.HI.X.SX32 R95, R169, R97, 0x1, P3 ;  /* 0x00000061a95f7211 */ /* 0x000fe200018f0eff */
[----:B0-----:R-:W-:Y:S01]  /*1bfb0*/  IMAD R81, R2, 0x8d, RZ ;  /* 0x0000008d02517824 */ /* 0x001fe200078e02ff */
[----:B------:R-:W-:Y:S01]  /*1bfc0*/  IADD3 RZ, P3, R163, R96, RZ ;  /* 0x00000060a3ff7210 */ /* 0x000fe20007f7e0ff */
[----:B---3--:R-:W-:-:S03]  /*1bfd0*/  IMAD R93, R10, 0x11c, RZ ;  /* 0x0000011c0a5d7824 */ /* 0x008fc600078e02ff */
[----:B------:R-:W0:Y:S01]  /*1bfe0*/  LDC R16, c[0x0][0x278] ;  /* 0x00009e00ff107b82 */ /* 0x000e220000000800 */
[----:B------:R1:W-:Y:S01]  /*1bff0*/  STG.E.U16 desc[UR6][R94.64], R82 ;  /* 0x000000525e007986 */ /* 0x0003e2000c101506 */
[----:B------:R-:W-:Y:S02]  /*1c000*/  PRMT R18, R82, 0x7632, R18 ;  /* 0x0000763252127816 */ /* 0x000fe40000000012 */
[----:B------:R-:W-:-:S04]  /*1c010*/  LEA.HI.X.SX32 R81, R81, R97, 0x1, P3 ;  /* 0x0000006151517211 */ /* 0x000fc800018f0eff */
[----:B------:R-:W3:Y:S01]  /*1c020*/  LDC R2, c[0x0][0x278] ;  /* 0x00009e00ff027b82 */ /* 0x000ee20000000800 */
[-C--:B------:R-:W-:Y:S02]  /*1c030*/  IADD3 RZ, P3, R93, R96.reuse, RZ ;  /* 0x000000605dff7210 */ /* 0x080fe40007f7e0ff */
[----:B------:R-:W-:-:S05]  /*1c040*/  IADD3 RZ, P5, R161, R96, RZ ;  /* 0x00000060a1ff7210 */ /* 0x000fca0007fbe0ff */
[----:B------:R-:W3:Y:S01]  /*1c050*/  LDC R10, c[0x0][0x278] ;  /* 0x00009e00ff0a7b82 */ /* 0x000ee20000000800 */
[----:B-1----:R-:W-:Y:S01]  /*1c060*/  IMAD R95, R4, 0x8f, RZ ;  /* 0x0000008f045f7824 */ /* 0x002fe200078e02ff */
[----:B------:R1:W-:Y:S01]  /*1c070*/  STG.E.U16 desc[UR6][R80.64], R18 ;  /* 0x0000001250007986 */ /* 0x0003e2000c101506 */
[----:B------:R-:W-:Y:S01]  /*1c080*/  IMAD R92, R159, 0x11c, R0 ;  /* 0x0000011c9f5c7824 */ /* 0x000fe200078e0200 */
[----:B------:R-:W-:-:S04]  /*1c090*/  LEA.HI.X.SX32 R93, R173, R97, 0x1, P3 ;  /* 0x00000061ad5d7211 */ /* 0x000fc800018f0eff */
[----:B------:R-:W3:Y:S01]  /*1c0a0*/  LDC R161, c[0x0][0x278] ;  /* 0x00009e00ffa17b82 */ /* 0x000ee20000000800 */
[----:B--2---:R-:W-:Y:S01]  /*1c0b0*/  IMAD R94, R139, 0x11e, R0 ;  /* 0x0000011e8b5e7824 */ /* 0x004fe200078e0200 */
[----:B------:R-:W-:-:S06]  /*1c0c0*/  LEA.HI.X.SX32 R95, R95, R97, 0x1, P5 ;  /* 0x000000615f5f7211 */ /* 0x000fcc00028f0eff */
[----:B------:R-:W2:Y:S01]  /*1c0d0*/  LDC R4, c[0x0][0x278] ;  /* 0x00009e00ff047b82 */ /* 0x000ea20000000800 */
[----:B-1----:R-:W-:Y:S01]  /*1c0e0*/  PRMT R18, R83, 0x7632, R18 ;  /* 0x0000763253127816 */ /* 0x002fe20000000012 */
[----:B----4-:R-:W-:Y:S02]  /*1c0f0*/  IMAD R80, R111, 0x120, R0 ;  /* 0x000001206f507824 */ /* 0x010fe400078e0200 */
[----:B------:R-:W-:Y:S01]  /*1c100*/  IMAD R81, R12, 0x120, RZ ;  /* 0x000001200c517824 */ /* 0x000fe200078e02ff */
[----:B------:R-:W-:Y:S03]  /*1c110*/  STG.E.U16 desc[UR6][R92.64], R83 ;  /* 0x000000535c007986 */ /* 0x000fe6000c101506 */
[----:B------:R-:W1:Y:S01]  /*1c120*/  LDC R139, c[0x0][0x278] ;  /* 0x00009e00ff8b7b82 */ /* 0x000e620000000800 */
[----:B------:R4:W-:Y:S01]  /*1c130*/  STG.E.U16 desc[UR6][R94.64], R18 ;  /* 0x000000125e007986 */ /* 0x0009e2000c101506 */
[----:B-----5:R-:W-:-:S06]  /*1c140*/  IMAD R159, R14, 0x122, RZ ;  /* 0x000001220e9f7824 */ /* 0x020fcc00078e02ff */
[----:B------:R-:W5:Y:S01]  /*1c150*/  LDC R111, c[0x0][0x278] ;  /* 0x00009e00ff6f7b82 */ /* 0x000f620000000800 */
[----:B------:R-:W-:-:S07]  /*1c160*/  IADD3 RZ, P3, R81, R96, RZ ;  /* 0x0000006051ff7210 */ /* 0x000fce0007f7e0ff */
[----:B------:R-:W1:Y:S01]  /*1c170*/  LDC R12, c[0x0][0x278] ;  /* 0x00009e00ff0c7b82 */ /* 0x000e620000000800 */
[----:B------:R-:W-:-:S07]  /*1c180*/  LEA.HI.X.SX32 R81, R121, R97, 0x1, P3 ;  /* 0x0000006179517211 */ /* 0x000fce00018f0eff */
[----:B----4-:R-:W4:Y:S01]  /*1c190*/  LDC R95, c[0x0][0x278] ;  /* 0x00009e00ff5f7b82 */ /* 0x010f220000000800 */
[----:B0-----:R-:W-:-:S07]  /*1c1a0*/  IMAD R121, R16, 0x126, RZ ;  /* 0x0000012610797824 */ /* 0x001fce00078e02ff */
[----:B------:R-:W0:Y:S01]  /*1c1b0*/  LDC R14, c[0x0][0x278] ;  /* 0x00009e00ff0e7b82 */ /* 0x000e220000000800 */
[----:B---3--:R-:W-:Y:S01]  /*1c1c0*/  IMAD R83, R2, 0x91, RZ ;  /* 0x0000009102537824 */ /* 0x008fe200078e02ff */
[-C--:B------:R-:W-:Y:S01]  /*1c1d0*/  IADD3 RZ, P3, R159, R96.reuse, RZ ;  /* 0x000000609fff7210 */ /* 0x080fe20007f7e0ff */
[----:B------:R-:W-:Y:S01]  /*1c1e0*/  IMAD R93, R10, 0x124, RZ ;  /* 0x000001240a5d7824 */ /* 0x000fe200078e02ff */
[----:B------:R-:W-:-:S04]  /*1c1f0*/  IADD3 RZ, P5, R121, R96, RZ ;  /* 0x0000006079ff7210 */ /* 0x000fc80007fbe0ff */
[----:B------:R-:W3:Y:S01]  /*1c200*/  LDC R2, c[0x0][0x278] ;  /* 0x00009e00ff027b82 */ /* 0x000ee20000000800 */
[----:B------:R-:W-:Y:S01]  /*1c210*/  LEA.HI.X.SX32 R83, R83, R97, 0x1, P3 ;  /* 0x0000006153537211 */ /* 0x000fe200018f0eff */
[----:B------:R-:W-:Y:S01]  /*1c220*/  IMAD R82, R161, 0x122, R0 ;  /* 0x00000122a1527824 */ /* 0x000fe200078e0200 */
[----:B------:R-:W-:Y:S02]  /*1c230*/  PRMT R18, R84, 0x7632, R18 ;  /* 0x0000763254127816 */ /* 0x000fe40000000012 */
[----:B------:R-:W-:-:S03]  /*1c240*/  IADD3 RZ, P3, R93, R96, RZ ;  /* 0x000000605dff7210 */ /* 0x000fc60007f7e0ff */
[----:B------:R-:W3:Y:S01]  /*1c250*/  LDC R10, c[0x0][0x278] ;  /* 0x00009e00ff0a7b82 */ /* 0x000ee20000000800 */
[----:B--2---:R-:W-:Y:S01]  /*1c260*/  IMAD R93, R4, 0x93, RZ ;  /* 0x00000093045d7824 */ /* 0x004fe200078e02ff */
[----:B------:R1:W-:Y:S06]  /*1c270*/  STG.E.U16 desc[UR6][R80.64], R84 ;  /* 0x0000005450007986 */ /* 0x0003ec000c101506 */
[----:B------:R-:W2:Y:S01]  /*1c280*/  LDC R121, c[0x0][0x278] ;  /* 0x00009e00ff797b82 */ /* 0x000ea20000000800 */
[----:B------:R4:W-:Y:S01]  /*1c290*/  STG.E.U16 desc[UR6][R82.64], R18 ;  /* 0x0000001252007986 */ /* 0x0009e2000c101506 */
[----:B-----5:R-:W-:-:S06]  /*1c2a0*/  IMAD R92, R111, 0x126, R0 ;  /* 0x000001266f5c7824 */ /* 0x020fcc00078e0200 */
[----:B------:R-:W5:Y:S01]  /*1c2b0*/  LDC R16, c[0x0][0x278] ;  /* 0x00009e00ff107b82 */ /* 0x000f620000000800 */
[----:B-1----:R-:W-:Y:S01]  /*1c2c0*/  IMAD R80, R139, 0x124, R0 ;  /* 0x000001248b507824 */ /* 0x002fe200078e0200 */
[-C--:B------:R-:W-:Y:S02]  /*1c2d0*/  LEA.HI.X.SX32 R81, R171, R97.reuse, 0x1, P3 ;  /* 0x00000061ab517211 */ /* 0x080fe400018f0eff */
[----:B------:R-:W-:Y:S01]  /*1c2e0*/  LEA.HI.X.SX32 R93, R93, R97, 0x1, P5 ;  /* 0x000000615d5d7211 */ /* 0x000fe200028f0eff */
[----:B----4-:R-:W-:Y:S01]  /*1c2f0*/  IMAD R83, R12, 0x128, RZ ;  /* 0x000001280c537824 */ /* 0x010fe200078e02ff */
[----:B------:R-:W-:Y:S02]  /*1c300*/  PRMT R18, R85, 0x7632, R18 ;  /* 0x0000763255127816 */ /* 0x000fe40000000012 */
[----:B------:R-:W1:Y:S01]  /*1c310*/  LDC R111, c[0x0][0x278] ;  /* 0x00009e00ff6f7b82 */ /* 0x000e620000000800 */
[----:B------:R-:W-:Y:S01]  /*1c320*/  STG.E.U16 desc[UR6][R80.64], R85 ;  /* 0x0000005550007986 */ /* 0x000fe2000c101506 */
[----:B------:R-:W-:-:S06]  /*1c330*/  IMAD R82, R95, 0x128, R0 ;  /* 0x000001285f527824 */ /* 0x000fcc00078e0200 */
[----:B------:R-:W4:Y:S01]  /*1c340*/  LDC R4, c[0x0][0x278] ;  /* 0x00009e00ff047b82 */ /* 0x000f220000000800 */
[----:B------:R3:W-:Y:S01]  /*1c350*/  STG.E.U16 desc[UR6][R92.64], R18 ;  /* 0x000000125c007986 */ /* 0x0007e2000c101506 */
[----:B0-----:R-:W-:-:S06]  /*1c360*/  IMAD R139, R14, 0x12a, RZ ;  /* 0x0000012a0e8b7824 */ /* 0x001fcc00078e02ff */
[----:B------:R-:W0:Y:S01]  /*1c370*/  LDC R12, c[0x0][0x278] ;  /* 0x00009e00ff0c7b82 */ /* 0x000e220000000800 */
[----:B------:R-:W-:-:S07]  /*1c380*/  IADD3 RZ, P3, R83, R96, RZ ;  /* 0x0000006053ff7210 */ /* 0x000fce0007f7e0ff */
[----:B------:R-:W0:Y:S08]  /*1c390*/  LDC R95, c[0x0][0x278] ;  /* 0x00009e00ff5f7b82 */ /* 0x000e300000000800 */
[----:B---3--:R-:W3:Y:S08]  /*1c3a0*/  LDC R93, c[0x0][0x278] ;  /* 0x00009e00ff5d7b82 */ /* 0x008ef00000000800 */
[----:B------:R-:W3:Y:S01]  /*1c3b0*/  LDC R18, c[0x0][0x278] ;  /* 0x00009e00ff127b82 */ /* 0x000ee20000000800 */
[----:B------:R-:W-:-:S07]  /*1c3c0*/  LEA.HI.X.SX32 R83, R123, R97, 0x1, P3 ;  /* 0x000000617b537211 */ /* 0x000fce00018f0eff */
[----:B------:R-:W3:Y:S01]  /*1c3d0*/  LDC R14, c[0x0][0x278] ;  /* 0x00009e00ff0e7b82 */ /* 0x000ee20000000800 */
[----:B------:R-:W-:Y:S01]  /*1c3e0*/  IMAD R81, R2, 0x95, RZ ;  /* 0x0000009502517824 */ /* 0x000fe200078e02ff */
[-C--:B------:R-:W-:Y:S01]  /*1c3f0*/  IADD3 RZ, P3, R139, R96.reuse, RZ ;  /* 0x000000608bff7210 */ /* 0x080fe20007f7e0ff */
[----:B------:R-:W-:Y:S02]  /*1c400*/  IMAD R85, R10, 0x12c, RZ ;  /* 0x0000012c0a557824 */ /* 0x000fe400078e02ff */
[----:B--2---:R-:W-:Y:S01]  /*1c410*/  IMAD R80, R121, 0x12a, R0 ;  /* 0x0000012a79507824 */ /* 0x004fe200078e0200 */
[----:B------:R-:W-:Y:S01]  /*1c420*/  PRMT R20, R86, 0x7632, R20 ;  /* 0x0000763256147816 */ /* 0x000fe20000000014 */
[----:B-----5:R-:W-:Y:S01]  /*1c430*/  IMAD R121, R16, 0x12e, RZ ;  /* 0x0000012e10797824 */ /* 0x020fe200078e02ff */
[----:B------:R-:W-:Y:S01]  /*1c440*/  LEA.HI.X.SX32 R81, R81, R97, 0x1, P3 ;  /* 0x0000006151517211 */ /* 0x000fe200018f0eff */
[----:B------:R-:W2:Y:S01]  /*1c450*/  LDC R2, c[0x0][0x278] ;  /* 0x00009e00ff027b82 */ /* 0x000ea20000000800 */
[-C--:B------:R-:W-:Y:S01]  /*1c460*/  IADD3 RZ, P3, R85, R96.reuse, RZ ;  /* 0x0000006055ff7210 */ /* 0x080fe20007f7e0ff */
[----:B------:R1:W-:Y:S01]  /*1c470*/  STG.E.U16 desc[UR6][R82.64], R86 ;  /* 0x0000005652007986 */ /* 0x0003e2000c101506 */
[----:B------:R-:W-:-:S05]  /*1c480*/  IADD3 RZ, P5, R121, R96, RZ ;  /* 0x0000006079ff7210 */ /* 0x000fca0007fbe0ff */
[----:B------:R-:W5:Y:S01]  /*1c490*/  LDC R10, c[0x0][0x278] ;  /* 0x00009e00ff0a7b82 */ /* 0x000f620000000800 */
[----:B------:R0:W-:Y:S01]  /*1c4a0*/  STG.E.U16 desc[UR6][R80.64], R20 ;  /* 0x0000001450007986 */ /* 0x0001e2000c101506 */
[----:B----4-:R-:W-:Y:S02]  /*1c4b0*/  IMAD R85, R4, 0x97, RZ ;  /* 0x0000009704557824 */ /* 0x010fe400078e02ff */
[----:B-1----:R-:W-:Y:S01]  /*1c4c0*/  IMAD R82, R111, 0x12c, R0 ;  /* 0x0000012c6f527824 */ /* 0x002fe200078e0200 */
[----:B------:R-:W-:-:S03]  /*1c4d0*/  LEA.HI.X.SX32 R83, R177, R97, 0x1, P3 ;  /* 0x00000061b1537211 */ /* 0x000fc600018f0eff */
[----:B------:R-:W1:Y:S01]  /*1c4e0*/  LDC R121, c[0x0][0x278] ;  /* 0x00009e00ff797b82 */ /* 0x000e620000000800 */
[----:B0-----:R-:W-:Y:S02]  /*1c4f0*/  IMAD R84, R95, 0x12e, R0 ;  /* 0x0000012e5f547824 */ /* 0x001fe400078e0200 */
[----:B------:R-:W-:-:S05]  /*1c500*/  IMAD R81, R12, 0x130, RZ ;  /* 0x000001300c517824 */ /* 0x000fca00078e02ff */
[----:B------:R-:W0:Y:S01]  /*1c510*/  LDC R4, c[0x0][0x278] ;  /* 0x00009e00ff047b82 */ /* 0x000e220000000800 */
[----:B------:R-:W-:Y:S01]  /*1c520*/  PRMT R20, R87, 0x7632, R20 ;  /* 0x0000763257147816 */ /* 0x000fe20000000014 */
[----:B------:R4:W-:Y:S01]  /*1c530*/  STG.E.U16 desc[UR6][R82.64], R87 ;  /* 0x0000005752007986 */ /* 0x0009e2000c101506 */
[----:B------:R-:W-:Y:S01]  /*1c540*/  LEA.HI.X.SX32 R85, R85, R97, 0x1, P5 ;  /* 0x0000006155557211 */ /* 0x000fe200028f0eff */
[----:B---3--:R-:W-:Y:S01]  /*1c550*/  IMAD R16, R93, 0x130, R0 ;  /* 0x000001305d107824 */ /* 0x008fe200078e0200 */
[----:B------:R-:W-:Y:S01]  /*1c560*/  IADD3 RZ, P3, R81, R96, RZ ;  /* 0x0000006051ff7210 */ /* 0x000fe20007f7e0ff */
[----:B------:R-:W-:Y:S02]  /*1c570*/  IMAD R81, R14, 0x132, RZ ;  /* 0x000001320e517824 */ /* 0x000fe400078e02ff */
[----:B------:R-:W3:Y:S01]  /*1c580*/  LDC R95, c[0x0][0x278] ;  /* 0x00009e00ff5f7b82 */ /* 0x000ee20000000800 */
[----:B------:R2:W-:Y:S01]  /*1c590*/  STG.E.U16 desc[UR6][R84.64], R20 ;  /* 0x0000001454007986 */ /* 0x0005e2000c101506 */
[----:B----4-:R-:W-:-:S06]  /*1c5a0*/  IMAD R87, R18, 0x136, RZ ;  /* 0x0000013612577824 */ /* 0x010fcc00078e02ff */
[----:B------:R-:W4:Y:S01]  /*1c5b0*/  LDC R93, c[0x0][0x278] ;  /* 0x00009e00ff5d7b82 */ /* 0x000f220000000800 */
[----:B------:R-:W-:-:S07]  /*1c5c0*/  IADD3 RZ, P5, R87, R96, RZ ;  /* 0x0000006057ff7210 */ /* 0x000fce0007fbe0ff */
[----:B------:R-:W4:Y:S01]  /*1c5d0*/  LDC R14, c[0x0][0x278] ;  /* 0x00009e00ff0e7b82 */ /* 0x000f220000000800 */
[----:B------:R-:W-:-:S07]  /*1c5e0*/  LEA.HI.X.SX32 R17, R17, R97, 0x1, P3 ;  /* 0x0000006111117211 */ /* 0x000fce00018f0eff */
[----:B------:R-:W4:Y:S01]  /*1c5f0*/  LDC R12, c[0x0][0x278] ;  /* 0x00009e00ff0c7b82 */ /* 0x000f220000000800 */
[----:B------:R-:W-:-:S07]  /*1c600*/  IADD3 RZ, P3, R81, R96, RZ ;  /* 0x0000006051ff7210 */ /* 0x000fce0007f7e0ff */
[----:B--2---:R-:W2:Y:S01]  /*1c610*/  LDC R85, c[0x0][0x278] ;  /* 0x00009e00ff557b82 */ /* 0x004ea20000000800 */
[----:B------:R-:W-:-:S07]  /*1c620*/  IMAD R81, R2, 0x99, RZ ;  /* 0x0000009902517824 */ /* 0x000fce00078e02ff */
[----:B------:R-:W2:Y:S01]  /*1c630*/  LDC R87, c[0x0][0x278] ;  /* 0x00009e00ff577b82 */ /* 0x000ea20000000800 */
[----:B-----5:R-:W-:Y:S01]  /*1c640*/  IMAD R83, R10, 0x134, RZ ;  /* 0x000001340a537824 */ /* 0x020fe200078e02ff */
[----:B------:R5:W-:Y:S01]  /*1c650*/  STG.E.U16 desc[UR6][R16.64], R72 ;  /* 0x0000004810007986 */ /* 0x000be2000c101506 */
[----:B-1----:R-:W-:Y:S01]  /*1c660*/  IMAD R80, R121, 0x132, R0 ;  /* 0x0000013279507824 */ /* 0x002fe200078e0200 */
[----:B------:R-:W-:-:S04]  /*1c670*/  LEA.HI.X.SX32 R81, R81, R97, 0x1, P3 ;  /* 0x0000006151517211 */ /* 0x000fc800018f0eff */
[----:B------:R-:W1:Y:S01]  /*1c680*/  LDC R18, c[0x0][0x278] ;  /* 0x00009e00ff127b82 */ /* 0x000e620000000800 */
[----:B------:R-:W-:Y:S01]  /*1c690*/  IADD3 RZ, P3, R83, R96, RZ ;  /* 0x0000006053ff7210 */ /* 0x000fe20007f7e0ff */
[----:B0-----:R-:W-:Y:S01]  /*1c6a0*/  IMAD R83, R4, 0x9b, RZ ;  /* 0x0000009b04537824 */ /* 0x001fe200078e02ff */
[----:B-----5:R-:W-:-:S05]  /*1c6b0*/  PRMT R17, R72, 0x7632, R17 ;  /* 0x0000763248117816 */ /* 0x020fca0000000011 */
[----:B------:R-:W0:Y:S01]  /*1c6c0*/  LDC R10, c[0x0][0x278] ;  /* 0x00009e00ff0a7b82 */ /* 0x000e220000000800 */
[--C-:B---3--:R-:W-:Y:S01]  /*1c6d0*/  IMAD R16, R95, 0x134, R0.reuse ;  /* 0x000001345f107824 */ /* 0x108fe200078e0200 */
[----:B------:R3:W-:Y:S06]  /*1c6e0*/  STG.E.U16 desc[UR6][R80.64], R17 ;  /* 0x0000001150007986 */ /* 0x0007ec000c101506 */
[----:B------:R-:W5:Y:S01]  /*1c6f0*/  LDC R2, c[0x0][0x278] ;  /* 0x00009e00ff027b82 */ /* 0x000f620000000800 */
[----:B----4-:R-:W-:Y:S01]  /*1c700*/  IMAD R82, R93, 0x136, R0 ;  /* 0x000001365d527824 */ /* 0x010fe200078e0200 */
[----:B------:R-:W-:Y:S01]  /*1c710*/  LEA.HI.X.SX32 R83, R83, R97, 0x1, P5 ;  /* 0x0000006153537211 */ /* 0x000fe200028f0eff */
[----:B------:R-:W-:Y:S01]  /*1c720*/  IMAD R95, R14, 0x13a, RZ ;  /* 0x0000013a0e5f7824 */ /* 0x000fe200078e02ff */
[----:B------:R-:W-:-:S02]  /*1c730*/  PRMT R22, R73, 0x7632, R22 ;  /* 0x0000763249167816 */ /* 0x000fc40000000016 */
[----:B---3--:R-:W-:Y:S02]  /*1c740*/  LEA.HI.X.SX32 R17, R175, R97, 0x1, P3 ;  /* 0x00000061af117211 */ /* 0x008fe400018f0eff */
[----:B------:R-:W3:Y:S01]  /*1c750*/  LDC R14, c[0x0][0x278] ;  /* 0x00009e00ff0e7b82 */ /* 0x000ee20000000800 */
[----:B------:R-:W-:Y:S02]  /*1c760*/  IMAD R81, R12, 0x138, RZ ;  /* 0x000001380c517824 */ /* 0x000fe400078e02ff */
[--C-:B--2---:R-:W-:Y:S01]  /*1c770*/  IMAD R80, R85, 0x138, R0.reuse ;  /* 0x0000013855507824 */ /* 0x104fe200078e0200 */
[----:B------:R2:W-:Y:S04]  /*1c780*/  STG.E.U16 desc[UR6][R16.64], R73 ;  /* 0x0000004910007986 */ /* 0x0005e8000c101506 */
[----:B------:R-:W4:Y:S01]  /*1c790*/  LDC R4, c[0x0][0x278] ;  /* 0x00009e00ff047b82 */ /* 0x000f220000000800 */
[----:B------:R1:W-:Y:S01]  /*1c7a0*/  STG.E.U16 desc[UR6][R82.64], R22 ;  /* 0x0000001652007986 */ /* 0x0003e2000c101506 */
[----:B------:R-:W-:Y:S01]  /*1c7b0*/  IADD3 RZ, P3, R81, R96, RZ ;  /* 0x0000006051ff7210 */ /* 0x000fe20007f7e0ff */
[----:B--2---:R-:W-:-:S05]  /*1c7c0*/  IMAD R16, R87, 0x13a, R0 ;  /* 0x0000013a57107824 */ /* 0x004fca00078e0200 */
[----:B------:R-:W2:Y:S01]  /*1c7d0*/  LDC R93, c[0x0][0x278] ;  /* 0x00009e00ff5d7b82 */ /* 0x000ea20000000800 */
[----:B------:R-:W-:-:S07]  /*1c7e0*/  LEA.HI.X.SX32 R81, R179, R97, 0x1, P3 ;  /* 0x00000061b3517211 */ /* 0x000fce00018f0eff */
[----:B------:R-:W2:Y:S01]  /*1c7f0*/  LDC R85, c[0x0][0x278] ;  /* 0x00009e00ff557b82 */ /* 0x000ea20000000800 */
[----:B------:R-:W-:-:S07]  /*1c800*/  IADD3 RZ, P3, R95, R96, RZ ;  /* 0x000000605fff7210 */ /* 0x000fce0007f7e0ff */
[----:B-1----:R-:W1:Y:S08]  /*1c810*/  LDC R83, c[0x0][0x278] ;  /* 0x00009e00ff537b82 */ /* 0x002e700000000800 */
[----:B------:R-:W1:Y:S01]  /*1c820*/  LDC R87, c[0x0][0x278] ;  /* 0x00009e00ff577b82 */ /* 0x000e620000000800 */
[----:B------:R-:W-:-:S07]  /*1c830*/  IMAD R95, R18, 0x13e, RZ ;  /* 0x0000013e125f7824 */ /* 0x000fce00078e02ff */
[----:B------:R-:W1:Y:S01]  /*1c840*/  LDC R20, c[0x0][0x278] ;  /* 0x00009e00ff147b82 */ /* 0x000e620000000800 */
[----:B0-----:R-:W-:Y:S02]  /*1c850*/  IMAD R73, R10, 0x13c, RZ ;  /* 0x0000013c0a497824 */ /* 0x001fe400078e02ff */
[----:B-----5:R-:W-:-:S05]  /*1c860*/  IMAD R17, R2, 0x9d, RZ ;  /* 0x0000009d02117824 */ /* 0x020fca00078e02ff */
[----:B------:R-:W0:Y:S08]  /*1c870*/  LDC R18, c[0x0][0x278] ;  /* 0x00009e00ff127b82 */ /* 0x000e300000000800 */
[----:B------:R-:W5:Y:S01]  /*1c880*/  LDC R22, c[0x0][0x278] ;  /* 0x00009e00ff167b82 */ /* 0x000f620000000800 */
[----:B------:R-:W-:-:S07]  /*1c890*/  PRMT R2, R74, 0x7632, R2 ;  /* 0x000076324a027816 */ /* 0x000fce0000000002 */
[----:B------:R-:W5:Y:S01]  /*1c8a0*/  LDC R10, c[0x0][0x278] ;  /* 0x00009e00ff0a7b82 */ /* 0x000f620000000800 */
[----:B------:R-:W-:Y:S01]  /*1c8b0*/  LEA.HI.X.SX32 R17, R17, R97, 0x1, P3 ;  /* 0x0000006111117211 */ /* 0x000fe200018f0eff */
[----:B------:R4:W-:Y:S01]  /*1c8c0*/  STG.E.U16 desc[UR6][R80.64], R74 ;  /* 0x0000004a50007986 */ /* 0x0009e2000c101506 */
[----:B------:R-:W-:-:S05]  /*1c8d0*/  IADD3 RZ, P5, R95, R96, RZ ;  /* 0x000000605fff7210 */ /* 0x000fca0007fbe0ff */
[----:B------:R-:W5:Y:S01]  /*1c8e0*/  LDC R12, c[0x0][0x278] ;  /* 0x00009e00ff0c7b82 */ /* 0x000f620000000800 */
[----:B---3--:R-:W-:Y:S01]  /*1c8f0*/  IMAD R95, R14, 0x140, RZ ;  /* 0x000001400e5f7824 */ /* 0x008fe200078e02ff */
[----:B------:R3:W-:Y:S01]  /*1c900*/  STG.E.U16 desc[UR6][R16.64], R2 ;  /* 0x0000000210007986 */ /* 0x0007e2000c101506 */
[----:B------:R-:W-:Y:S01]  /*1c910*/  IADD3 RZ, P3, R73, R96, RZ ;  /* 0x0000006049ff7210 */ /* 0x000fe20007f7e0ff */
[----:B----4-:R-:W-:-:S04]  /*1c920*/  IMAD R81, R4, 0x9f, RZ ;  /* 0x0000009f04517824 */ /* 0x010fc800078e02ff */
[----:B------:R-:W4:Y:S01]  /*1c930*/  LDC R24, c[0x0][0x278] ;  /* 0x00009e00ff187b82 */ /* 0x000f220000000800 */
[--C-:B--2---:R-:W-:Y:S02]  /*1c940*/  IMAD R72, R93, 0x13c, R0.reuse ;  /* 0x0000013c5d487824 */ /* 0x104fe400078e0200 */
[----:B-1----:R-:W-:-:S05]  /*1c950*/  IMAD R80, R87, 0x142, R0 ;  /* 0x0000014257507824 */ /* 0x002fca00078e0200 */
[----:B------:R-:W1:Y:S01]  /*1c960*/  LDC R14, c[0x0][0x278] ;  /* 0x00009e00ff0e7b82 */ /* 0x000e620000000800 */
[--C-:B---3--:R-:W-:Y:S02]  /*1c970*/  IMAD R16, R85, 0x13e, R0.reuse ;  /* 0x0000013e55107824 */ /* 0x108fe400078e0200 */
[----:B------:R-:W-:Y:S01]  /*1c980*/  IMAD R2, R83, 0x140, R0 ;  /* 0x0000014053027824 */ /* 0x000fe200078e0200 */
[----:B------:R-:W-:Y:S01]  /*1c990*/  LEA.HI.X.SX32 R17, R81, R97, 0x1, P5 ;  /* 0x0000006151117211 */ /* 0x000fe200028f0eff */
[----:B------:R-:W-:-:S03]  /*1c9a0*/  IMAD R81, R20, 0x142, RZ ;  /* 0x0000014214517824 */ /* 0x000fc600078e02ff */
[----:B------:R-:W2:Y:S01]  /*1c9b0*/  LDC R0, c[0x0][0x278] ;  /* 0x00009e00ff007b82 */ /* 0x000ea20000000800 */
[-C--:B------:R-:W-:Y:S02]  /*1c9c0*/  LEA.HI.X.SX32 R73, R113, R97.reuse, 0x1, P3 ;  /* 0x0000006171497211 */ /* 0x080fe400018f0eff */
[----:B------:R-:W-:Y:S02]  /*1c9d0*/  PRMT R4, R75, 0x7632, R4 ;  /* 0x000076324b047816 */ /* 0x000fe40000000004 */
[-C--:B------:R-:W-:Y:S01]  /*1c9e0*/  IADD3 RZ, P3, R81, R96.reuse, RZ ;  /* 0x0000006051ff7210 */ /* 0x080fe20007f7e0ff */
[----:B------:R5:W-:Y:S01]  /*1c9f0*/  STG.E.U16 desc[UR6][R72.64], R75 ;  /* 0x0000004b48007986 */ /* 0x000be2000c101506 */
[----:B------:R-:W-:Y:S01]  /*1ca00*/  IADD3 RZ, P5, R95, R96, RZ ;  /* 0x000000605fff7210 */ /* 0x000fe20007fbe0ff */
[----:B0-----:R-:W-:Y:S01]  /*1ca10*/  IMAD R81, R18, 0x144, RZ ;  /* 0x0000014412517824 */ /* 0x001fe200078e02ff */
[----:B------:R-:W0:Y:S01]  /*1ca20*/  LDC R26, c[0x0][0x278] ;  /* 0x00009e00ff1a7b82 */ /* 0x000e220000000800 */
[----:B------:R3:W-:Y:S01]  /*1ca30*/  STG.E.U16 desc[UR6][R16.64], R4 ;  /* 0x0000000410007986 */ /* 0x0007e2000c101506 */
[----:B------:R-:W-:-:S06]  /*1ca40*/  LEA.HI.X.SX32 R3, R3, R97, 0x1, P5 ;  /* 0x0000006103037211 */ /* 0x000fcc00028f0eff */
[----:B------:R-:W0:Y:S01]  /*1ca50*/  LDC R18, c[0x0][0x278] ;  /* 0x00009e00ff127b82 */ /* 0x000e220000000800 */
[----:B-----5:R-:W-:Y:S02]  /*1ca60*/  IMAD R75, R22, 0x146, RZ ;  /* 0x00000146164b7824 */ /* 0x020fe400078e02ff */
[----:B------:R-:W-:Y:S02]  /*1ca70*/  IMAD R73, R12, 0xa3, RZ ;  /* 0x000000a30c497824 */ /* 0x000fe400078e02ff */
[----:B---3--:R-:W-:Y:S01]  /*1ca80*/  IMAD R17, R10, 0xa1, RZ ;  /* 0x000000a10a117824 */ /* 0x008fe200078e02ff */
[-C--:B------:R-:W-:Y:S02]  /*1ca90*/  IADD3 R16, P5, R81, R96.reuse, RZ ;  /* 0x0000006051107210 */ /* 0x080fe40007fbe0ff */
[----:B------:R-:W-:Y:S01]  /*1caa0*/  IADD3 R20, P6, R75, R96, RZ ;  /* 0x000000604b147210 */ /* 0x000fe20007fde0ff */
[----:B------:R-:W3:Y:S01]  /*1cab0*/  LDC R22, c[0x0][0x278] ;  /* 0x00009e00ff167b82 */ /* 0x000ee20000000800 */
[----:B------:R-:W-:-:S02]  /*1cac0*/  LEA.HI.X.SX32 R81, R17, R97, 0x1, P3 ;  /* 0x0000006111517211 */ /* 0x000fc400018f0eff */
[----:B------:R-:W-:Y:S02]  /*1cad0*/  PRMT R10, R76, 0x7632, R10 ;  /* 0x000076324c0a7816 */ /* 0x000fe4000000000a */
[-C--:B------:R-:W-:Y:S01]  /*1cae0*/  LEA.HI.X.SX32 R17, R21, R97.reuse, 0x1, P5 ;  /* 0x0000006115117211 */ /* 0x080fe200028f0eff */
[----:B------:R1:W-:Y:S01]  /*1caf0*/  STG.E.U16 desc[UR6][R2.64], R76 ;  /* 0x0000004c02007986 */ /* 0x0003e2000c101506 */
[----:B------:R-:W-:Y:S01]  /*1cb00*/  LEA.HI.X.SX32 R21, R73, R97, 0x1, P6 ;  /* 0x0000006149157211 */ /* 0x000fe200030f0eff */
[----:B----4-:R-:W-:Y:S01]  /*1cb10*/  IMAD R73, R24, 0x14a, RZ ;  /* 0x0000014a18497824 */ /* 0x010fe200078e02ff */
[----:B------:R-:W-:Y:S01]  /*1cb20*/  PRMT R12, R77, 0x7632, R12 ;  /* 0x000076324d0c7816 */ /* 0x000fe2000000000c */
[----:B------:R-:W4:Y:S01]  /*1cb30*/  LDC R4, c[0x0][0x278] ;  /* 0x00009e00ff047b82 */ /* 0x000f220000000800 */
[----:B------:R-:W-:Y:S04]  /*1cb40*/  STG.E.U16 desc[UR6][R80.64], R10 ;  /* 0x0000000a50007986 */ /* 0x000fe8000c101506 */
[----:B------:R2:W-:Y:S01]  /*1cb50*/  STG.E.U16 desc[UR6][R16.64], R77 ;  /* 0x0000004d10007986 */ /* 0x0005e2000c101506 */
[----:B-1----:R-:W-:-:S02]  /*1cb60*/  IMAD R3, R14, 0x148, RZ ;  /* 0x000001480e037824 */ /* 0x002fc400078e02ff */
[----:B------:R-:W1:Y:S01]  /*1cb70*/  LDC R24, c[0x0][0x278] ;  /* 0x00009e00ff187b82 */ /* 0x000e620000000800 */
[----:B------:R5:W-:Y:S07]  /*1cb80*/  STG.E.U16 desc[UR6][R20.64], R12 ;  /* 0x0000000c14007986 */ /* 0x000bee000c101506 */
[----:B------:R-:W1:Y:S01]  /*1cb90*/  LDC R14, c[0x0][0x278] ;  /* 0x00009e00ff0e7b82 */ /* 0x000e620000000800 */
[----:B--2---:R-:W-:-:S07]  /*1cba0*/  IMAD R17, R0, 0xa5, RZ ;  /* 0x000000a500117824 */ /* 0x004fce00078e02ff */
[----:B------:R-:W2:Y:S01]  /*1cbb0*/  LDC R0, c[0x0][0x278] ;  /* 0x00009e00ff007b82 */ /* 0x000ea20000000800 */
[----:B------:R-:W-:-:S07]  /*1cbc0*/  IADD3 R2, P3, R3, R96, RZ ;  /* 0x0000006003027210 */ /* 0x000fce0007f7e0ff */
[----:B-----5:R-:W5:Y:S01]  /*1cbd0*/  LDC R20, c[0x0][0x278] ;  /* 0x00009e00ff147b82 */ /* 0x020f620000000800 */
[----:B0-----:R-:W-:Y:S01]  /*1cbe0*/  IMAD R75, R26, 0x14c, RZ ;  /* 0x0000014c1a4b7824 */ /* 0x001fe200078e02ff */
[----:B------:R-:W-:Y:S01]  /*1cbf0*/  IADD3 R12, P5, R73, R96, RZ ;  /* 0x00000060490c7210 */ /* 0x000fe20007fbe0ff */
[----:B------:R-:W-:Y:S01]  /*1cc00*/  IMAD R73, R18, 0x14e, RZ ;  /* 0x0000014e12497824 */ /* 0x000fe200078e02ff */
[----:B------:R-:W-:-:S04]  /*1cc10*/  LEA.HI.X.SX32 R3, R13, R97, 0x1, P3 ;  /* 0x000000610d037211 */ /* 0x000fc800018f0eff */
[----:B------:R-:W0:Y:S01]  /*1cc20*/  LDC R21, c[0x0][0x278] ;  /* 0x00009e00ff157b82 */ /* 0x000e220000000800 */
[----:B------:R-:W-:Y:S01]  /*1cc30*/  IADD3 R16, P6, R75, R96, RZ ;  /* 0x000000604b107210 */ /* 0x000fe20007fde0ff */
[----:B---3--:R-:W-:Y:S01]  /*1cc40*/  IMAD R75, R22, 0x150, RZ ;  /* 0x00000150164b7824 */ /* 0x008fe200078e02ff */
[----:B------:R-:W-:Y:S02]  /*1cc50*/  LEA.HI.X.SX32 R13, R17, R97, 0x1, P5 ;  /* 0x00000061110d7211 */ /* 0x000fe400028f0eff */
[----:B------:R-:W-:-:S03]  /*1cc60*/  PRMT R32, R78, 0x7632, R32 ;  /* 0x000076324e207816 */ /* 0x000fc60000000020 */
[----:B------:R-:W3:Y:S01]  /*1cc70*/  LDC R18, c[0x0][0x278] ;  /* 0x00009e00ff127b82 */ /* 0x000ee20000000800 */
[----:B------:R4:W-:Y:S01]  /*1cc80*/  STG.E.U16 desc[UR6][R2.64], R78 ;  /* 0x0000004e02007986 */ /* 0x0009e2000c101506 */
[----:B------:R-:W-:-:S06]  /*1cc90*/  LEA.HI.X.SX32 R17, R115, R97, 0x1, P6 ;  /* 0x0000006173117211 */ /* 0x000fcc00030f0eff */
[----:B------:R-:W3:Y:S01]  /*1cca0*/  LDC R10, c[0x0][0x278] ;  /* 0x00009e00ff0a7b82 */ /* 0x000ee20000000800 */
[----:B------:R1:W-:Y:S01]  /*1ccb0*/  STG.E.U16 desc[UR6][R12.64], R32 ;  /* 0x000000200c007986 */ /* 0x0003e2000c101506 */
[----:B----4-:R-:W-:-:S06]  /*1ccc0*/  IADD3 R2, P5, R73, R96, RZ ;  /* 0x0000006049027210 */ /* 0x010fcc0007fbe0ff */
[----:B------:R-:W4:Y:S01]  /*1ccd0*/  LDC R22, c[0x0][0x278] ;  /* 0x00009e00ff167b82 */ /* 0x000f220000000800 */
[----:B------:R-:W-:Y:S02]  /*1cce0*/  IMAD R3, R4, 0xa7, RZ ;  /* 0x000000a704037824 */ /* 0x000fe400078e02ff */
[----:B-1----:R-:W-:Y:S02]  /*1ccf0*/  IMAD R73, R24, 0x154, RZ ;  /* 0x0000015418497824 */ /* 0x002fe400078e02ff */
[----:B------:R-:W-:-:S03]  /*1cd00*/  IMAD R13, R14, 0x152, RZ ;  /* 0x000001520e0d7824 */ /* 0x000fc600078e02ff */
[----:B------:R-:W1:Y:S01]  /*1cd10*/  LDC R26, c[0x0][0x278] ;  /* 0x00009e00ff1a7b82 */ /* 0x000e620000000800 */
[----:B------:R2:W-:Y:S01]  /*1cd20*/  STG.E.U16 desc[UR6][R16.64], R79 ;  /* 0x0000004f10007986 */ /* 0x0005e2000c101506 */
[-C--:B------:R-:W-:Y:S02]  /*1cd30*/  IADD3 R12, P3, R75, R96.reuse, RZ ;  /* 0x000000604b0c7210 */ /* 0x080fe40007f7e0ff */
[----:B------:R-:W-:Y:S02]  /*1cd40*/  LEA.HI.X.SX32 R3, R3, R97, 0x1, P5 ;  /* 0x0000006103037211 */ /* 0x000fe400028f0eff */
[-C--:B------:R-:W-:Y:S02]  /*1cd50*/  IADD3 R14, P5, R13, R96.reuse, RZ ;  /* 0x000000600d0e7210 */ /* 0x080fe40007fbe0ff */
[----:B------:R-:W1:Y:S01]  /*1cd60*/  LDC R24, c[0x0][0x278] ;  /* 0x00009e00ff187b82 */ /* 0x000e620000000800 */
[----:B------:R-:W-:Y:S01]  /*1cd70*/  PRMT R34, R79, 0x7632, R34 ;  /* 0x000076324f227816 */ /* 0x000fe20000000022 */
[----:B--2---:R-:W-:Y:S01]  /*1cd80*/  IMAD R17, R0, 0xa9, RZ ;  /* 0x000000a900117824 */ /* 0x004fe200078e02ff */
[----:B------:R-:W-:Y:S01]  /*1cd90*/  IADD3 R16, P6, R73, R96, RZ ;  /* 0x0000006049107210 */ /* 0x000fe20007fde0ff */
[----:B-----5:R-:W-:-:S04]  /*1cda0*/  IMAD R73, R20, 0x156, RZ ;  /* 0x0000015614497824 */ /* 0x020fc800078e02ff */
[----:B------:R-:W2:Y:S01]  /*1cdb0*/  LDC R0, c[0x0][0x278] ;  /* 0x00009e00ff007b82 */ /* 0x000ea20000000800 */
[-C--:B------:R-:W-:Y:S02]  /*1cdc0*/  LEA.HI.X.SX32 R13, R15, R97.reuse, 0x1, P3 ;  /* 0x000000610f0d7211 */ /* 0x080fe400018f0eff */
[----:B------:R-:W-:Y:S02]  /*1cdd0*/  LEA.HI.X.SX32 R15, R17, R97, 0x1, P5 ;  /* 0x00000061110f7211 */ /* 0x000fe400028f0eff */
[----:B------:R-:W-:-:S03]  /*1cde0*/  PRMT R4, R64, 0x7632, R4 ;  /* 0x0000763240047816 */ /* 0x000fc60000000004 */
[----:B------:R-:W5:Y:S01]  /*1cdf0*/  LDC R32, c[0x0][0x278] ;  /* 0x00009e00ff207b82 */ /* 0x000f620000000800 */
[----:B------:R3:W-:Y:S07]  /*1ce00*/  STG.E.U16 desc[UR6][R2.64], R34 ;  /* 0x0000002202007986 */ /* 0x0007ee000c101506 */
[----:B------:R-:W5:Y:S01]  /*1ce10*/  LDC R20, c[0x0][0x278] ;  /* 0x00009e00ff147b82 */ /* 0x000f620000000800 */
[----:B------:R4:W-:Y:S01]  /*1ce20*/  STG.E.U16 desc[UR6][R12.64], R64 ;  /* 0x000000400c007986 */ /* 0x0009e2000c101506 */
[----:B------:R-:W-:Y:S01]  /*1ce30*/  LEA.HI.X.SX32 R17, R181, R97, 0x1, P6 ;  /* 0x00000061b5117211 */ /* 0x000fe200030f0eff */
[----:B0-----:R-:W-:-:S02]  /*1ce40*/  IMAD R21, R21, 0x158, RZ ;  /* 0x0000015815157824 */ /* 0x001fc400078e02ff */
[----:B------:R0:W-:Y:S01]  /*1ce50*/  STG.E.U16 desc[UR6][R14.64], R4 ;  /* 0x000000040e007986 */ /* 0x0001e2000c101506 */
[----:B---3--:R-:W-:Y:S01]  /*1ce60*/  IMAD R3, R10, 0xab, RZ ;  /* 0x000000ab0a037824 */ /* 0x008fe200078e02ff */
[-C--:B------:R-:W-:Y:S02]  /*1ce70*/  IADD3 R2, P3, R73, R96.reuse, RZ ;  /* 0x0000006049027210 */ /* 0x080fe40007f7e0ff */
[----:B------:R3:W-:Y:S01]  /*1ce80*/  STG.E.U16 desc[UR6][R16.64], R65 ;  /* 0x0000004110007986 */ /* 0x0007e2000c101506 */
[----:B------:R-:W-:Y:S02]  /*1ce90*/  PRMT R10, R65, 0x7632, R10 ;  /* 0x00007632410a7816 */ /* 0x000fe4000000000a */
[----:B----4-:R-:W-:Y:S02]  /*1cea0*/  IADD3 R12, P5, R21, R96, RZ ;  /* 0x00000060150c7210 */ /* 0x010fe40007fbe0ff */
[----:B------:R-:W4:Y:S01]  /*1ceb0*/  LDC R21, c[0x0][0x278] ;  /* 0x00009e00ff157b82 */ /* 0x000f220000000800 */
[----:B0-----:R-:W-:-:S07]  /*1cec0*/  IMAD R15, R18, 0xad, RZ ;  /* 0x000000ad120f7824 */ /* 0x001fce00078e02ff */
[----:B------:R-:W0:Y:S01]  /*1ced0*/  LDC R18, c[0x0][0x278] ;  /* 0x00009e00ff127b82 */ /* 0x000e220000000800 */
[----:B---3--:R-:W-:Y:S01]  /*1cee0*/  IMAD R65, R22, 0x15c, RZ ;  /* 0x0000015c16417824 */ /* 0x008fe200078e02ff */
[-C--:B------:R-:W-:Y:S01]  /*1cef0*/  LEA.HI.X.SX32 R3, R3, R97.reuse, 0x1, P3 ;  /* 0x0000006103037211 */ /* 0x080fe200018f0eff */
[----:B-1----:R-:W-:Y:S01]  /*1cf00*/  IMAD R75, R26, 0x15a, RZ ;  /* 0x0000015a1a4b7824 */ /* 0x002fe200078e02ff */
[----:B------:R-:W-:-:S04]  /*1cf10*/  LEA.HI.X.SX32 R13, R141, R97, 0x1, P5 ;  /* 0x000000618d0d7211 */ /* 0x000fc800028f0eff */
[----:B------:R-:W1:Y:S01]  /*1cf20*/  LDC R4, c[0x0][0x278] ;  /* 0x00009e00ff047b82 */ /* 0x000e620000000800 */
[----:B------:R-:W-:-:S07]  /*1cf30*/  IMAD R73, R24, 0x15e, RZ ;  /* 0x0000015e18497824 */ /* 0x000fce00078e02ff */
[----:B------:R-:W3:Y:S01]  /*1cf40*/  LDC R22, c[0x0][0x278] ;  /* 0x00009e00ff167b82 */ /* 0x000ee20000000800 */
[----:B------:R-:W-:Y:S01]  /*1cf50*/  IADD3 R14, P6, R75, R96, RZ ;  /* 0x000000604b0e7210 */ /* 0x000fe20007fde0ff */
[----:B------:R5:W-:Y:S06]  /*1cf60*/  STG.E.U16 desc[UR6][R2.64], R10 ;  /* 0x0000000a02007986 */ /* 0x000bec000c101506 */
[----:B------:R-:W3:Y:S01]  /*1cf70*/  LDC R16, c[0x0][0x278] ;  /* 0x00009e00ff107b82 */ /* 0x000ee20000000800 */
[----:B------:R4:W-:Y:S01]  /*1cf80*/  STG.E.U16 desc[UR6][R12.64], R66 ;  /* 0x000000420c007986 */ /* 0x0009e2000c101506 */
[----:B--2---:R-:W-:Y:S01]  /*1cf90*/  IMAD R17, R0, 0xaf, RZ ;  /* 0x000000af00117824 */ /* 0x004fe200078e02ff */
[----:B------:R-:W-:-:S02]  /*1cfa0*/  LEA.HI.X.SX32 R15, R15, R97, 0x1, P6 ;  /* 0x000000610f0f7211 */ /* 0x000fc400030f0eff */
[-C--:B-----5:R-:W-:Y:S01]  /*1cfb0*/  IADD3 R2, P5, R65, R96.reuse, RZ ;  /* 0x0000006041027210 */ /* 0x0a0fe20007fbe0ff */
[----:B------:R-:W-:Y:S02]  /*1cfc0*/  IMAD R65, R20, 0x162, RZ ;  /* 0x0000016214417824 */ /* 0x000fe400078e02ff */
[----:B------:R-:W2:Y:S01]  /*1cfd0*/  LDC R0, c[0x0][0x278] ;  /* 0x00009e00ff007b82 */ /* 0x000ea20000000800 */
[----:B------:R-:W-:Y:S01]  /*1cfe0*/  PRMT R34, R66, 0x7632, R34 ;  /* 0x0000763242227816 */ /* 0x000fe20000000022 */
[----:B----4-:R-:W-:Y:S01]  /*1cff0*/  IMAD R13, R32, 0x160, RZ ;  /* 0x00000160200d7824 */ /* 0x010fe200078e02ff */
[----:B------:R-:W-:-:S05]  /*1d000*/  IADD3 R12, P3, R73, R96, RZ ;  /* 0x00000060490c7210 */ /* 0x000fca0007f7e0ff */
[----:B------:R-:W4:Y:S01]  /*1d010*/  LDC R20, c[0x0][0x278] ;  /* 0x00009e00ff147b82 */ /* 0x000f220000000800 */
[-C--:B------:R-:W-:Y:S02]  /*1d020*/  LEA.HI.X.SX32 R3, R117, R97.reuse, 0x1, P5 ;  /* 0x0000006175037211 */ /* 0x080fe400028f0eff */
[----:B------:R-:W-:Y:S01]  /*1d030*/  IADD3 R10, P5, R13, R96, RZ ;  /* 0x000000600d0a7210 */ /* 0x000fe20007fbe0ff */
[----:B------:R5:W-:Y:S01]  /*1d040*/  STG.E.U16 desc[UR6][R14.64], R34 ;  /* 0x000000220e007986 */ /* 0x000be2000c101506 */
[----:B------:R-:W-:-:S03]  /*1d050*/  LEA.HI.X.SX32 R13, R17, R97, 0x1, P3 ;  /* 0x00000061110d7211 */ /* 0x000fc600018f0eff */
[----:B------:R-:W2:Y:S01]  /*1d060*/  LDC R24, c[0x0][0x278] ;  /* 0x00009e00ff187b82 */ /* 0x000ea20000000800 */
[----:B------:R0:W-:Y:S01]  /*1d070*/  STG.E.U16 desc[UR6][R2.64], R67 ;  /* 0x0000004302007986 */ /* 0x0001e2000c101506 */
[----:B------:R-:W-:-:S06]  /*1d080*/  LEA.HI.X.SX32 R11, R11, R97, 0x1, P5 ;  /* 0x000000610b0b7211 */ /* 0x000fcc00028f0eff */
[----:B------:R-:W4:Y:S01]  /*1d090*/  LDC R26, c[0x0][0x278] ;  /* 0x00009e00ff1a7b82 */ /* 0x000f220000000800 */
[----:B-----5:R-:W-:-:S07]  /*1d0a0*/  PRMT R34, R67, 0x7632, R34 ;  /* 0x0000763243227816 */ /* 0x020fce0000000022 */
[----:B------:R-:W5:Y:S01]  /*1d0b0*/  LDC R32, c[0x0][0x278] ;  /* 0x00009e00ff207b82 */ /* 0x000f620000000800 */
[----:B0-----:R-:W-:Y:S01]  /*1d0c0*/  IMAD R3, R18, 0x164, RZ ;  /* 0x0000016412037824 */ /* 0x001fe200078e02ff */
[----:B------:R3:W-:Y:S06]  /*1d0d0*/  STG.E.U16 desc[UR6][R12.64], R34 ;  /* 0x000000220c007986 */ /* 0x0007ec000c101506 */
[----:B------:R-:W0:Y:S01]  /*1d0e0*/  LDC R17, c[0x0][0x278] ;  /* 0x00009e00ff117b82 */ /* 0x000e220000000800 */
[----:B-1----:R-:W-:Y:S01]  /*1d0f0*/  IMAD R15, R4, 0xb1, RZ ;  /* 0x000000b1040f7824 */ /* 0x002fe200078e02ff */
[----:B------:R1:W-:Y:S01]  /*1d100*/  STG.E.U16 desc[UR6][R10.64], R68 ;  /* 0x000000440a007986 */ /* 0x0003e2000c101506 */
[----:B------:R-:W-:Y:S01]  /*1d110*/  IMAD R21, R21, 0x166, RZ ;  /* 0x0000016615157824 */ /* 0x000fe200078e02ff */
[----:B------:R-:W-:-:S02]  /*1d120*/  IADD3 R14, P6, R65, R96, RZ ;  /* 0x00000060410e7210 */ /* 0x000fc40007fde0ff */
[----:B------:R-:W-:Y:S02]  /*1d130*/  IADD3 R2, P5, R3, R96, RZ ;  /* 0x0000006003027210 */ /* 0x000fe40007fbe0ff */
[----:B------:R-:W5:Y:S01]  /*1d140*/  LDC R18, c[0x0][0x278] ;  /* 0x00009e00ff127b82 */ /* 0x000f620000000800 */
[----:B---3--:R-:W-:Y:S01]  /*1d150*/  IMAD R13, R16, 0xb3, RZ ;  /* 0x000000b3100d7824 */ /* 0x008fe200078e02ff */
[----:B------:R-:W-:Y:S01]  /*1d160*/  LEA.HI.X.SX32 R15, R15, R97, 0x1, P6 ;  /* 0x000000610f0f7211 */ /* 0x000fe200030f0eff */
[----:B-1----:R-:W-:Y:S01]  /*1d170*/  IMAD R11, R22, 0x168, RZ ;  /* 0x00000168160b7824 */ /* 0x002fe200078e02ff */
[----:B------:R-:W-:-:S04]  /*1d180*/  PRMT R64, R68, 0x7632, R64 ;  /* 0x0000763244407816 */ /* 0x000fc80000000040 */
[----:B------:R-:W1:Y:S01]  /*1d190*/  LDC R4, c[0x0][0x278] ;  /* 0x00009e00ff047b82 */ /* 0x000e620000000800 */
[-C--:B------:R-:W-:Y:S02]  /*1d1a0*/  IADD3 R10, P3, R21, R96.reuse, RZ ;  /* 0x00000060150a7210 */ /* 0x080fe40007f7e0ff */
[-C--:B------:R-:W-:Y:S02]  /*1d1b0*/  LEA.HI.X.SX32 R3, R183, R97.reuse, 0x1, P5 ;  /* 0x00000061b7037211 */ /* 0x080fe400028f0eff */
[----:B------:R-:W-:Y:S01]  /*1d1c0*/  IADD3 R12, P5, R11, R96, RZ ;  /* 0x000000600b0c7210 */ /* 0x000fe20007fbe0ff */
[----:B------:R2:W-:Y:S01]  /*1d1d0*/  STG.E.U16 desc[UR6][R14.64], R64 ;  /* 0x000000400e007986 */ /* 0x0005e2000c101506 */
[-C--:B------:R-:W-:Y:S01]  /*1d1e0*/  LEA.HI.X.SX32 R11, R13, R97.reuse, 0x1, P3 ;  /* 0x000000610d0b7211 */ /* 0x080fe200018f0eff */
[----:B----4-:R-:W-:Y:S01]  /*1d1f0*/  IMAD R65, R26, 0x16a, RZ ;  /* 0x0000016a1a417824 */ /* 0x010fe200078e02ff */
[----:B------:R-:W-:Y:S01]  /*1d200*/  PRMT R22, R69, 0x7632, R22 ;  /* 0x0000763245167816 */ /* 0x000fe20000000016 */
[----:B------:R-:W3:Y:S01]  /*1d210*/  LDC R21, c[0x0][0x278] ;  /* 0x00009e00ff157b82 */ /* 0x000ee20000000800 */
[----:B------:R-:W-:Y:S01]  /*1d220*/  LEA.HI.X.SX32 R13, R25, R97, 0x1, P5 ;  /* 0x00000061190d7211 */ /* 0x000fe200028f0eff */
[----:B------:R-:W-:Y:S01]  /*1d230*/  IMAD R25, R20, 0x16c, RZ ;  /* 0x0000016c14197824 */ /* 0x000fe200078e02ff */
[----:B------:R4:W-:Y:S01]  /*1d240*/  STG.E.U16 desc[UR6][R2.64], R69 ;  /* 0x0000004502007986 */ /* 0x0009e2000c101506 */
[----:B--2---:R-:W-:-:S04]  /*1d250*/  IMAD R15, R0, 0xb5, RZ ;  /* 0x000000b5000f7824 */ /* 0x004fc800078e02ff */
[----:B------:R-:W2:Y:S01]  /*1d260*/  LDC R16, c[0x0][0x278] ;  /* 0x00009e00ff107b82 */ /* 0x000ea20000000800 */
[----:B------:R5:W-:Y:S01]  /*1d270*/  STG.E.U16 desc[UR6][R10.64], R22 ;  /* 0x000000160a007986 */ /* 0x000be2000c101506 */
[----:B0-----:R-:W-:Y:S02]  /*1d280*/  IMAD R17, R17, 0xb7, RZ ;  /* 0x000000b711117824 */ /* 0x001fe400078e02ff */
[----:B----4-:R-:W-:-:S04]  /*1d290*/  IMAD R3, R24, 0x16e, RZ ;  /* 0x0000016e18037824 */ /* 0x010fc800078e02ff */
[----:B------:R-:W0:Y:S01]  /*1d2a0*/  LDC R0, c[0x0][0x278] ;  /* 0x00009e00ff007b82 */ /* 0x000e220000000800 */
[-C--:B------:R-:W-:Y:S01]  /*1d2b0*/  IADD3 R2, P5, R25, R96.reuse, RZ ;  /* 0x0000006019027210 */ /* 0x080fe20007fbe0ff */
[----:B-----5:R-:W-:Y:S01]  /*1d2c0*/  IMAD R11, R32, 0x170, RZ ;  /* 0x00000170200b7824 */ /* 0x020fe200078e02ff */
[----:B------:R-:W-:-:S05]  /*1d2d0*/  IADD3 R10, P3, R3, R96, RZ ;  /* 0x00000060030a7210 */ /* 0x000fca0007f7e0ff */
[----:B------:R-:W4:Y:S01]  /*1d2e0*/  LDC R20, c[0x0][0x278] ;  /* 0x00009e00ff147b82 */ /* 0x000f220000000800 */
[-C--:B------:R-:W-:Y:S01]  /*1d2f0*/  IADD3 R14, P6, R65, R96.reuse, RZ ;  /* 0x00000060410e7210 */ /* 0x080fe20007fde0ff */
[----:B------:R5:W-:Y:S01]  /*1d300*/  STG.E.U16 desc[UR6][R12.64], R70 ;  /* 0x000000460c007986 */ /* 0x000be2000c101506 */
[-C--:B------:R-:W-:Y:S02]  /*1d310*/  LEA.HI.X.SX32 R3, R27, R97.reuse, 0x1, P5 ;  /* 0x000000611b037211 */ /* 0x080fe400028f0eff */
[-C--:B------:R-:W-:Y:S02]  /*1d320*/  LEA.HI.X.SX32 R15, R15, R97.reuse, 0x1, P6 ;  /* 0x000000610f0f7211 */ /* 0x080fe400030f0eff */
[----:B------:R-:W-:Y:S02]  /*1d330*/  PRMT R26, R70, 0x7632, R26 ;  /* 0x00007632461a7816 */ /* 0x000fe4000000001a */
[----:B-----5:R-:W-:Y:S02]  /*1d340*/  IADD3 R12, P5, R11, R96, RZ ;  /* 0x000000600b0c7210 */ /* 0x020fe40007fbe0ff */
[----:B------:R-:W-:Y:S01]  /*1d350*/  LEA.HI.X.SX32 R11, R17, R97, 0x1, P3 ;  /* 0x00000061110b7211 */ /* 0x000fe200018f0eff */
[----:B------:R-:W-:Y:S01]  /*1d360*/  IMAD R13, R18, 0x172, RZ ;  /* 0x00000172120d7824 */ /* 0x000fe200078e02ff */
[----:B------:R-:W5:Y:S01]  /*1d370*/  LDC R17, c[0x0][0x278] ;  /* 0x00009e00ff117b82 */ /* 0x000f620000000800 */
[----:B------:R1:W-:Y:S01]  /*1d380*/  STG.E.U16 desc[UR6][R14.64], R26 ;  /* 0x0000001a0e007986 */ /* 0x0003e2000c101506 */
[----:B------:R-:W-:-:S06]  /*1d390*/  PRMT R22, R71, 0x7632, R22 ;  /* 0x0000763247167816 */ /* 0x000fcc0000000016 */
[----:B------:R-:W5:Y:S01]  /*1d3a0*/  LDC R18, c[0x0][0x278] ;  /* 0x00009e00ff127b82 */ /* 0x000f620000000800 */
[----:B-1----:R-:W-:Y:S01]  /*1d3b0*/  IMAD R15, R4, 0xb9, RZ ;  /* 0x000000b9040f7824 */ /* 0x002fe200078e02ff */
[----:B------:R-:W-:Y:S02]  /*1d3c0*/  IADD3 R14, P6, R13, R96, RZ ;  /* 0x000000600d0e7210 */ /* 0x000fe40007fde0ff */
[----:B------:R-:W-:-:S04]  /*1d3d0*/  LEA.HI.X.SX32 R13, R19, R97, 0x1, P5 ;  /* 0x00000061130d7211 */ /* 0x000fc800028f0eff */
[----:B------:R-:W1:Y:S01]  /*1d3e0*/  LDC R4, c[0x0][0x278] ;  /* 0x00009e00ff047b82 */ /* 0x000e620000000800 */
[----:B------:R4:W-:Y:S07]  /*1d3f0*/  STG.E.U16 desc[UR6][R2.64], R71 ;  /* 0x0000004702007986 */ /* 0x0009ee000c101506 */
[----:B------:R-:W1:Y:S01]  /*1d400*/  LDC R19, c[0x0][0x278] ;  /* 0x00009e00ff137b82 */ /* 0x000e620000000800 */
[----:B------:R0:W-:Y:S01]  /*1d410*/  STG.E.U16 desc[UR6][R10.64], R22 ;  /* 0x000000160a007986 */ /* 0x0001e2000c101506 */
[----:B---3--:R-:W-:-:S02]  /*1d420*/  IMAD R21, R21, 0x178, RZ ;  /* 0x0000017815157824 */ /* 0x008fc400078e02ff */
[----:B--2---:R-:W-:Y:S01]  /*1d430*/  IMAD R25, R16, 0x174, RZ ;  /* 0x0000017410197824 */ /* 0x004fe200078e02ff */
[----:B------:R-:W-:Y:S01]  /*1d440*/  LEA.HI.X.SX32 R15, R15, R97, 0x1, P6 ;  /* 0x000000610f0f7211 */ /* 0x000fe200030f0eff */
[----:B------:R2:W-:Y:S01]  /*1d450*/  STG.E.U16 desc[UR6][R12.64], R56 ;  /* 0x000000380c007986 */ /* 0x0005e2000c101506 */
[----:B------:R-:W-:Y:S01]  /*1d460*/  PRMT R24, R56, 0x7632, R24 ;  /* 0x0000763238187816 */ /* 0x000fe20000000018 */
[----:B----4-:R-:W-:Y:S02]  /*1d470*/  IMAD R3, R20, 0x176, RZ ;  /* 0x0000017614037824 */ /* 0x010fe400078e02ff */
[----:B0-----:R-:W-:Y:S01]  /*1d480*/  IMAD R11, R0, 0xbb, RZ ;  /* 0x000000bb000b7824 */ /* 0x001fe200078e02ff */
[----:B------:R-:W0:Y:S01]  /*1d490*/  LDC R20, c[0x0][0x278] ;  /* 0x00009e00ff147b82 */ /* 0x000e220000000800 */
[----:B------:R-:W-:-:S07]  /*1d4a0*/  IADD3 R2, P3, R25, R96, RZ ;  /* 0x0000006019027210 */ /* 0x000fce0007f7e0ff */
[----:B------:R-:W3:Y:S01]  /*1d4b0*/  LDC R0, c[0x0][0x278] ;  /* 0x00009e00ff007b82 */ /* 0x000ee20000000800 */
[-C--:B--2---:R-:W-:Y:S01]  /*1d4c0*/  IADD3 R12, P6, R21, R96.reuse, RZ ;  /* 0x00000060150c7210 */ /* 0x084fe20007fde0ff */
[----:B------:R5:W-:Y:S01]  /*1d4d0*/  STG.E.U16 desc[UR6][R14.64], R24 ;  /* 0x000000180e007986 */ /* 0x000be2000c101506 */
[----:B------:R-:W-:-:S05]  /*1d4e0*/  IADD3 R10, P5, R3, R96, RZ ;  /* 0x00000060030a7210 */ /* 0x000fca0007fbe0ff */
[----:B------:R-:W2:Y:S01]  /*1d4f0*/  LDC R21, c[0x0][0x278] ;  /* 0x00009e00ff157b82 */ /* 0x000ea20000000800 */
[----:B------:R-:W-:Y:S01]  /*1d500*/  LEA.HI.X.SX32 R3, R185, R97, 0x1, P3 ;  /* 0x00000061b9037211 */ /* 0x000fe200018f0eff */
[----:B-----5:R-:W-:-:S06]  /*1d510*/  IMAD R15, R17, 0x17a, RZ ;  /* 0x0000017a110f7824 */ /* 0x020fcc00078e02ff */
[----:B------:R-:W4:Y:S01]  /*1d520*/  LDC R22, c[0x0][0x278] ;  /* 0x00009e00ff167b82 */ /* 0x000f220000000800 */
[----:B------:R-:W-:Y:S01]  /*1d530*/  LEA.HI.X.SX32 R11, R11, R97, 0x1, P5 ;  /* 0x000000610b0b7211 */ /* 0x000fe200028f0eff */
[----:B------:R5:W-:Y:S01]  /*1d540*/  STG.E.U16 desc[UR6][R2.64], R57 ;  /* 0x0000003902007986 */ /* 0x000be2000c101506 */
[----:B------:R-:W-:-:S05]  /*1d550*/  PRMT R14, R57, 0x7632, R14 ;  /* 0x00007632390e7816 */ /* 0x000fca000000000e */
[----:B------:R-:W4:Y:S01]  /*1d560*/  LDC R17, c[0x0][0x278] ;  /* 0x00009e00ff117b82 */ /* 0x000f220000000800 */
[----:B------:R-:W-:Y:S01]  /*1d570*/  IMAD R25, R18, 0x17c, RZ ;  /* 0x0000017c12197824 */ /* 0x000fe200078e02ff */
[----:B------:R-:W-:Y:S01]  /*1d580*/  LEA.HI.X.SX32 R13, R125, R97, 0x1, P6 ;  /* 0x000000617d0d7211 */ /* 0x000fe200030f0eff */
[----:B-1----:R-:W-:-:S05]  /*1d590*/  IMAD R19, R19, 0x17e, RZ ;  /* 0x0000017e13137824 */ /* 0x002fca00078e02ff */
[----:B------:R-:W1:Y:S01]  /*1d5a0*/  LDC R24, c[0x0][0x278] ;  /* 0x00009e00ff187b82 */ /* 0x000e620000000800 */
[----:B-----5:R-:W-:Y:S01]  /*1d5b0*/  IMAD R3, R4, 0xbd, RZ ;  /* 0x000000bd04037824 */ /* 0x020fe200078e02ff */
[----:B------:R-:W-:Y:S01]  /*1d5c0*/  IADD3 R2, P5, R15, R96, RZ ;  /* 0x000000600f027210 */ /* 0x000fe20007fbe0ff */
[----:B------:R5:W-:Y:S05]  /*1d5d0*/  STG.E.U16 desc[UR6][R10.64], R14 ;  /* 0x0000000e0a007986 */ /* 0x000bea000c101506 */
[----:B------:R-:W1:Y:S01]  /*1d5e0*/  LDC R16, c[0x0][0x278] ;  /* 0x00009e00ff107b82 */ /* 0x000e620000000800 */
[----:B------:R0:W-:Y:S01]  /*1d5f0*/  STG.E.U16 desc[UR6][R12.64], R58 ;  /* 0x0000003a0c007986 */ /* 0x0001e2000c101506 */
[----:B------:R-:W-:-:S06]  /*1d600*/  LEA.HI.X.SX32 R3, R3, R97, 0x1, P5 ;  /* 0x0000006103037211 */ /* 0x000fcc00028f0eff */
[----:B------:R-:W1:Y:S01]  /*1d610*/  LDC R18, c[0x0][0x278] ;  /* 0x00009e00ff127b82 */ /* 0x000e620000000800 */
[-C--:B-----5:R-:W-:Y:S02]  /*1d620*/  IADD3 R10, P3, R25, R96.reuse, RZ ;  /* 0x00000060190a7210 */ /* 0x0a0fe40007f7e0ff */
[----:B0-----:R-:W-:Y:S01]  /*1d630*/  IADD3 R12, P5, R19, R96, RZ ;  /* 0x00000060130c7210 */ /* 0x001fe20007fbe0ff */
[----:B---3--:R-:W-:-:S04]  /*1d640*/  IMAD R13, R0, 0xbf, RZ ;  /* 0x000000bf000d7824 */ /* 0x008fc800078e02ff */
[----:B------:R-:W0:Y:S01]  /*1d650*/  LDC R19, c[0x0][0x278] ;  /* 0x00009e00ff137b82 */ /* 0x000e220000000800 */
[----:B------:R-:W-:Y:S02]  /*1d660*/  PRMT R26, R58, 0x7632, R26 ;  /* 0x000076323a1a7816 */ /* 0x000fe4000000001a */
[-C--:B------:R-:W-:Y:S01]  /*1d670*/  LEA.HI.X.SX32 R11, R119, R97.reuse, 0x1, P3 ;  /* 0x00000061770b7211 */ /* 0x080fe200018f0eff */
[----:B------:R-:W-:Y:S01]  /*1d680*/  IMAD R15, R20, 0x180, RZ ;  /* 0x00000180140f7824 */ /* 0x000fe200078e02ff */
[----:B------:R-:W-:Y:S02]  /*1d690*/  LEA.HI.X.SX32 R13, R13, R97, 0x1, P5 ;  /* 0x000000610d0d7211 */ /* 0x000fe400028f0eff */
[----:B------:R-:W-:Y:S01]  /*1d6a0*/  PRMT R4, R59, 0x7632, R4 ;  /* 0x000076323b047816 */ /* 0x000fe20000000004 */
[----:B------:R-:W3:Y:S01]  /*1d6b0*/  LDC R0, c[0x0][0x278] ;  /* 0x00009e00ff007b82 */ /* 0x000ee20000000800 */
[----:B--2---:R-:W-:Y:S01]  /*1d6c0*/  IMAD R25, R21, 0x182, RZ ;  /* 0x0000018215197824 */ /* 0x004fe200078e02ff */
[----:B------:R-:W-:Y:S01]  /*1d6d0*/  STG.E.U16 desc[UR6][R2.64], R26 ;  /* 0x0000001a02007986 */ /* 0x000fe2000c101506 */
[----:B----4-:R-:W-:-:S03]  /*1d6e0*/  IMAD R27, R22, 0x184, RZ ;  /* 0x00000184161b7824 */ /* 0x010fc600078e02ff */
[----:B------:R-:W-:Y:S02]  /*1d6f0*/  STG.E.U16 desc[UR6][R10.64], R59 ;  /* 0x0000003b0a007986 */ /* 0x000fe4000c101506 */
[----:B------:R-:W2:Y:S02]  /*1d700*/  LDC R20, c[0x0][0x278] ;  /* 0x00009e00ff147b82 */ /* 0x000ea40000000800 */
[----:B------:R4:W-:Y:S01]  /*1d710*/  STG.E.U16 desc[UR6][R12.64], R4 ;  /* 0x000000040c007986 */ /* 0x0009e2000c101506 */
[----:B------:R-:W-:-:S05]  /*1d720*/  IADD3 R14, P6, R15, R96, RZ ;  /* 0x000000600f0e7210 */ /* 0x000fca0007fde0ff */
[----:B------:R-:W5:Y:S01]  /*1d730*/  LDC R21, c[0x0][0x278] ;  /* 0x00009e00ff157b82 */ /* 0x000f620000000800 */
[----:B-1----:R-:W-:Y:S02]  /*1d740*/  IMAD R57, R24, 0x186, RZ ;  /* 0x0000018618397824 */ /* 0x002fe400078e02ff */
[----:B----4-:R-:W-:-:S05]  /*1d750*/  IMAD R13, R17, 0xc3, RZ ;  /* 0x000000c3110d7824 */ /* 0x010fca00078e02ff */
[----:B------:R-:W1:Y:S01]  /*1d760*/  LDC R17, c[0x0][0x278] ;  /* 0x00009e00ff117b82 */ /* 0x000e620000000800 */
[----:B------:R-:W-:Y:S01]  /*1d770*/  LEA.HI.X.SX32 R15, R189, R97, 0x1, P6 ;  /* 0x00000061bd0f7211 */ /* 0x000fe200030f0eff */
[----:B------:R-:W-:Y:S01]  /*1d780*/  IMAD R3, R16, 0xc1, RZ ;  /* 0x000000c110037824 */ /* 0x000fe200078e02ff */
[-C--:B------:R-:W-:Y:S01]  /*1d790*/  IADD3 R10, P5, R27, R96.reuse, RZ ;  /* 0x000000601b0a7210 */ /* 0x080fe20007fbe0ff */
[----:B------:R-:W-:Y:S01]  /*1d7a0*/  IMAD R27, R18, 0x188, RZ ;  /* 0x00000188121b7824 */ /* 0x000fe200078e02ff */
[----:B------:R-:W-:-:S03]  /*1d7b0*/  IADD3 R2, P3, R25, R96, RZ ;  /* 0x0000006019027210 */ /* 0x000fc60007f7e0ff */
[----:B------:R-:W4:Y:S01]  /*1d7c0*/  LDC R22, c[0x0][0x278] ;  /* 0x00009e00ff167b82 */ /* 0x000f220000000800 */
[----:B------:R3:W-:Y:S01]  /*1d7d0*/  STG.E.U16 desc[UR6][R14.64], R60 ;  /* 0x0000003c0e007986 */ /* 0x0007e2000c101506 */
[----:B------:R-:W-:-:S06]  /*1d7e0*/  IADD3 R12, P6, R57, R96, RZ ;  /* 0x00000060390c7210 */ /* 0x000fcc0007fde0ff */
[----:B------:R-:W4:Y:S01]  /*1d7f0*/  LDC R24, c[0x0][0x278] ;  /* 0x00009e00ff187b82 */ /* 0x000f220000000800 */
[-C--:B------:R-:W-:Y:S01]  /*1d800*/  LEA.HI.X.SX32 R3, R3, R97.reuse, 0x1, P3 ;  /* 0x0000006103037211 */ /* 0x080fe200018f0eff */
[----:B0-----:R-:W-:Y:S01]  /*1d810*/  IMAD R19, R19, 0x18a, RZ ;  /* 0x0000018a13137824 */ /* 0x001fe200078e02ff */
[----:B------:R-:W-:-:S05]  /*1d820*/  LEA.HI.X.SX32 R11, R99, R97, 0x1, P5 ;  /* 0x00000061630b7211 */ /* 0x000fca00028f0eff */
[----:B------:R-:W0:Y:S01]  /*1d830*/  LDC R18, c[0x0][0x278] ;  /* 0x00009e00ff127b82 */ /* 0x000e220000000800 */
[----:B---3--:R-:W-:-:S07]  /*1d840*/  PRMT R60, R60, 0x7632, R60 ;  /* 0x000076323c3c7816 */ /* 0x008fce000000003c */
[----:B------:R-:W3:Y:S01]  /*1d850*/  LDC R4, c[0x0][0x278] ;  /* 0x00009e00ff047b82 */ /* 0x000ee20000000800 */
[----:B------:R-:W-:Y:S02]  /*1d860*/  LEA.HI.X.SX32 R13, R13, R97, 0x1, P6 ;  /* 0x000000610d0d7211 */ /* 0x000fe400030f0eff */
[----:B------:R-:W-:Y:S01]  /*1d870*/  PRMT R14, R61, 0x7632, R14 ;  /* 0x000076323d0e7816 */ /* 0x000fe2000000000e */
[----:B------:R2:W-:Y:S01]  /*1d880*/  STG.E.U16 desc[UR6][R2.64], R60 ;  /* 0x0000003c02007986 */ /* 0x0005e2000c101506 */
[----:B------:R-:W-:-:S03]  /*1d890*/  IMAD R15, R0, 0xc5, RZ ;  /* 0x000000c5000f7824 */ /* 0x000fc600078e02ff */
[----:B------:R1:W-:Y:S01]  /*1d8a0*/  STG.E.U16 desc[UR6][R10.64], R61 ;  /* 0x0000003d0a007986 */ /* 0x0003e2000c101506 */
[----:B------:R-:W0:Y:S01]  /*1d8b0*/  LDC R25, c[0x0][0x278] ;  /* 0x00009e00ff197b82 */ /* 0x000e220000000800 */
[----:B-----5:R-:W-:Y:S02]  /*1d8c0*/  IMAD R21, R21, 0x18e, RZ ;  /* 0x0000018e15157824 */ /* 0x020fe400078e02ff */
[----:B------:R5:W-:Y:S01]  /*1d8d0*/  STG.E.U16 desc[UR6][R12.64], R14 ;  /* 0x0000000e0c007986 */ /* 0x000be2000c101506 */
[----:B--2---:R-:W-:-:S04]  /*1d8e0*/  IADD3 R2, P5, R27, R96, RZ ;  /* 0x000000601b027210 */ /* 0x004fc80007fbe0ff */
[----:B------:R-:W2:Y:S01]  /*1d8f0*/  LDC R16, c[0x0][0x278] ;  /* 0x00009e00ff107b82 */ /* 0x000ea20000000800 */
[----:B-1----:R-:W-:Y:S02]  /*1d900*/  IADD3 R10, P3, R19, R96, RZ ;  /* 0x00000060130a7210 */ /* 0x002fe40007f7e0ff */
[----:B------:R-:W-:Y:S01]  /*1d910*/  LEA.HI.X.SX32 R3, R187, R97, 0x1, P5 ;  /* 0x00000061bb037211 */ /* 0x000fe200028f0eff */
[----:B-----5:R-:W-:-:S04]  /*1d920*/  IMAD R13, R20, 0x18c, RZ ;  /* 0x0000018c140d7824 */ /* 0x020fc800078e02ff */
[----:B------:R-:W1:Y:S01]  /*1d930*/  LDC R19, c[0x0][0x278] ;  /* 0x00009e00ff137b82 */ /* 0x000e620000000800 */
[----:B------:R-:W-:Y:S01]  /*1d940*/  IMAD R17, R17, 0xc7, RZ ;  /* 0x000000c711117824 */ /* 0x000fe200078e02ff */
[-C--:B------:R-:W-:Y:S02]  /*1d950*/  LEA.HI.X.SX32 R11, R15, R97.reuse, 0x1, P3 ;  /* 0x000000610f0b7211 */ /* 0x080fe400018f0eff */
[-C--:B------:R-:W-:Y:S02]  /*1d960*/  IADD3 R12, P5, R13, R96.reuse, RZ ;  /* 0x000000600d0c7210 */ /* 0x080fe40007fbe0ff */
[----:B------:R-:W-:Y:S01]  /*1d970*/  PRMT R26, R62, 0x7632, R26 ;  /* 0x000076323e1a7816 */ /* 0x000fe2000000001a */
[----:B------:R5:W-:Y:S01]  /*1d980*/  STG.E.U16 desc[UR6][R2.64], R62 ;  /* 0x0000003e02007986 */ /* 0x000be2000c101506 */
[----:B------:R-:W-:Y:S01]  /*1d990*/  IADD3 R14, P6, R21, R96, RZ ;  /* 0x00000060150e7210 */ /* 0x000fe20007fde0ff */
[----:B------:R-:W2:Y:S01]  /*1d9a0*/  LDC R0, c[0x0][0x278] ;  /* 0x00009e00ff007b82 */ /* 0x000ea20000000800 */
[----:B----4-:R-:W-:Y:S01]  /*1d9b0*/  IMAD R27, R22, 0x190, RZ ;  /* 0x00000190161b7824 */ /* 0x010fe200078e02ff */
[-C--:B------:R-:W-:Y:S01]  /*1d9c0*/  LEA.HI.X.SX32 R13, R35, R97.reuse, 0x1, P5 ;  /* 0x00000061230d7211 */ /* 0x080fe200028f0eff */
[----:B------:R0:W-:Y:S01]  /*1d9d0*/  STG.E.U16 desc[UR6][R10.64], R26 ;  /* 0x0000001a0a007986 */ /* 0x0001e2000c101506 */
[----:B------:R-:W-:-:S02]  /*1d9e0*/  LEA.HI.X.SX32 R15, R17, R97, 0x1, P6 ;  /* 0x00000061110f7211 */ /* 0x000fc400030f0eff */
[----:B------:R-:W-:Y:S02]  /*1d9f0*/  PRMT R32, R63, 0x7632, R32 ;  /* 0x000076323f207816 */ /* 0x000fe40000000020 */
[----:B------:R-:W4:Y:S01]  /*1da00*/  LDC R21, c[0x0][0x278] ;  /* 0x00009e00ff157b82 */ /* 0x000f220000000800 */
[----:B-----5:R-:W-:Y:S01]  /*1da10*/  IMAD R3, R24, 0x192, RZ ;  /* 0x0000019218037824 */ /* 0x020fe200078e02ff */
[----:B------:R-:W-:Y:S01]  /*1da20*/  IADD3 R2, P5, R27, R96, RZ ;  /* 0x000000601b027210 */ /* 0x000fe20007fbe0ff */
[----:B---3--:R-:W-:Y:S02]  /*1da30*/  IMAD R17, R4, 0xc9, RZ ;  /* 0x000000c904117824 */ /* 0x008fe400078e02ff */
[----:B0-----:R-:W-:-:S03]  /*1da40*/  IMAD R11, R18, 0x196, RZ ;  /* 0x00000196120b7824 */ /* 0x001fc600078e02ff */
[----:B------:R-:W0:Y:S01]  /*1da50*/  LDC R20, c[0x0][0x278] ;  /* 0x00009e00ff147b82 */ /* 0x000e220000000800 */
[----:B------:R-:W-:Y:S01]  /*1da60*/  IADD3 R10, P3, R3, R96, RZ ;  /* 0x00000060030a7210 */ /* 0x000fe20007f7e0ff */
[----:B------:R-:W-:Y:S01]  /*1da70*/  STG.E.U16 desc[UR6][R12.64], R63 ;  /* 0x0000003f0c007986 */ /* 0x000fe2000c101506 */
[----:B------:R-:W-:-:S03]  /*1da80*/  LEA.HI.X.SX32 R3, R33, R97, 0x1, P5 ;  /* 0x0000006121037211 */ /* 0x000fc600028f0eff */
[----:B------:R3:W-:Y:S01]  /*1da90*/  STG.E.U16 desc[UR6][R14.64], R32 ;  /* 0x000000200e007986 */ /* 0x0007e2000c101506 */
[----:B------:R-:W-:Y:S01]  /*1daa0*/  IMAD R25, R25, 0x194, RZ ;  /* 0x0000019419197824 */ /* 0x000fe200078e02ff */
[----:B------:R-:W5:Y:S02]  /*1dab0*/  LDC R4, c[0x0][0x278] ;  /* 0x00009e00ff047b82 */ /* 0x000f640000000800 */
[----:B------:R1:W-:Y:S06]  /*1dac0*/  STG.E.U16 desc[UR6][R2.64], R48 ;  /* 0x0000003002007986 */ /* 0x0003ec000c101506 */
[----:B------:R-:W5:Y:S01]  /*1dad0*/  LDC R18, c[0x0][0x278] ;  /* 0x00009e00ff127b82 */ /* 0x000f620000000800 */
[----:B---3--:R-:W-:-:S02]  /*1dae0*/  IADD3 R14, P6, R11, R96, RZ ;  /* 0x000000600b0e7210 */ /* 0x008fc40007fde0ff */
[----:B------:R-:W-:-:S05]  /*1daf0*/  LEA.HI.X.SX32 R11, R17, R97, 0x1, P3 ;  /* 0x00000061110b7211 */ /* 0x000fca00018f0eff */
[----:B------:R-:W3:Y:S01]  /*1db00*/  LDC R17, c[0x0][0x278] ;  /* 0x00009e00ff117b82 */ /* 0x000ee20000000800 */
[----:B-1----:R-:W-:Y:S02]  /*1db10*/  IMAD R3, R19, 0x198, RZ ;  /* 0x0000019813037824 */ /* 0x002fe400078e02ff */
[----:B--2---:R-:W-:Y:S01]  /*1db20*/  IMAD R15, R16, 0xcb, RZ ;  /* 0x000000cb100f7824 */ /* 0x004fe200078e02ff */
[----:B------:R-:W-:-:S04]  /*1db30*/  PRMT R16, R48, 0x7632, R16 ;  /* 0x0000763230107816 */ /* 0x000fc80000000010 */
[----:B------:R-:W1:Y:S01]  /*1db40*/  LDC R19, c[0x0][0x278] ;  /* 0x00009e00ff137b82 */ /* 0x000e620000000800 */
[----:B------:R-:W-:Y:S01]  /*1db50*/  IADD3 R12, P5, R25, R96, RZ ;  /* 0x00000060190c7210 */ /* 0x000fe20007fbe0ff */
[----:B------:R2:W-:Y:S01]  /*1db60*/  STG.E.U16 desc[UR6][R10.64], R16 ;  /* 0x000000100a007986 */ /* 0x0005e2000c101506 */
[----:B----4-:R-:W-:Y:S02]  /*1db70*/  IMAD R21, R21, 0x19c, RZ ;  /* 0x0000019c15157824 */ /* 0x010fe400078e02ff */
[-C--:B------:R-:W-:Y:S01]  /*1db80*/  LEA.HI.X.SX32 R13, R127, R97.reuse, 0x1, P5 ;  /* 0x000000617f0d7211 */ /* 0x080fe200028f0eff */
[----:B0-----:R-:W-:Y:S01]  /*1db90*/  IMAD R25, R20, 0x19a, RZ ;  /* 0x0000019a14197824 */ /* 0x001fe200078e02ff */
[----:B------:R-:W-:Y:S01]  /*1dba0*/  LEA.HI.X.SX32 R15, R15, R97, 0x1, P6 ;  /* 0x000000610f0f7211 */ /* 0x000fe200030f0eff */
[----:B------:R-:W0:Y:S01]  /*1dbb0*/  LDC R20, c[0x0][0x278] ;  /* 0x00009e00ff147b82 */ /* 0x000e220000000800 */
[----:B------:R-:W-:Y:S01]  /*1dbc0*/  PRMT R22, R49, 0x7632, R22 ;  /* 0x0000763231167816 */ /* 0x000fe20000000016 */
[----:B--2---:R-:W-:-:S06]  /*1dbd0*/  IMAD R11, R0, 0xcd, RZ ;  /* 0x000000cd000b7824 */ /* 0x004fcc00078e02ff */
[----:B------:R-:W2:Y:S01]  /*1dbe0*/  LDC R0, c[0x0][0x278] ;  /* 0x00009e00ff007b82 */ /* 0x000ea20000000800 */
[----:B------:R4:W-:Y:S01]  /*1dbf0*/  STG.E.U16 desc[UR6][R12.64], R49 ;  /* 0x000000310c007986 */ /* 0x0009e2000c101506 */
[-C--:B------:R-:W-:Y:S02]  /*1dc00*/  IADD3 R2, P3, R3, R96.reuse, RZ ;  /* 0x0000006003027210 */ /* 0x080fe40007f7e0ff */
[-C--:B------:R-:W-:Y:S01]  /*1dc10*/  IADD3 R10, P5, R25, R96.reuse, RZ ;  /* 0x00000060190a7210 */ /* 0x080fe20007fbe0ff */
[----:B------:R3:W-:Y:S01]  /*1dc20*/  STG.E.U16 desc[UR6][R14.64], R22 ;  /* 0x000000160e007986 */ /* 0x0007e2000c101506 */
[----:B------:R-:W-:Y:S02]  /*1dc30*/  LEA.HI.X.SX32 R3, R23, R97, 0x1, P3 ;  /* 0x0000006117037211 */ /* 0x000fe400018f0eff */
[----:B------:R-:W0:Y:S01]  /*1dc40*/  LDC R16, c[0x0][0x278] ;  /* 0x00009e00ff107b82 */ /* 0x000e220000000800 */
[----:B----4-:R-:W-:-:S07]  /*1dc50*/  IADD3 R12, P6, R21, R96, RZ ;  /* 0x00000060150c7210 */ /* 0x010fce0007fde0ff */
[----:B------:R-:W4:Y:S01]  /*1dc60*/  LDC R21, c[0x0][0x278] ;  /* 0x00009e00ff157b82 */ /* 0x000f220000000800 */
[----:B---3--:R-:W-:Y:S01]  /*1dc70*/  IMAD R15, R17, 0x19e, RZ ;  /* 0x0000019e110f7824 */ /* 0x008fe200078e02ff */
[----:B------:R-:W-:Y:S01]  /*1dc80*/  LEA.HI.X.SX32 R11, R11, R97, 0x1, P5 ;  /* 0x000000610b0b7211 */ /* 0x000fe200028f0eff */
[----:B------:R5:W-:Y:S01]  /*1dc90*/  STG.E.U16 desc[UR6][R2.64], R50 ;  /* 0x0000003202007986 */ /* 0x000be2000c101506 */
[----:B------:R-:W-:-:S04]  /*1dca0*/  PRMT R14, R50, 0x7632, R14 ;  /* 0x00007632320e7816 */ /* 0x000fc8000000000e */
[----:B------:R-:W3:Y:S01]  /*1dcb0*/  LDC R17, c[0x0][0x278] ;  /* 0x00009e00ff117b82 */ /* 0x000ee20000000800 */
[----:B------:R-:W-:Y:S01]  /*1dcc0*/  LEA.HI.X.SX32 R13, R191, R97, 0x1, P6 ;  /* 0x00000061bf0d7211 */ /* 0x000fe200030f0eff */
[----:B-1----:R-:W-:-:S06]  /*1dcd0*/  IMAD R19, R19, 0x1a2, RZ ;  /* 0x000001a213137824 */ /* 0x002fcc00078e02ff */
[----:B------:R-:W1:Y:S01]  /*1dce0*/  LDC R22, c[0x0][0x278] ;  /* 0x00009e00ff167b82 */ /* 0x000e620000000800 */
[----:B-----5:R-:W-:Y:S01]  /*1dcf0*/  IMAD R3, R4, 0xcf, RZ ;  /* 0x000000cf04037824 */ /* 0x020fe200078e02ff */
[----:B------:R-:W-:Y:S01]  /*1dd00*/  IADD3 R2, P5, R15, R96, RZ ;  /* 0x000000600f027210 */ /* 0x000fe20007fbe0ff */
[----:B------:R5:W-:Y:S01]  /*1dd10*/  STG.E.U16 desc[UR6][R10.64], R14 ;  /* 0x0000000e0a007986 */ /* 0x000be2000c101506 */
[----:B------:R-:W-:-:S04]  /*1dd20*/  IMAD R25, R18, 0x1a0, RZ ;  /* 0x000001a012197824 */ /* 0x000fc800078e02ff */
[----:B------:R-:W3:Y:S01]  /*1dd30*/  LDC R23, c[0x0][0x278] ;  /* 0x00009e00ff177b82 */ /* 0x000ee20000000800 */
[----:B------:R2:W-:Y:S01]  /*1dd40*/  STG.E.U16 desc[UR6][R12.64], R51 ;  /* 0x000000330c007986 */ /* 0x0005e2000c101506 */
[----:B------:R-:W-:-:S06]  /*1dd50*/  LEA.HI.X.SX32 R3, R3, R97, 0x1, P5 ;  /* 0x0000006103037211 */ /* 0x000fcc00028f0eff */
[----:B------:R-:W3:Y:S01]  /*1dd60*/  LDC R18, c[0x0][0x278] ;  /* 0x00009e00ff127b82 */ /* 0x000ee20000000800 */
[-C--:B-----5:R-:W-:Y:S02]  /*1dd70*/  IADD3 R10, P3, R25, R96.reuse, RZ ;  /* 0x00000060190a7210 */ /* 0x0a0fe40007f7e0ff */
[----:B--2---:R-:W-:Y:S01]  /*1dd80*/  IADD3 R12, P5, R19, R96, RZ ;  /* 0x00000060130c7210 */ /* 0x004fe20007fbe0ff */
[----:B------:R-:W-:-:S04]  /*1dd90*/  IMAD R13, R0, 0xd1, RZ ;  /* 0x000000d1000d7824 */ /* 0x000fc800078e02ff */
[----:B------:R-:W2:Y:S01]  /*1dda0*/  LDC R19, c[0x0][0x278] ;  /* 0x00009e00ff137b82 */ /* 0x000ea20000000800 */
[----:B------:R-:W-:Y:S01]  /*1ddb0*/  PRMT R24, R51, 0x7632, R24 ;  /* 0x0000763233187816 */ /* 0x000fe20000000018 */
[----:B0-----:R-:W-:Y:S01]  /*1ddc0*/  IMAD R15, R20, 0x1a4, RZ ;  /* 0x000001a4140f7824 */ /* 0x001fe200078e02ff */
[-C--:B------:R-:W-:Y:S02]  /*1ddd0*/  LEA.HI.X.SX32 R11, R143, R97.reuse, 0x1, P3 ;  /* 0x000000618f0b7211 */ /* 0x080fe400018f0eff */
[----:B------:R-:W-:Y:S02]  /*1dde0*/  LEA.HI.X.SX32 R13, R13, R97, 0x1, P5 ;  /* 0x000000610d0d7211 */ /* 0x000fe400028f0eff */
[----:B------:R-:W-:Y:S01]  /*1ddf0*/  PRMT R4, R44, 0x7632, R4 ;  /* 0x000076322c047816 */ /* 0x000fe20000000004 */
[----:B----4-:R-:W-:Y:S01]  /*1de00*/  IMAD R25, R21, 0x1a6, RZ ;  /* 0x000001a615197824 */ /* 0x010fe200078e02ff */
[----:B------:R0:W-:Y:S01]  /*1de10*/  STG.E.U16 desc[UR6][R2.64], R24 ;  /* 0x0000001802007986 */ /* 0x0001e2000c101506 */
[----:B------:R-:W4:Y:S01]  /*1de20*/  LDC R20, c[0x0][0x278] ;  /* 0x00009e00ff147b82 */ /* 0x000f220000000800 */
[----:B------:R-:W-:-:S02]  /*1de30*/  IADD3 R14, P6, R15, R96, RZ ;  /* 0x000000600f0e7210 */ /* 0x000fc40007fde0ff */
[----:B------:R-:W-:Y:S01]  /*1de40*/  STG.E.U16 desc[UR6][R10.64], R44 ;  /* 0x0000002c0a007986 */ /* 0x000fe2000c101506 */
[----:B-1----:R-:W-:-:S04]  /*1de50*/  IMAD R27, R22, 0x1a8, RZ ;  /* 0x000001a8161b7824 */ /* 0x002fc800078e02ff */
[----:B------:R-:W1:Y:S01]  /*1de60*/  LDC R21, c[0x0][0x278] ;  /* 0x00009e00ff157b82 */ /* 0x000e620000000800 */
[----:B------:R3:W-:Y:S01]  /*1de70*/  STG.E.U16 desc[UR6][R12.64], R4 ;  /* 0x000000040c007986 */ /* 0x0007e2000c101506 */
[----:B------:R-:W-:Y:S01]  /*1de80*/  LEA.HI.X.SX32 R15, R145, R97, 0x1, P6 ;  /* 0x00000061910f7211 */ /* 0x000fe200030f0eff */
[----:B0-----:R-:W-:-:S05]  /*1de90*/  IMAD R3, R16, 0xd3, RZ ;  /* 0x000000d310037824 */ /* 0x001fca00078e02ff */
[----:B------:R-:W0:Y:S01]  /*1dea0*/  LDC R0, c[0x0][0x278] ;  /* 0x00009e00ff007b82 */ /* 0x000e220000000800 */
[----:B---3--:R-:W-:-:S07]  /*1deb0*/  IMAD R13, R17, 0xd5, RZ ;  /* 0x000000d5110d7824 */ /* 0x008fce00078e02ff */
[----:B------:R-:W3:Y:S01]  /*1dec0*/  LDC R17, c[0x0][0x278] ;  /* 0x00009e00ff117b82 */ /* 0x000ee20000000800 */
[----:B------:R-:W-:Y:S01]  /*1ded0*/  IMAD R23, R23, 0x1aa, RZ ;  /* 0x000001aa17177824 */ /* 0x000fe200078e02ff */
[-C--:B------:R-:W-:Y:S02]  /*1dee0*/  IADD3 R2, P3, R25, R96.reuse, RZ ;  /* 0x0000006019027210 */ /* 0x080fe40007f7e0ff */
[-C--:B------:R-:W-:Y:S01]  /*1def0*/  IADD3 R10, P5, R27, R96.reuse, RZ ;  /* 0x000000601b0a7210 */ /* 0x080fe20007fbe0ff */
[----:B------:R5:W-:Y:S01]  /*1df00*/  STG.E.U16 desc[UR6][R14.64], R45 ;  /* 0x0000002d0e007986 */ /* 0x000be2000c101506 */
[-C--:B------:R-:W-:Y:S01]  /*1df10*/  LEA.HI.X.SX32 R3, R3, R97.reuse, 0x1, P3 ;  /* 0x0000006103037211 */ /* 0x080fe200018f0eff */
[----:B------:R-:W-:Y:S01]  /*1df20*/  IMAD R25, R18, 0x1ac, RZ ;  /* 0x000001ac12197824 */ /* 0x000fe200078e02ff */
[----:B------:R-:W-:Y:S01]  /*1df30*/  IADD3 R12, P6, R23, R96, RZ ;  /* 0x00000060170c7210 */ /* 0x000fe20007fde0ff */
[----:B--2---:R-:W-:Y:S01]  /*1df40*/  IMAD R19, R19, 0x1ae, RZ ;  /* 0x000001ae13137824 */ /* 0x004fe200078e02ff */
[----:B------:R-:W-:Y:S01]  /*1df50*/  LEA.HI.X.SX32 R11, R129, R97, 0x1, P5 ;  /* 0x00000061810b7211 */ /* 0x000fe200028f0eff */
[----:B------:R-:W2:Y:S01]  /*1df60*/  LDC R23, c[0x0][0x278] ;  /* 0x00009e00ff177b82 */ /* 0x000ea20000000800 */
[----:B-----5:R-:W-:-:S07]  /*1df70*/  PRMT R45, R45, 0x7632, R45 ;  /* 0x000076322d2d7816 */ /* 0x020fce000000002d */
[----:B------:R-:W5:Y:S01]  /*1df80*/  LDC R16, c[0x0][0x278] ;  /* 0x00009e00ff107b82 */ /* 0x000f620000000800 */
[----:B------:R-:W-:Y:S07]  /*1df90*/  STG.E.U16 desc[UR6][R2.64], R45 ;  /* 0x0000002d02007986 */ /* 0x000fee000c101506 */
[----:B------:R-:W5:Y:S01]  /*1dfa0*/  LDC R18, c[0x0][0x278] ;  /* 0x00009e00ff127b82 */ /* 0x000f620000000800 */
[----:B------:R4:W-:Y:S01]  /*1dfb0*/  STG.E.U16 desc[UR6][R10.64], R46 ;  /* 0x0000002e0a007986 */ /* 0x0009e2000c101506 */
[----:B------:R-:W-:-:S06]  /*1dfc0*/  LEA.HI.X.SX32 R13, R13, R97, 0x1, P6 ;  /* 0x000000610d0d7211 */ /* 0x000fcc00030f0eff */
[----:B------:R-:W5:Y:S01]  /*1dfd0*/  LDC R22, c[0x0][0x278] ;  /* 0x00009e00ff167b82 */ /* 0x000f620000000800 */
[----:B------:R-:W-:Y:S02]  /*1dfe0*/  PRMT R14, R46, 0x7632, R14 ;  /* 0x000076322e0e7816 */ /* 0x000fe4000000000e */
[----:B----4-:R-:W-:-:S05]  /*1dff0*/  IADD3 R10, P3, R19, R96, RZ ;  /* 0x00000060130a7210 */ /* 0x010fca0007f7e0ff */
[----:B------:R-:W4:Y:S01]  /*1e000*/  LDC R19, c[0x0][0x278] ;  /* 0x00009e00ff137b82 */ /* 0x000f220000000800 */
[----:B------:R-:W-:Y:S01]  /*1e010*/  IADD3 R2, P5, R25, R96, RZ ;  /* 0x0000006019027210 */ /* 0x000fe20007fbe0ff */
[----:B------:R-:W-:Y:S02]  /*1e020*/  IMAD R11, R20, 0x1b0, RZ ;  /* 0x000001b0140b7824 */ /* 0x000fe400078e02ff */
[----:B-1----:R-:W-:-:S04]  /*1e030*/  IMAD R21, R21, 0x1b2, RZ ;  /* 0x000001b215157824 */ /* 0x002fc800078e02ff */
[----:B------:R-:W1:Y:S01]  /*1e040*/  LDC R4, c[0x0][0x278] ;  /* 0x00009e00ff047b82 */ /* 0x000e620000000800 */
[----:B0-----:R-:W-:Y:S01]  /*1e050*/  IMAD R15, R0, 0xd7, RZ ;  /* 0x000000d7000f7824 */ /* 0x001fe200078e02ff */
[----:B------:R0:W-:Y:S01]  /*1e060*/  STG.E.U16 desc[UR6][R12.64], R14 ;  /* 0x0000000e0c007986 */ /* 0x0001e2000c101506 */
[----:B------:R-:W-:Y:S01]  /*1e070*/  LEA.HI.X.SX32 R3, R151, R97, 0x1, P5 ;  /* 0x0000006197037211 */ /* 0x000fe200028f0eff */
[----:B---3--:R-:W-:-:S04]  /*1e080*/  IMAD R17, R17, 0xd9, RZ ;  /* 0x000000d911117824 */ /* 0x008fc800078e02ff */
[----:B------:R-:W3:Y:S01]  /*1e090*/  LDC R0, c[0x0][0x278] ;  /* 0x00009e00ff007b82 */ /* 0x000ee20000000800 */
[----:B------:R-:W-:Y:S02]  /*1e0a0*/  PRMT R26, R47, 0x7632, R26 ;  /* 0x000076322f1a7816 */ /* 0x000fe4000000001a */
[-C--:B0-----:R-:W-:Y:S02]  /*1e0b0*/  IADD3 R12, P5, R11, R96.reuse, RZ ;  /* 0x000000600b0c7210 */ /* 0x081fe40007fbe0ff */
[----:B------:R-:W-:-:S03]  /*1e0c0*/  IADD3 R14, P6, R21, R96, RZ ;  /* 0x00000060150e7210 */ /* 0x000fc60007fde0ff */
[----:B------:R-:W0:Y:S01]  /*1e0d0*/  LDC R20, c[0x0][0x278] ;  /* 0x00009e00ff147b82 */ /* 0x000e220000000800 */
[-C--:B------:R-:W-:Y:S02]  /*1e0e0*/  LEA.HI.X.SX32 R11, R15, R97.reuse, 0x1, P3 ;  /* 0x000000610f0b7211 */ /* 0x080fe400018f0eff */
[-C--:B------:R-:W-:Y:S02]  /*1e0f0*/  LEA.HI.X.SX32 R13, R101, R97.reuse, 0x1, P5 ;  /* 0x00000061650d7211 */ /* 0x080fe400028f0eff */
[----:B------:R-:W-:-:S03]  /*1e100*/  LEA.HI.X.SX32 R15, R17, R97, 0x1, P6 ;  /* 0x00000061110f7211 */ /* 0x000fc600030f0eff */
[----:B------:R-:W0:Y:S01]  /*1e110*/  LDC R24, c[0x0][0x278] ;  /* 0x00009e00ff187b82 */ /* 0x000e220000000800 */
[----:B------:R5:W-:Y:S01]  /*1e120*/  STG.E.U16 desc[UR6][R2.64], R47 ;  /* 0x0000002f02007986 */ /* 0x000be2000c101506 */
[----:B------:R-:W-:Y:S01]  /*1e130*/  PRMT R27, R52, 0x7632, R27 ;  /* 0x00007632341b7816 */ /* 0x000fe2000000001b */
[----:B--2---:R-:W-:Y:S02]  /*1e140*/  IMAD R23, R23, 0x1ba, RZ ;  /* 0x000001ba17177824 */ /* 0x004fe400078e02ff */
[----:B------:R-:W-:Y:S03]  /*1e150*/  STG.E.U16 desc[UR6][R10.64], R26 ;  /* 0x0000001a0a007986 */ /* 0x000fe6000c101506 */
[----:B------:R-:W2:Y:S01]  /*1e160*/  LDC R17, c[0x0][0x278] ;  /* 0x00009e00ff117b82 */ /* 0x000ea20000000800 */
[----:B------:R4:W-:Y:S07]  /*1e170*/  STG.E.U16 desc[UR6][R12.64], R52 ;  /* 0x000000340c007986 */ /* 0x0009ee000c101506 */
[----:B------:R-:W2:Y:S01]  /*1e180*/  LDC R21, c[0x0][0x278] ;  /* 0x00009e00ff157b82 */ /* 0x000ea20000000800 */
[----:B-----5:R-:W-:Y:S01]  /*1e190*/  IMAD R3, R16, 0x1b4, RZ ;  /* 0x000001b410037824 */ /* 0x020fe200078e02ff */
[----:B------:R5:W-:Y:S01]  /*1e1a0*/  STG.E.U16 desc[UR6][R14.64], R27 ;  /* 0x0000001b0e007986 */ /* 0x000be2000c101506 */
[----:B----4-:R-:W-:-:S05]  /*1e1b0*/  IMAD R13, R18, 0x1b8, RZ ;  /* 0x000001b8120d7824 */ /* 0x010fca00078e02ff */
[----:B------:R-:W4:Y:S01]  /*1e1c0*/  LDC R18, c[0x0][0x278] ;  /* 0x00009e00ff127b82 */ /* 0x000f220000000800 */
[----:B------:R-:W-:Y:S01]  /*1e1d0*/  IMAD R25, R22, 0x1b6, RZ ;  /* 0x000001b616197824 */ /* 0x000fe200078e02ff */
[-C--:B------:R-:W-:Y:S01]  /*1e1e0*/  IADD3 R2, P5, R3, R96.reuse, RZ ;  /* 0x0000006003027210 */ /* 0x080fe20007fbe0ff */
[----:B-1----:R-:W-:Y:S01]  /*1e1f0*/  IMAD R11, R4, 0xdb, RZ ;  /* 0x000000db040b7824 */ /* 0x002fe200078e02ff */
[----:B-----5:R-:W-:Y:S01]  /*1e200*/  IADD3 R14, P6, R23, R96, RZ ;  /* 0x00000060170e7210 */ /* 0x020fe20007fde0ff */
[----:B------:R-:W-:-:S03]  /*1e210*/  IMAD R23, R19, 0x1bc, RZ ;  /* 0x000001bc13177824 */ /* 0x000fc600078e02ff */
[----:B------:R-:W1:Y:S01]  /*1e220*/  LDC R16, c[0x0][0x278] ;  /* 0x00009e00ff107b82 */ /* 0x000e620000000800 */
[----:B------:R-:W-:Y:S02]  /*1e230*/  IADD3 R10, P3, R25, R96, RZ ;  /* 0x00000060190a7210 */ /* 0x000fe40007f7e0ff */
[----:B------:R-:W-:-:S05]  /*1e240*/  LEA.HI.X.SX32 R3, R131, R97, 0x1, P5 ;  /* 0x0000006183037211 */ /* 0x000fca00028f0eff */
[----:B------:R-:W5:Y:S01]  /*1e250*/  LDC R19, c[0x0][0x278] ;  /* 0x00009e00ff137b82 */ /* 0x000f620000000800 */
[----:B---3--:R-:W-:Y:S01]  /*1e260*/  IMAD R15, R0, 0xdd, RZ ;  /* 0x000000dd000f7824 */ /* 0x008fe200078e02ff */
[----:B------:R-:W-:Y:S02]  /*1e270*/  IADD3 R12, P5, R13, R96, RZ ;  /* 0x000000600d0c7210 */ /* 0x000fe40007fbe0ff */
[-C--:B------:R-:W-:Y:S02]  /*1e280*/  LEA.HI.X.SX32 R11, R11, R97.reuse, 0x1, P3 ;  /* 0x000000610b0b7211 */ /* 0x080fe400018f0eff */
[----:B------:R-:W-:Y:S01]  /*1e290*/  PRMT R4, R53, 0x7632, R4 ;  /* 0x0000763235047816 */ /* 0x000fe20000000004 */
[----:B------:R0:W-:Y:S01]  /*1e2a0*/  STG.E.U16 desc[UR6][R2.64], R53 ;  /* 0x0000003502007986 */ /* 0x0001e2000c101506 */
[----:B------:R-:W3:Y:S01]  /*1e2b0*/  LDC R0, c[0x0][0x278] ;  /* 0x00009e00ff007b82 */ /* 0x000ee20000000800 */
[-C--:B------:R-:W-:Y:S02]  /*1e2c0*/  LEA.HI.X.SX32 R13, R133, R97.reuse, 0x1, P5 ;  /* 0x00000061850d7211 */ /* 0x080fe400028f0eff */
[----:B------:R-:W-:Y:S01]  /*1e2d0*/  LEA.HI.X.SX32 R15, R15, R97, 0x1, P6 ;  /* 0x000000610f0f7211 */ /* 0x000fe200030f0eff */
[----:B------:R2:W-:Y:S01]  /*1e2e0*/  STG.E.U16 desc[UR6][R10.64], R4 ;  /* 0x000000040a007986 */ /* 0x0005e2000c101506 */
[----:B------:R-:W-:-:S03]  /*1e2f0*/  PRMT R25, R54, 0x7632, R25 ;  /* 0x0000763236197816 */ /* 0x000fc60000000019 */
[----:B------:R-:W3:Y:S01]  /*1e300*/  LDC R22, c[0x0][0x278] ;  /* 0x00009e00ff167b82 */ /* 0x000ee20000000800 */
[----:B0-----:R-:W-:Y:S01]  /*1e310*/  IMAD R3, R20, 0x1be, RZ ;  /* 0x000001be14037824 */ /* 0x001fe200078e02ff */
[----:B------:R-:W-:Y:S01]  /*1e320*/  IADD3 R2, P5, R23, R96, RZ ;  /* 0x0000006017027210 */ /* 0x000fe20007fbe0ff */
[----:B--2---:R-:W-:Y:S02]  /*1e330*/  IMAD R17, R17, 0xdf, RZ ;  /* 0x000000df11117824 */ /* 0x004fe400078e02ff */
[----:B------:R-:W-:-:S03]  /*1e340*/  IMAD R21, R21, 0x1c0, RZ ;  /* 0x000001c015157824 */ /* 0x000fc600078e02ff */
[----:B------:R-:W0:Y:S01]  /*1e350*/  LDC R4, c[0x0][0x278] ;  /* 0x00009e00ff047b82 */ /* 0x000e220000000800 */
[----:B------:R-:W-:Y:S01]  /*1e360*/  IMAD R11, R24, 0x1c2, RZ ;  /* 0x000001c2180b7824 */ /* 0x000fe200078e02ff */
[----:B------:R-:W-:Y:S01]  /*1e370*/  IADD3 R10, P3, R3, R96, RZ ;  /* 0x00000060030a7210 */ /* 0x000fe20007f7e0ff */
[----:B------:R2:W-:Y:S01]  /*1e380*/  STG.E.U16 desc[UR6][R12.64], R54 ;  /* 0x000000360c007986 */ /* 0x0005e2000c101506 */
[----:B------:R-:W-:-:S03]  /*1e390*/  LEA.HI.X.SX32 R3, R197, R97, 0x1, P5 ;  /* 0x00000061c5037211 */ /* 0x000fc600028f0eff */
[----:B------:R1:W-:Y:S01]  /*1e3a0*/  STG.E.U16 desc[UR6][R14.64], R25 ;  /* 0x000000190e007986 */ /* 0x0003e2000c101506 */
[----:B------:R-:W0:Y:S01]  /*1e3b0*/  LDC R20, c[0x0][0x278] ;  /* 0x00009e00ff147b82 */ /* 0x000e220000000800 */
[----:B--2---:R-:W-:Y:S01]  /*1e3c0*/  IADD3 R12, P5, R21, R96, RZ ;  /* 0x00000060150c7210 */ /* 0x004fe20007fbe0ff */
[----:B----4-:R-:W-:-:S06]  /*1e3d0*/  IMAD R21, R18, 0x1c4, RZ ;  /* 0x000001c412157824 */ /* 0x010fcc00078e02ff */
[----:B------:R-:W2:Y:S01]  /*1e3e0*/  LDC R18, c[0x0][0x278] ;  /* 0x00009e00ff127b82 */ /* 0x000ea20000000800 */
[----:B-1----:R-:W-:Y:S02]  /*1e3f0*/  IADD3 R14, P6, R11, R96, RZ ;  /* 0x000000600b0e7210 */ /* 0x002fe40007fde0ff */
[----:B------:R-:W-:Y:S01]  /*1e400*/  LEA.HI.X.SX32 R11, R17, R97, 0x1, P3 ;  /* 0x00000061110b7211 */ /* 0x000fe200018f0eff */
[----:B------:R5:W-:Y:S04]  /*1e410*/  STG.E.U16 desc[UR6][R2.64], R55 ;  /* 0x0000003702007986 */ /* 0x000be8000c101506 */
[----:B------:R-:W1:Y:S01]  /*1e420*/  LDC R17, c[0x0][0x278] ;  /* 0x00009e00ff117b82 */ /* 0x000e620000000800 */
[----:B------:R-:W-:Y:S01]  /*1e430*/  IMAD R15, R16, 0xe1, RZ ;  /* 0x000000e1100f7824 */ /* 0x000fe200078e02ff */
[----:B------:R-:W-:Y:S01]  /*1e440*/  PRMT R16, R55, 0x7632, R16 ;  /* 0x0000763237107816 */ /* 0x000fe20000000010 */
[----:B-----5:R-:W-:-:S05]  /*1e450*/  IMAD R3, R19, 0x1c6, RZ ;  /* 0x000001c613037824 */ /* 0x020fca00078e02ff */
[----:B------:R-:W4:Y:S01]  /*1e460*/  LDC R19, c[0x0][0x278] ;  /* 0x00009e00ff137b82 */ /* 0x000f220000000800 */
[----:B------:R5:W-:Y:S01]  /*1e470*/  STG.E.U16 desc[UR6][R10.64], R16 ;  /* 0x000000100a007986 */ /* 0x000be2000c101506 */
[-C--:B------:R-:W-:Y:S01]  /*1e480*/  LEA.HI.X.SX32 R13, R147, R97.reuse, 0x1, P5 ;  /* 0x00000061930d7211 */ /* 0x080fe200028f0eff */
[----:B---3--:R-:W-:Y:S01]  /*1e490*/  IMAD R23, R22, 0x1c8, RZ ;  /* 0x000001c816177824 */ /* 0x008fe200078e02ff */
[-C--:B------:R-:W-:Y:S02]  /*1e4a0*/  LEA.HI.X.SX32 R15, R15, R97.reuse, 0x1, P6 ;  /* 0x000000610f0f7211 */ /* 0x080fe400030f0eff */
[----:B------:R-:W-:Y:S02]  /*1e4b0*/  PRMT R24, R40, 0x7632, R24 ;  /* 0x0000763228187816 */ /* 0x000fe40000000018 */
[-C--:B------:R-:W-:Y:S01]  /*1e4c0*/  IADD3 R2, P3, R21, R96.reuse, RZ ;  /* 0x0000006015027210 */ /* 0x080fe20007f7e0ff */
[----:B-----5:R-:W-:Y:S01]  /*1e4d0*/  IMAD R11, R0, 0xe3, RZ ;  /* 0x000000e3000b7824 */ /* 0x020fe200078e02ff */
[----:B------:R-:W3:Y:S01]  /*1e4e0*/  LDC R21, c[0x0][0x278] ;  /* 0x00009e00ff157b82 */ /* 0x000ee20000000800 */
[----:B------:R-:W-:Y:S01]  /*1e4f0*/  IADD3 R10, P5, R3, R96, RZ ;  /* 0x00000060030a7210 */ /* 0x000fe20007fbe0ff */
[----:B------:R5:W-:Y:S01]  /*1e500*/  STG.E.U16 desc[UR6][R12.64], R40 ;  /* 0x000000280c007986 */ /* 0x000be2000c101506 */
[----:B------:R-:W-:-:S05]  /*1e510*/  LEA.HI.X.SX32 R3, R193, R97, 0x1, P3 ;  /* 0x00000061c1037211 */ /* 0x000fca00018f0eff */
[----:B------:R-:W3:Y:S01]  /*1e520*/  LDC R0, c[0x0][0x278] ;  /* 0x00009e00ff007b82 */ /* 0x000ee20000000800 */
[----:B------:R0:W-:Y:S01]  /*1e530*/  STG.E.U16 desc[UR6][R14.64], R24 ;  /* 0x000000180e007986 */ /* 0x0001e2000c101506 */
[----:B------:R-:W-:Y:S02]  /*1e540*/  LEA.HI.X.SX32 R11, R11, R97, 0x1, P5 ;  /* 0x000000610b0b7211 */ /* 0x000fe400028f0eff */
[----:B-----5:R-:W-:-:S04]  /*1e550*/  IADD3 R12, P6, R23, R96, RZ ;  /* 0x00000060170c7210 */ /* 0x020fc80007fde0ff */
[----:B------:R-:W5:Y:S01]  /*1e560*/  LDC R22, c[0x0][0x278] ;  /* 0x00009e00ff167b82 */ /* 0x000f620000000800 */
[----:B------:R-:W-:Y:S01]  /*1e570*/  STG.E.U16 desc[UR6][R2.64], R41 ;  /* 0x0000002902007986 */ /* 0x000fe2000c101506 */
[----:B0-----:R-:W-:-:S06]  /*1e580*/  PRMT R14, R41, 0x7632, R14 ;  /* 0x00007632290e7816 */ /* 0x001fcc000000000e */
[----:B------:R-:W0:Y:S01]  /*1e590*/  LDC R23, c[0x0][0x278] ;  /* 0x00009e00ff177b82 */ /* 0x000e220000000800 */
[----:B-1----:R-:W-:Y:S01]  /*1e5a0*/  IMAD R15, R17, 0x1ca, RZ ;  /* 0x000001ca110f7824 */ /* 0x002fe200078e02ff */
[----:B------:R2:W-:Y:S01]  /*1e5b0*/  STG.E.U16 desc[UR6][R10.64], R14 ;  /* 0x0000000e0a007986 */ /* 0x0005e2000c101506 */
[----:B----4-:R-:W-:-:S05]  /*1e5c0*/  IMAD R19, R19, 0x1d0, RZ ;  /* 0x000001d013137824 */ /* 0x010fca00078e02ff */
[----:B------:R-:W1:Y:S01]  /*1e5d0*/  LDC R17, c[0x0][0x278] ;  /* 0x00009e00ff117b82 */ /* 0x000e620000000800 */
[----:B--2---:R-:W-:-:S07]  /*1e5e0*/  IMAD R11, R18, 0x1ce, RZ ;  /* 0x000001ce120b7824 */ /* 0x004fce00078e02ff */
[----:B------:R-:W2:Y:S01]  /*1e5f0*/  LDC R18, c[0x0][0x278] ;  /* 0x00009e00ff127b82 */ /* 0x000ea20000000800 */
[----:B------:R-:W-:Y:S01]  /*1e600*/  LEA.HI.X.SX32 R13, R199, R97, 0x1, P6 ;  /* 0x00000061c70d7211 */ /* 0x000fe200030f0eff */
[----:B------:R-:W-:-:S06]  /*1e610*/  IMAD R25, R20, 0x1cc, RZ ;  /* 0x000001cc14197824 */ /* 0x000fcc00078e02ff */
[----:B------:R-:W4:Y:S01]  /*1e620*/  LDC R16, c[0x0][0x278] ;  /* 0x00009e00ff107b82 */ /* 0x000f220000000800 */
[----:B------:R-:W-:Y:S01]  /*1e630*/  IMAD R3, R4, 0xe5, RZ ;  /* 0x000000e504037824 */ /* 0x000fe200078e02ff */
[-C--:B------:R-:W-:Y:S01]  /*1e640*/  IADD3 R2, P5, R15, R96.reuse, RZ ;  /* 0x000000600f027210 */ /* 0x080fe20007fbe0ff */
[----:B------:R5:W-:Y:S01]  /*1e650*/  STG.E.U16 desc[UR6][R12.64], R42 ;  /* 0x0000002a0c007986 */ /* 0x000be2000c101506 */
[-C--:B------:R-:W-:Y:S02]  /*1e660*/  IADD3 R14, P6, R19, R96.reuse, RZ ;  /* 0x00000060130e7210 */ /* 0x080fe40007fde0ff */
[-C--:B------:R-:W-:Y:S02]  /*1e670*/  IADD3 R10, P3, R25, R96.reuse, RZ ;  /* 0x00000060190a7210 */ /* 0x080fe40007f7e0ff */
[----:B------:R-:W1:Y:S01]  /*1e680*/  LDC R19, c[0x0][0x278] ;  /* 0x00009e00ff137b82 */ /* 0x000e620000000800 */
[----:B------:R-:W-:Y:S01]  /*1e690*/  LEA.HI.X.SX32 R3, R3, R97, 0x1, P5 ;  /* 0x0000006103037211 */ /* 0x000fe200028f0eff */
[----:B---3--:R-:W-:Y:S01]  /*1e6a0*/  IMAD R25, R21, 0x1d2, RZ ;  /* 0x000001d215197824 */ /* 0x008fe200078e02ff */
[----:B------:R-:W-:Y:S01]  /*1e6b0*/  PRMT R24, R42, 0x7632, R24 ;  /* 0x000076322a187816 */ /* 0x000fe20000000018 */
[----:B-----5:R-:W-:Y:S01]  /*1e6c0*/  IMAD R13, R0, 0xe7, RZ ;  /* 0x000000e7000d7824 */ /* 0x020fe200078e02ff */
[----:B------:R-:W-:-:S03]  /*1e6d0*/  IADD3 R12, P5, R11, R96, RZ ;  /* 0x000000600b0c7210 */ /* 0x000fc60007fbe0ff */
[----:B------:R-:W3:Y:S01]  /*1e6e0*/  LDC R21, c[0x0][0x278] ;  /* 0x00009e00ff157b82 */ /* 0x000ee20000000800 */
[-C--:B------:R-:W-:Y:S01]  /*1e6f0*/  LEA.HI.X.SX32 R11, R105, R97.reuse, 0x1, P3 ;  /* 0x00000061690b7211 */ /* 0x080fe200018f0eff */
[----:B------:R-:W-:Y:S01]  /*1e700*/  IMAD R27, R22, 0x1d4, RZ ;  /* 0x000001d4161b7824 */ /* 0x000fe200078e02ff */
[----:B------:R-:W-:Y:S01]  /*1e710*/  LEA.HI.X.SX32 R13, R13, R97, 0x1, P5 ;  /* 0x000000610d0d7211 */ /* 0x000fe200028f0eff */
[----:B0-----:R-:W-:Y:S01]  /*1e720*/  IMAD R23, R23, 0x1d6, RZ ;  /* 0x000001d617177824 */ /* 0x001fe200078e02ff */
[----:B------:R-:W-:-:S03]  /*1e730*/  PRMT R4, R43, 0x7632, R4 ;  /* 0x000076322b047816 */ /* 0x000fc60000000004 */
[----:B------:R-:W0:Y:S01]  /*1e740*/  LDC R20, c[0x0][0x278] ;  /* 0x00009e00ff147b82 */ /* 0x000e220000000800 */
[----:B------:R5:W-:Y:S01]  /*1e750*/  STG.E.U16 desc[UR6][R2.64], R24 ;  /* 0x0000001802007986 */ /* 0x000be2000c101506 */
[----:B------:R-:W-:-:S06]  /*1e760*/  LEA.HI.X.SX32 R15, R135, R97, 0x1, P6 ;  /* 0x00000061870f7211 */ /* 0x000fcc00030f0eff */
[----:B------:R-:W0:Y:S01]  /*1e770*/  LDC R22, c[0x0][0x278] ;  /* 0x00009e00ff167b82 */ /* 0x000e220000000800 */
[----:B------:R4:W-:Y:S07]  /*1e780*/  STG.E.U16 desc[UR6][R10.64], R43 ;  /* 0x0000002b0a007986 */ /* 0x0009ee000c101506 */
[----:B------:R-:W0:Y:S01]  /*1e790*/  LDC R0, c[0x0][0x278] ;  /* 0x00009e00ff007b82 */ /* 0x000e220000000800 */
[----:B------:R1:W-:Y:S01]  /*1e7a0*/  STG.E.U16 desc[UR6][R12.64], R4 ;  /* 0x000000040c007986 */ /* 0x0003e2000c101506 */
[----:B-----5:R-:W-:Y:S01]  /*1e7b0*/  IADD3 R2, P3, R25, R96, RZ ;  /* 0x0000006019027210 */ /* 0x020fe20007f7e0ff */
[----:B--2---:R-:W-:-:S02]  /*1e7c0*/  IMAD R25, R18, 0x1d8, RZ ;  /* 0x000001d812197824 */ /* 0x004fc400078e02ff */
[----:B----4-:R-:W-:Y:S01]  /*1e7d0*/  IMAD R3, R16, 0xe9, RZ ;  /* 0x000000e910037824 */ /* 0x010fe200078e02ff */
[-C--:B------:R-:W-:Y:S02]  /*1e7e0*/  IADD3 R10, P5, R27, R96.reuse, RZ ;  /* 0x000000601b0a7210 */ /* 0x080fe40007fbe0ff */
[----:B------:R-:W2:Y:S01]  /*1e7f0*/  LDC R18, c[0x0][0x278] ;  /* 0x00009e00ff127b82 */ /* 0x000ea20000000800 */
[----:B-1----:R-:W-:Y:S01]  /*1e800*/  IADD3 R12, P6, R23, R96, RZ ;  /* 0x00000060170c7210 */ /* 0x002fe20007fde0ff */
[----:B------:R-:W-:-:S06]  /*1e810*/  IMAD R13, R17, 0xeb, RZ ;  /* 0x000000eb110d7824 */ /* 0x000fcc00078e02ff */
[----:B------:R-:W1:Y:S01]  /*1e820*/  LDC R23, c[0x0][0x278] ;  /* 0x00009e00ff177b82 */ /* 0x000e620000000800 */
[----:B------:R4:W-:Y:S01]  /*1e830*/  STG.E.U16 desc[UR6][R14.64], R28 ;  /* 0x0000001c0e007986 */ /* 0x0009e2000c101506 */
[----:B------:R-:W-:-:S06]  /*1e840*/  LEA.HI.X.SX32 R3, R3, R97, 0x1, P3 ;  /* 0x0000006103037211 */ /* 0x000fcc00018f0eff */
[----:B------:R-:W5:Y:S01]  /*1e850*/  LDC R17, c[0x0][0x278] ;  /* 0x00009e00ff117b82 */ /* 0x000f620000000800 */
[-C--:B------:R-:W-:Y:S02]  /*1e860*/  LEA.HI.X.SX32 R11, R103, R97.reuse, 0x1, P5 ;  /* 0x00000061670b7211 */ /* 0x080fe400028f0eff */
[----:B------:R-:W-:Y:S02]  /*1e870*/  LEA.HI.X.SX32 R13, R13, R97, 0x1, P6 ;  /* 0x000000610d0d7211 */ /* 0x000fe400030f0eff */
[----:B----4-:R-:W-:-:S03]  /*1e880*/  PRMT R28, R28, 0x7632, R28 ;  /* 0x000076321c1c7816 */ /* 0x010fc6000000001c */
[----:B------:R-:W4:Y:S01]  /*1e890*/  LDC R24, c[0x0][0x278] ;  /* 0x00009e00ff187b82 */ /* 0x000f220000000800 */
[----:B------:R-:W-:Y:S01]  /*1e8a0*/  PRMT R14, R29, 0x7632, R14 ;  /* 0x000076321d0e7816 */ /* 0x000fe2000000000e */
[----:B------:R-:W-:-:S06]  /*1e8b0*/  IMAD R19, R19, 0x1da, RZ ;  /* 0x000001da13137824 */ /* 0x000fcc00078e02ff */
[----:B------:R-:W4:Y:S01]  /*1e8c0*/  LDC R16, c[0x0][0x278] ;  /* 0x00009e00ff107b82 */ /* 0x000f220000000800 */
[----:B------:R0:W-:Y:S01]  /*1e8d0*/  STG.E.U16 desc[UR6][R2.64], R28 ;  /* 0x0000001c02007986 */ /* 0x0001e2000c101506 */
[----:B---3--:R-:W-:-:S06]  /*1e8e0*/  IMAD R21, R21, 0x1de, RZ ;  /* 0x000001de15157824 */ /* 0x008fcc00078e02ff */
[----:B------:R-:W3:Y:S01]  /*1e8f0*/  LDC R4, c[0x0][0x278] ;  /* 0x00009e00ff047b82 */ /* 0x000ee20000000800 */
[----:B------:R2:W-:Y:S01]  /*1e900*/  STG.E.U16 desc[UR6][R10.64], R29 ;  /* 0x0000001d0a007986 */ /* 0x0005e2000c101506 */
[----:B0-----:R-:W-:-:S03]  /*1e910*/  IADD3 R2, P5, R25, R96, RZ ;  /* 0x0000006019027210 */ /* 0x001fc60007fbe0ff */
[----:B------:R0:W-:Y:S01]  /*1e920*/  STG.E.U16 desc[UR6][R12.64], R14 ;  /* 0x0000000e0c007986 */ /* 0x0001e2000c101506 */
[----:B------:R-:W-:Y:S02]  /*1e930*/  IMAD R15, R0, 0xed, RZ ;  /* 0x000000ed000f7824 */ /* 0x000fe400078e02ff */
[----:B------:R-:W4:Y:S01]  /*1e940*/  LDC R25, c[0x0][0x278] ;  /* 0x00009e00ff197b82 */ /* 0x000f220000000800 */
[----:B------:R-:W-:Y:S02]  /*1e950*/  LEA.HI.X.SX32 R3, R155, R97, 0x1, P5 ;  /* 0x000000619b037211 */ /* 0x000fe400028f0eff */
[----:B--2---:R-:W-:Y:S01]  /*1e960*/  IADD3 R10, P3, R19, R96, RZ ;  /* 0x00000060130a7210 */ /* 0x004fe20007f7e0ff */
[----:B------:R-:W-:-:S04]  /*1e970*/  IMAD R19, R22, 0x1e0, RZ ;  /* 0x000001e016137824 */ /* 0x000fc800078e02ff */
[----:B------:R-:W2:Y:S01]  /*1e980*/  LDC R22, c[0x0][0x278] ;  /* 0x00009e00ff167b82 */ /* 0x000ea20000000800 */
[----:B0-----:R-:W-:Y:S01]  /*1e990*/  IMAD R13, R20, 0x1dc, RZ ;  /* 0x000001dc140d7824 */ /* 0x001fe200078e02ff */
[-C--:B------:R-:W-:Y:S01]  /*1e9a0*/  IADD3 R14, P6, R21, R96.reuse, RZ ;  /* 0x00000060150e7210 */ /* 0x080fe20007fde0ff */
[----:B------:R0:W-:Y:S03]  /*1e9b0*/  STG.E.U16 desc[UR6][R2.64], R30 ;  /* 0x0000001e02007986 */ /* 0x0001e6000c101506 */
[----:B------:R-:W-:Y:S02]  /*1e9c0*/  IADD3 R12, P5, R13, R96, RZ ;  /* 0x000000600d0c7210 */ /* 0x000fe40007fbe0ff */
[----:B------:R-:W2:Y:S01]  /*1e9d0*/  LDC R21, c[0x0][0x278] ;  /* 0x00009e00ff157b82 */ /* 0x000ea20000000800 */
[-C--:B------:R-:W-:Y:S01]  /*1e9e0*/  LEA.HI.X.SX32 R11, R15, R97.reuse, 0x1, P3 ;  /* 0x000000610f0b7211 */ /* 0x080fe200018f0eff */
[----:B-1----:R-:W-:Y:S01]  /*1e9f0*/  IMAD R23, R23, 0x1e2, RZ ;  /* 0x000001e217177824 */ /* 0x002fe200078e02ff */
[----:B------:R-:W-:Y:S01]  /*1ea00*/  LEA.HI.X.SX32 R13, R89, R97, 0x1, P5 ;  /* 0x00000061590d7211 */ /* 0x000fe200028f0eff */
[----:B-----5:R-:W-:Y:S01]  /*1ea10*/  IMAD R17, R17, 0xef, RZ ;  /* 0x000000ef11117824 */ /* 0x020fe200078e02ff */
[----:B0-----:R-:W-:-:S03]  /*1ea20*/  PRMT R3, R30, 0x7632, R3 ;  /* 0x000076321e037816 */ /* 0x001fc60000000003 */
[----:B------:R-:W0:Y:S01]  /*1ea30*/  LDC R0, c[0x0][0x278] ;  /* 0x00009e00ff007b82 */ /* 0x000e220000000800 */
[-C--:B------:R-:W-:Y:S01]  /*1ea40*/  IADD3 R2, P5, R19, R96.reuse, RZ ;  /* 0x0000006013027210 */ /* 0x080fe20007fbe0ff */
[----:B------:R-:W-:Y:S01]  /*1ea50*/  IMAD R19, R18, 0x1e6, RZ ;  /* 0x000001e612137824 */ /* 0x000fe200078e02ff */
[----:B------:R1:W-:Y:S01]  /*1ea60*/  STG.E.U16 desc[UR6][R10.64], R3 ;  /* 0x000000030a007986 */ /* 0x0003e2000c101506 */
[-C--:B------:R-:W-:Y:S02]  /*1ea70*/  LEA.HI.X.SX32 R15, R17, R97.reuse, 0x1, P6 ;  /* 0x00000061110f7211 */ /* 0x080fe400030f0eff */
[----:B------:R-:W-:Y:S01]  /*1ea80*/  PRMT R20, R31, 0x7632, R20 ;  /* 0x000076321f147816 */ /* 0x000fe20000000014 */
[----:B------:R5:W-:Y:S01]  /*1ea90*/  STG.E.U16 desc[UR6][R12.64], R31 ;  /* 0x0000001f0c007986 */ /* 0x000be2000c101506 */
[-C--:B------:R-:W-:Y:S01]  /*1eaa0*/  IADD3 R18, P6, R19, R96.reuse, RZ ;  /* 0x0000006013127210 */ /* 0x080fe20007fde0ff */
[----:B---3--:R-:W-:Y:S01]  /*1eab0*/  IMAD R17, R4, 0xf1, RZ ;  /* 0x000000f104117824 */ /* 0x008fe200078e02ff */
[-C--:B-1----:R-:W-:Y:S01]  /*1eac0*/  IADD3 R10, P3, R23, R96.reuse, RZ ;  /* 0x00000060170a7210 */ /* 0x082fe20007f7e0ff */
[----:B----4-:R-:W-:Y:S01]  /*1ead0*/  IMAD R11, R24, 0x1e4, RZ ;  /* 0x000001e4180b7824 */ /* 0x010fe200078e02ff */
[----:B------:R-:W1:Y:S01]  /*1eae0*/  LDC R23, c[0x0][0x278] ;  /* 0x00009e00ff177b82 */ /* 0x000e620000000800 */
[----:B-----5:R-:W-:Y:S01]  /*1eaf0*/  IMAD R13, R16, 0xf3, RZ ;  /* 0x000000f3100d7824 */ /* 0x020fe200078e02ff */
[----:B------:R-:W-:Y:S01]  /*1eb00*/  LEA.HI.X.SX32 R3, R153, R97, 0x1, P5 ;  /* 0x0000006199037211 */ /* 0x000fe200028f0eff */
[----:B------:R3:W-:Y:S01]  /*1eb10*/  STG.E.U16 desc[UR6][R14.64], R20 ;  /* 0x000000140e007986 */ /* 0x0007e2000c101506 */
[----:B------:R-:W-:-:S04]  /*1eb20*/  IADD3 R16, P5, R11, R96, RZ ;  /* 0x000000600b107210 */ /* 0x000fc80007fbe0ff */
[----:B------:R-:W4:Y:S01]  /*1eb30*/  LDC R24, c[0x0][0x278] ;  /* 0x00009e00ff187b82 */ /* 0x000f220000000800 */
[-C--:B------:R-:W-:Y:S02]  /*1eb40*/  LEA.HI.X.SX32 R19, R13, R97.reuse, 0x1, P6 ;  /* 0x000000610d137211 */ /* 0x080fe400030f0eff */
[----:B------:R-:W5:Y:S01]  /*1eb50*/  LDS.128 R12, [R9] ;  /* 0x00000000090c7984 */ /* 0x000f620000000c00 */
[-C--:B------:R-:W-:Y:S02]  /*1eb60*/  LEA.HI.X.SX32 R11, R17, R97.reuse, 0x1, P3 ;  /* 0x00000061110b7211 */ /* 0x080fe400018f0eff */
[----:B------:R-:W-:Y:S02]  /*1eb70*/  PRMT R26, R36, 0x7632, R26 ;  /* 0x00007632241a7816 */ /* 0x000fe4000000001a */
[----:B---3--:R-:W3:Y:S01]  /*1eb80*/  LDC R20, c[0x0][0x278] ;  /* 0x00009e00ff147b82 */ /* 0x008ee20000000800 */
[----:B------:R-:W-:Y:S01]  /*1eb90*/  LEA.HI.X.SX32 R17, R201, R97, 0x1, P5 ;  /* 0x00000061c9117211 */ /* 0x000fe200028f0eff */
[----:B------:R0:W-:Y:S01]  /*1eba0*/  STG.E.U16 desc[UR6][R2.64], R36 ;  /* 0x0000002402007986 */ /* 0x0001e2000c101506 */
[----:B------:R-:W-:Y:S01]  /*1ebb0*/  PRMT R27, R37, 0x7632, R27 ;  /* 0x00007632251b7816 */ /* 0x000fe2000000001b */
[----:B--2---:R-:W-:-:S04]  /*1ebc0*/  IMAD R21, R21, 0x1e8, RZ ;  /* 0x000001e815157824 */ /* 0x004fc800078e02ff */
[----:B------:R-:W2:Y:S01]  /*1ebd0*/  LDC R4, c[0x0][0x278] ;  /* 0x00009e00ff047b82 */ /* 0x000ea20000000800 */
[----:B------:R0:W-:Y:S01]  /*1ebe0*/  STG.E.U16 desc[UR6][R10.64], R26 ;  /* 0x0000001a0a007986 */ /* 0x0001e2000c101506 */
[----:B------:R-:W-:Y:S02]  /*1ebf0*/  IMAD R25, R25, 0x1ec, RZ ;  /* 0x000001ec19197824 */ /* 0x000fe400078e02ff */
[----:B0-----:R-:W-:Y:S01]  /*1ec00*/  IMAD R3, R22, 0x1ea, RZ ;  /* 0x000001ea16037824 */ /* 0x001fe200078e02ff */
[----:B------:R0:W-:Y:S03]  /*1ec10*/  STG.E.U16 desc[UR6][R16.64], R37 ;  /* 0x0000002510007986 */ /* 0x0001e6000c101506 */
[----:B------:R-:W5:Y:S01]  /*1ec20*/  LDC R22, c[0x0][0x278] ;  /* 0x00009e00ff167b82 */ /* 0x000f620000000800 */
[----:B------:R0:W-:Y:S01]  /*1ec30*/  STG.E.U16 desc[UR6][R18.64], R27 ;  /* 0x0000001b12007986 */ /* 0x0001e2000c101506 */
[-C--:B------:R-:W-:Y:S01]  /*1ec40*/  IADD3 R2, P3, R21, R96.reuse, RZ ;  /* 0x0000006015027210 */ /* 0x080fe20007f7e0ff */
[----:B------:R-:W-:Y:S01]  /*1ec50*/  IMAD R11, R0, 0xf5, RZ ;  /* 0x000000f5000b7824 */ /* 0x000fe200078e02ff */
[----:B------:R-:W-:Y:S01]  /*1ec60*/  IADD3 R10, P5, R3, R96, RZ ;  /* 0x00000060030a7210 */ /* 0x000fe20007fbe0ff */
[----:B-1----:R-:W-:-:S03]  /*1ec70*/  IMAD R9, R23, 0x1ee, RZ ;  /* 0x000001ee17097824 */ /* 0x002fc600078e02ff */
[----:B------:R-:W1:Y:S01]  /*1ec80*/  LDC R26, c[0x0][0x278] ;  /* 0x00009e00ff1a7b82 */ /* 0x000e620000000800 */
[----:B0-----:R-:W-:-:S07]  /*1ec90*/  IADD3 R16, P6, R25, R96, RZ ;  /* 0x0000006019107210 */ /* 0x001fce0007fde0ff */
[----:B------:R-:W0:Y:S01]  /*1eca0*/  LDC R18, c[0x0][0x278] ;  /* 0x00009e00ff127b82 */ /* 0x000e220000000800 */
[----:B------:R-:W-:-:S07]  /*1ecb0*/  LEA.HI.X.SX32 R3, R107, R97, 0x1, P3 ;  /* 0x000000616b037211 */ /* 0x000fce00018f0eff */
[----:B------:R-:W1:Y:S01]  /*1ecc0*/  LDC R25, c[0x0][0x278] ;  /* 0x00009e00ff197b82 */ /* 0x000e620000000800 */
[----:B----4-:R-:W-:Y:S01]  /*1ecd0*/  IMAD R19, R24, 0x1f0, RZ ;  /* 0x000001f018137824 */ /* 0x010fe200078e02ff */
[----:B------:R4:W-:Y:S06]  /*1ece0*/  STG.E.U16 desc[UR6][R2.64], R38 ;  /* 0x0000002602007986 */ /* 0x0009ec000c101506 */
[----:B------:R-:W1:Y:S01]  /*1ecf0*/  LDC R0, c[0x0][0x278] ;  /* 0x00009e00ff007b82 */ /* 0x000e620000000800 */
[----:B------:R-:W-:Y:S02]  /*1ed00*/  LEA.HI.X.SX32 R11, R11, R97, 0x1, P5 ;  /* 0x000000610b0b7211 */ /* 0x000fe400028f0eff */
[----:B------:R-:W-:-:S05]  /*1ed10*/  PRMT R27, R38, 0x7632, R27 ;  /* 0x00007632261b7816 */ /* 0x000fca000000001b */
[----:B------:R-:W1:Y:S01]  /*1ed20*/  LDC R23, c[0x0][0x278] ;  /* 0x00009e00ff177b82 */ /* 0x000e620000000800 */
[----:B----4-:R-:W-:Y:S01]  /*1ed30*/  IADD3 R2, P3, R9, R96, RZ ;  /* 0x0000006009027210 */ /* 0x010fe20007f7e0ff */
[----:B---3--:R-:W-:Y:S01]  /*1ed40*/  IMAD R9, R20, 0xf9, RZ ;  /* 0x000000f914097824 */ /* 0x008fe200078e02ff */
[----:B------:R-:W-:-:S05]  /*1ed50*/  LEA.HI.X.SX32 R17, R91, R97, 0x1, P6 ;  /* 0x000000615b117211 */ /* 0x000fca00030f0eff */
[----:B------:R-:W3:Y:S01]  /*1ed60*/  LDC R24, c[0x0][0x278] ;  /* 0x00009e00ff187b82 */ /* 0x000ee20000000800 */
[----:B--2---:R-:W-:Y:S01]  /*1ed70*/  IMAD R3, R4, 0xf7, RZ ;  /* 0x000000f704037824 */ /* 0x004fe200078e02ff */
[----:B------:R2:W-:Y:S06]  /*1ed80*/  STG.E.U16 desc[UR6][R10.64], R27 ;  /* 0x0000001b0a007986 */ /* 0x0005ec000c101506 */
[----:B------:R-:W4:Y:S01]  /*1ed90*/  LDC R21, c[0x0][0x278] ;  /* 0x00009e00ff157b82 */ /* 0x000f220000000800 */
[----:B------:R5:W-:Y:S07]  /*1eda0*/  STG.E.U16 desc[UR6][R16.64], R39 ;  /* 0x0000002710007986 */ /* 0x000bee000c101506 */
[----:B------:R-:W3:Y:S01]  /*1edb0*/  LDC R20, c[0x0][0x278] ;  /* 0x00009e00ff147b82 */ /* 0x000ee20000000800 */
[----:B--2---:R-:W-:Y:S01]  /*1edc0*/  IADD3 R10, P5, R19, R96, RZ ;  /* 0x00000060130a7210 */ /* 0x004fe20007fbe0ff */
[----:B0-----:R-:W-:-:S02]  /*1edd0*/  IMAD R19, R18, 0x1f4, RZ ;  /* 0x000001f412137824 */ /* 0x001fc400078e02ff */
[----:B-----5:R-:W-:-:S04]  /*1ede0*/  IMAD R17, R22, 0x1f2, RZ ;  /* 0x000001f216117824 */ /* 0x020fc800078e02ff */
[----:B------:R-:W0:Y:S01]  /*1edf0*/  LDC R4, c[0x0][0x278] ;  /* 0x00009e00ff047b82 */ /* 0x000e220000000800 */
[-C--:B------:R-:W-:Y:S02]  /*1ee00*/  LEA.HI.X.SX32 R3, R3, R97.reuse, 0x1, P3 ;  /* 0x0000006103037211 */ /* 0x080fe400018f0eff */
[----:B------:R-:W-:Y:S02]  /*1ee10*/  PRMT R28, R39, 0x7632, R28 ;  /* 0x00007632271c7816 */ /* 0x000fe4000000001c */
[-C--:B------:R-:W-:Y:S01]  /*1ee20*/  IADD3 R16, P3, R17, R96.reuse, RZ ;  /* 0x0000006011107210 */ /* 0x080fe20007f7e0ff */
[----:B-1----:R-:W-:Y:S01]  /*1ee30*/  IMAD R25, R25, 0x1f6, RZ ;  /* 0x000001f619197824 */ /* 0x002fe200078e02ff */
[-C--:B------:R-:W-:Y:S02]  /*1ee40*/  LEA.HI.X.SX32 R11, R149, R97.reuse, 0x1, P5 ;  /* 0x00000061950b7211 */ /* 0x080fe400028f0eff */
[-C--:B------:R-:W-:Y:S01]  /*1ee50*/  IADD3 R18, P5, R19, R96.reuse, RZ ;  /* 0x0000006013127210 */ /* 0x080fe20007fbe0ff */
[----:B------:R1:W-:Y:S01]  /*1ee60*/  STG.E.U16 desc[UR6][R2.64], R28 ;  /* 0x0000001c02007986 */ /* 0x0003e2000c101506 */
[-C--:B------:R-:W-:Y:S01]  /*1ee70*/  LEA.HI.X.SX32 R17, R9, R97.reuse, 0x1, P3 ;  /* 0x0000006109117211 */ /* 0x080fe200018f0eff */
[----:B------:R-:W-:Y:S01]  /*1ee80*/  IMAD R9, R26, 0x1f8, RZ ;  /* 0x000001f81a097824 */ /* 0x000fe200078e02ff */
[----:B------:R-:W-:Y:S01]  /*1ee90*/  PRMT R22, R12, 0x7632, R22 ;  /* 0x000076320c167816 */ /* 0x000fe20000000016 */
[----:B------:R-:W-:Y:S01]  /*1eea0*/  IMAD R23, R23, 0x1fa, RZ ;  /* 0x000001fa17177824 */ /* 0x000fe200078e02ff */
[----:B------:R-:W-:Y:S01]  /*1eeb0*/  LEA.HI.X.SX32 R19, R157, R97, 0x1, P5 ;  /* 0x000000619d137211 */ /* 0x000fe200028f0eff */
[----:B------:R2:W-:Y:S01]  /*1eec0*/  STG.E.U16 desc[UR6][R10.64], R12 ;  /* 0x0000000c0a007986 */ /* 0x0005e2000c101506 */
[----:B-1----:R-:W-:Y:S01]  /*1eed0*/  IMAD R3, R0, 0xfb, RZ ;  /* 0x000000fb00037824 */ /* 0x002fe200078e02ff */
[----:B------:R-:W-:-:S02]  /*1eee0*/  IADD3 R2, P3, R25, R96, RZ ;  /* 0x0000006019027210 */ /* 0x000fc40007f7e0ff */
[----:B------:R3:W-:Y:S02]  /*1eef0*/  STG.E.U16 desc[UR6][R16.64], R22 ;  /* 0x0000001610007986 */ /* 0x0007e4000c101506 */
[-C--:B------:R-:W-:Y:S02]  /*1ef00*/  LEA.HI.X.SX32 R3, R3, R97.reuse, 0x1, P3 ;  /* 0x0000006103037211 */ /* 0x080fe400018f0eff */
[-C--:B--2---:R-:W-:Y:S01]  /*1ef10*/  IADD3 R10, P5, R9, R96.reuse, RZ ;  /* 0x00000060090a7210 */ /* 0x084fe20007fbe0ff */
[----:B----4-:R-:W-:Y:S01]  /*1ef20*/  IMAD R9, R21, 0xfd, RZ ;  /* 0x000000fd15097824 */ /* 0x010fe200078e02ff */
[----:B------:R1:W-:Y:S01]  /*1ef30*/  STG.E.U16 desc[UR6][R18.64], R13 ;  /* 0x0000000d12007986 */ /* 0x0003e2000c101506 */
[----:B------:R-:W-:Y:S01]  /*1ef40*/  PRMT R0, R13, 0x7632, R0 ;  /* 0x000076320d007816 */ /* 0x000fe20000000000 */
[----:B---3--:R-:W-:Y:S01]  /*1ef50*/  IMAD R17, R24, 0x1fc, RZ ;  /* 0x000001fc18117824 */ /* 0x008fe200078e02ff */
[----:B------:R-:W-:Y:S02]  /*1ef60*/  IADD3 R16, P3, R23, R96, RZ ;  /* 0x0000006017107210 */ /* 0x000fe40007f7e0ff */
[----:B------:R-:W-:-:S02]  /*1ef70*/  LEA.HI.X.SX32 R11, R137, R97, 0x1, P5 ;  /* 0x00000061890b7211 */ /* 0x000fc400028f0eff */
[-C--:B------:R-:W-:Y:S01]  /*1ef80*/  IADD3 R12, P5, R17, R96.reuse, RZ ;  /* 0x00000060110c7210 */ /* 0x080fe20007fbe0ff */
[----:B-1----:R-:W-:Y:S01]  /*1ef90*/  IMAD R19, R20, 0x1fe, RZ ;  /* 0x000001fe14137824 */ /* 0x002fe200078e02ff */
[-C--:B------:R-:W-:Y:S01]  /*1efa0*/  LEA.HI.X.SX32 R17, R9, R97.reuse, 0x1, P3 ;  /* 0x0000006109117211 */ /* 0x080fe200018f0eff */
[----:B0-----:R-:W-:Y:S01]  /*1efb0*/  IMAD R9, R4, 0xff, RZ ;  /* 0x000000ff04097824 */ /* 0x001fe200078e02ff */
[----:B------:R0:W-:Y:S02]  /*1efc0*/  STG.E.U16 desc[UR6][R2.64], R0 ;  /* 0x0000000002007986 */ /* 0x0001e4000c101506 */
[----:B------:R-:W-:Y:S02]  /*1efd0*/  IADD3 R18, P3, R19, R96, RZ ;  /* 0x0000006013127210 */ /* 0x000fe40007f7e0ff */
[----:B------:R1:W-:Y:S01]  /*1efe0*/  STG.E.U16 desc[UR6][R10.64], R14 ;  /* 0x0000000e0a007986 */ /* 0x0003e2000c101506 */
[-C--:B------:R-:W-:Y:S02]  /*1eff0*/  LEA.HI.X.SX32 R13, R109, R97.reuse, 0x1, P5 ;  /* 0x000000616d0d7211 */ /* 0x080fe400028f0eff */
[----:B------:R-:W-:-:S02]  /*1f000*/  LEA.HI.X.SX32 R19, R9, R97, 0x1, P3 ;  /* 0x0000006109137211 */ /* 0x000fc400018f0eff */
[----:B0-----:R-:W-:Y:S02]  /*1f010*/  PRMT R3, R14, 0x7632, R3 ;  /* 0x000076320e037816 */ /* 0x001fe40000000003 */
[----:B-1----:R-:W-:-:S03]  /*1f020*/  PRMT R11, R15, 0x7632, R11 ;  /* 0x000076320f0b7816 */ /* 0x002fc6000000000b */
[----:B------:R0:W-:Y:S04]  /*1f030*/  STG.E.U16 desc[UR6][R16.64], R3 ;  /* 0x0000000310007986 */ /* 0x0001e8000c101506 */
[----:B------:R-:W-:Y:S04]  /*1f040*/  STG.E.U16 desc[UR6][R12.64], R15 ;  /* 0x0000000f0c007986 */ /* 0x000fe8000c101506 */
[----:B------:R-:W-:Y:S01]  /*1f050*/  STG.E.U16 desc[UR6][R18.64], R11 ;  /* 0x0000000b12007986 */ /* 0x000fe2000c101506 */
[----:B------:R-:W-:Y:S02]  /*1f060*/  FSEL R220, R220, -INF , P2 ;  /* 0xff800000dcdc7808 */ /* 0x000fe40001000000 */
[----:B------:R-:W-:-:S02]  /*1f070*/  FSEL R215, R215, -INF , P1 ;  /* 0xff800000d7d77808 */ /* 0x000fc40000800000 */
[----:B------:R-:W-:Y:S02]  /*1f080*/  FSEL R0, R213, -INF , P0 ;  /* 0xff800000d5007808 */ /* 0x000fe40000000000 */
[----:B------:R-:W-:Y:S02]  /*1f090*/  FSEL R207, R207, -INF , P4 ;  /* 0xff800000cfcf7808 */ /* 0x000fe40002000000 */
[----:B------:R-:W-:Y:S01]  /*1f0a0*/  SHF.L.U32 R4, R244, 0x1, RZ ;  /* 0x00000001f4047819 */ /* 0x000fe200000006ff */
[----:B------:R-:W-:Y:S01]  /*1f0b0*/  FFMA R214, R220, 0.69314718246459960938, R7 ;  /* 0x3f317218dcd67823 */ /* 0x000fe20000000007 */
[----:B------:R-:W-:Y:S01]  /*1f0c0*/  FFMA R215, R215, 0.69314718246459960938, R8 ;  /* 0x3f317218d7d77823 */ /* 0x000fe20000000008 */
[----:B------:R-:W-:Y:S01]  /*1f0d0*/  FFMA R206, R0, 0.69314718246459960938, R5 ;  /* 0x3f31721800ce7823 */ /* 0x000fe20000000005 */
[----:B------:R-:W-:Y:S01]  /*1f0e0*/  LOP3.LUT R4, R4, 0x1f8, RZ, 0xc0, !PT ;  /* 0x000001f804047812 */ /* 0x000fe200078ec0ff */
[----:B------:R-:W-:Y:S01]  /*1f0f0*/  BAR.SYNC.DEFER_BLOCKING 0x0 ;  /* 0x0000000000007b1d */ /* 0x000fe20000010000 */
[----:B------:R-:W-:-:S07]  /*1f100*/  FFMA R207, R207, 0.69314718246459960938, R6 ;  /* 0x3f317218cfcf7823 */ /* 0x000fce0000000006 */
[----:B------:R-:W1:Y:S01]  /*1f110*/  LDC.64 R6, c[0x0][0x230] ;  /* 0x00008c00ff067b82 */ /* 0x000e620000000a00 */
[----:B------:R-:W-:Y:S04]  /*1f120*/  STS.64 [R4+UR4], R214 ;  /* 0x000000d604007988 */ /* 0x000fe80008000a04 */
[----:B------:R-:W-:Y:S03]  /*1f130*/  STS.64 [R4+UR4+0x200], R206 ;  /* 0x000200ce04007988 */ /* 0x000fe60008000a04 */
[----:B------:R-:W-:Y:S01]  /*1f140*/  BAR.SYNC.DEFER_BLOCKING 0x0 ;  /* 0x0000000000007b1d */ /* 0x000fe20000010000 */
[----:B------:R-:W-:-:S05]  /*1f150*/  UIMAD UR8, UR10, UR8, URZ ;  /* 0x000000080a0872a4 */ /* 0x000fca000f8e023f */
[----:B------:R-:W2:Y:S01]  /*1f160*/  LDS R195, [R195] ;  /* 0x00000000c3c37984 */ /* 0x000ea20000000800 */
[----:B------:R-:W-:Y:S01]  /*1f170*/  USHF.L.U32 UR4, UR8, 0x2, URZ ;  /* 0x0000000208047899 */ /* 0x000fe2000800063f */
[C---:B0-----:R-:W-:Y:S01]  /*1f180*/  SHF.L.U32 R3, R243.reuse, 0x2, RZ ;  /* 0x00000002f3037819 */ /* 0x041fe200000006ff */
[----:B------:R-:W-:Y:S01]  /*1f190*/  UIMAD.WIDE UR8, UR8, 0x4, URZ ;  /* 0x00000004080878a5 */ /* 0x000fe2000f8e023f */
[----:B------:R-:W-:-:S03]  /*1f1a0*/  IMAD.HI R0, R243, 0x4, RZ ;  /* 0x00000004f3007827 */ /* 0x000fc600078e02ff */
[----:B-1----:R-:W-:-:S04]  /*1f1b0*/  IADD3 R2, P0, P1, R3, UR4, R6 ;  /* 0x0000000403027c10 */ /* 0x002fc8000f91e006 */
[----:B------:R-:W-:-:S05]  /*1f1c0*/  IADD3.X R3, R0, UR9, R7, P0, P1 ;  /* 0x0000000900037c10 */ /* 0x000fca00087e2407 */
[----:B--2---:R-:W-:Y:S01]  /*1f1d0*/  STG.E desc[UR6][R2.64], R195 ;  /* 0x000000c302007986 */ /* 0x004fe2000c101906 */
[----:B------:R-:W-:Y:S05]  /*1f1e0*/  EXIT ;  /* 0x000000000000794d */ /* 0x000fea0003800000 */
.L_x_2:
[----:B------:R-:W-:-:S00]  /*1f1f0*/  BRA `(.L_x_2) ;  /* 0xfffffffc00fc7947 */ /* 0x000fc0000383ffff */
[----:B------:R-:W-:-:S00]  /*1f200*/  NOP ;  /* 0x0000000000007918 */ /* 0x000fc00000000000 */
[----:B------:R-:W-:-:S00]  /*1f210*/  NOP ;  /* 0x0000000000007918 */ /* 0x000fc00000000000 */
[----:B------:R-:W-:-:S00]  /*1f220*/  NOP ;  /* 0x0000000000007918 */ /* 0x000fc00000000000 */
[----:B------:R-:W-:-:S00]  /*1f230*/  NOP ;  /* 0x0000000000007918 */ /* 0x000fc00000000000 */
[----:B------:R-:W-:-:S00]  /*1f240*/  NOP ;  /* 0x0000000000007918 */ /* 0x000fc00000000000 */
[----:B------:R-:W-:-:S00]  /*1f250*/  NOP ;  /* 0x0000000000007918 */ /* 0x000fc00000000000 */
[----:B------:R-:W-:-:S00]  /*1f260*/  NOP ;  /* 0x0000000000007918 */ /* 0x000fc00000000000 */
[----:B------:R-:W-:-:S00]  /*1f270*/  NOP ;  /* 0x0000000000007918 */ /* 0x000fc00000000000 */
.L_x_3:


//--------------------- .nv.global.init           --------------------------
	.section	.nv.global.init,"aw",@progbits
.nv.global.init:
	.type		_$_str,@object
	.size		_$_str,(.L_0 - _$_str)
_$_str:
        /*0000*/ 	.byte	0x5f, 0x5f, 0x43, 0x55, 0x44, 0x41, 0x5f, 0x46, 0x54, 0x5a, 0x00
.L_0:


//--------------------- .nv.shared.attn_fwd       --------------------------
	.section	.nv.shared.attn_fwd,"aw",@nobits
	.sectionflags	@""
	.align	16
	.zero		1024


//--------------------- .nv.shared.reserved.0     --------------------------
	.section	.nv.shared.reserved.0,"aw",@nobits
	.weak		__nv_reservedSMEM_offset_0_alias
	.size		__nv_reservedSMEM_offset_0_alias, 0, 0
	.other		__nv_reservedSMEM_offset_0_alias,@"STO_CUDA_RESERVED_SHARED STV_DEFAULT"
__nv_reservedSMEM_offset_0_alias:
	.zero		0


//--------------------- .nv.constant0.attn_fwd    --------------------------
	.section	.nv.constant0.attn_fwd,"a",@progbits
	.sectionflags	@""
	.align	4
.nv.constant0.attn_fwd:
	.zero		664


//--------------------- SYMBOLS --------------------------

	.type		.nv.reservedSmem.offset0,@object
	.size		.nv.reservedSmem.offset0,0x4
